//
// Generated by NVIDIA NVVM Compiler
//
// Compiler Build ID: CL-36424714
// Cuda compilation tools, release 13.0, V13.0.88
// Based on NVVM 20.0.0
//

.version 9.0
.target sm_100
.address_size 64

	// .globl	math_acos
.func  (.param .align 16 .b8 func_retval0[16]) __internal_trig_reduction_slowpathd
(
	.param .b64 __internal_trig_reduction_slowpathd_param_0
)
;
.func  (.param .b64 func_retval0) __internal_accurate_pow
(
	.param .b64 __internal_accurate_pow_param_0,
	.param .b64 __internal_accurate_pow_param_1
)
;
.func  (.param .b64 func_retval0) __internal_lgamma_pos
(
	.param .b64 __internal_lgamma_pos_param_0
)
;
.global .align 8 .b8 __cudart_i2opi_d[144] = {8, 93, 141, 31, 177, 95, 251, 107, 234, 146, 82, 138, 247, 57, 7, 61, 123, 241, 229, 235, 199, 186, 39, 117, 45, 234, 95, 158, 102, 63, 70, 79, 183, 9, 203, 39, 207, 126, 54, 109, 31, 109, 10, 90, 139, 17, 47, 239, 15, 152, 5, 222, 255, 151, 248, 31, 59, 40, 249, 189, 139, 95, 132, 156, 244, 57, 83, 131, 57, 214, 145, 57, 65, 126, 95, 180, 38, 112, 156, 233, 132, 68, 187, 46, 245, 53, 130, 232, 62, 167, 41, 177, 28, 235, 29, 254, 28, 146, 209, 9, 234, 46, 73, 6, 224, 210, 77, 66, 58, 110, 36, 183, 97, 197, 187, 222, 171, 99, 81, 254, 65, 144, 67, 60, 153, 149, 98, 219, 192, 221, 52, 245, 209, 87, 39, 252, 41, 21, 68, 78, 110, 131, 249, 162};
.global .align 16 .b8 __cudart_sin_cos_coeffs[128] = {70, 210, 176, 44, 241, 229, 90, 190, 146, 227, 172, 105, 227, 29, 199, 62, 161, 98, 219, 25, 160, 1, 42, 191, 24, 8, 17, 17, 17, 17, 129, 63, 84, 85, 85, 85, 85, 85, 197, 191, 0, 0, 0, 0, 0, 0, 0, 0, 0, 0, 0, 0, 0, 0, 0, 0, 100, 129, 253, 32, 131, 255, 168, 189, 40, 133, 239, 193, 167, 238, 33, 62, 217, 230, 6, 142, 79, 126, 146, 190, 233, 188, 221, 25, 160, 1, 250, 62, 71, 93, 193, 22, 108, 193, 86, 191, 81, 85, 85, 85, 85, 85, 165, 63, 0, 0, 0, 0, 0, 0, 224, 191, 0, 0, 0, 0, 0, 0, 240, 63};

.visible .entry math_acos(
	.param .u64 math_acos_param_0,
	.param .u64 .ptr .align 1 math_acos_param_1,
	.param .u64 .ptr .align 1 math_acos_param_2
)
{
	.reg .pred 	%p<7>;
	.reg .b32 	%r<16>;
	.reg .b64 	%rd<11>;
	.reg .b64 	%fd<70>;

	ld.param.u64 	%rd4, [math_acos_param_0];
	ld.param.u64 	%rd2, [math_acos_param_1];
	ld.param.u64 	%rd3, [math_acos_param_2];
	mov.u32 	%r2, %ctaid.x;
	mov.u32 	%r3, %ntid.x;
	mov.u32 	%r4, %tid.x;
	mad.lo.s32 	%r5, %r2, %r3, %r4;
	cvt.s64.s32 	%rd1, %r5;
	setp.le.u64 	%p1, %rd4, %rd1;
	@%p1 bra 	$L__BB0_7;
	cvta.to.global.u64 	%rd5, %rd3;
	shl.b64 	%rd6, %rd1, 3;
	add.s64 	%rd7, %rd5, %rd6;
	ld.global.f64 	%fd1, [%rd7];
	{
	.reg .b32 %temp; 
	mov.b64 	{%temp, %r1}, %fd1;
	}
	abs.f64 	%fd2, %fd1;
	{
	.reg .b32 %temp; 
	mov.b64 	{%temp, %r6}, %fd2;
	}
	setp.gt.s32 	%p2, %r6, 1071801957;
	@%p2 bra 	$L__BB0_5;
	mul.f64 	%fd48, %fd1, %fd1;
	fma.rn.f64 	%fd49, %fd48, 0d3FB0066BDC1895E9, 0dBFB3823B180754AF;
	fma.rn.f64 	%fd50, %fd49, %fd48, 0d3FB11E52CC2F79AE;
	fma.rn.f64 	%fd51, %fd50, %fd48, 0dBF924EAF3526861B;
	fma.rn.f64 	%fd52, %fd51, %fd48, 0d3F91DF02A31E6CB7;
	fma.rn.f64 	%fd53, %fd52, %fd48, 0d3F847D18B0EEC6CC;
	fma.rn.f64 	%fd54, %fd53, %fd48, 0d3F8D0AF961BA53B0;
	fma.rn.f64 	%fd55, %fd54, %fd48, 0d3F91BF7734CF1C48;
	fma.rn.f64 	%fd56, %fd55, %fd48, 0d3F96E91483144EF7;
	fma.rn.f64 	%fd57, %fd56, %fd48, 0d3F9F1C6E0A4F9F81;
	fma.rn.f64 	%fd58, %fd57, %fd48, 0d3FA6DB6DC27FA92B;
	fma.rn.f64 	%fd59, %fd58, %fd48, 0d3FB333333320F91B;
	fma.rn.f64 	%fd60, %fd59, %fd48, 0d3FC5555555555F4D;
	mul.f64 	%fd61, %fd48, %fd60;
	fma.rn.f64 	%fd3, %fd61, %fd2, %fd2;
	setp.gt.s32 	%p6, %r1, -1;
	@%p6 bra 	$L__BB0_4;
	mov.f64 	%fd66, 0d3C91A62633145C07;
	add.rn.f64 	%fd67, %fd3, %fd66;
	mov.f64 	%fd68, 0d3FF921FB54442D18;
	add.rn.f64 	%fd69, %fd68, %fd67;
	bra.uni 	$L__BB0_6;
$L__BB0_4:
	mov.f64 	%fd62, 0dBC91A62633145C07;
	add.rn.f64 	%fd63, %fd3, %fd62;
	neg.f64 	%fd64, %fd63;
	mov.f64 	%fd65, 0d3FF921FB54442D18;
	add.rn.f64 	%fd69, %fd65, %fd64;
	bra.uni 	$L__BB0_6;
$L__BB0_5:
	mov.f64 	%fd8, 0d3FF0000000000000;
	sub.f64 	%fd9, %fd8, %fd2;
	{
	.reg .b32 %temp; 
	mov.b64 	{%r7, %temp}, %fd9;
	}
	{
	.reg .b32 %temp; 
	mov.b64 	{%temp, %r8}, %fd9;
	}
	add.s32 	%r9, %r8, -1048576;
	mov.b64 	%fd10, {%r7, %r9};
	rsqrt.approx.ftz.f64 	%fd11, %fd10;
	{
	.reg .b32 %temp; 
	mov.b64 	{%r10, %temp}, %fd11;
	}
	{
	.reg .b32 %temp; 
	mov.b64 	{%temp, %r11}, %fd11;
	}
	add.s32 	%r12, %r11, -1048576;
	mov.b64 	%fd12, {%r10, %r12};
	mul.f64 	%fd13, %fd10, %fd11;
	neg.f64 	%fd14, %fd13;
	fma.rn.f64 	%fd15, %fd13, %fd14, %fd10;
	fma.rn.f64 	%fd16, %fd15, %fd12, %fd13;
	neg.f64 	%fd17, %fd16;
	fma.rn.f64 	%fd18, %fd11, %fd17, 0d3FF0000000000000;
	fma.rn.f64 	%fd19, %fd18, %fd12, %fd12;
	fma.rn.f64 	%fd20, %fd16, %fd17, %fd10;
	fma.rn.f64 	%fd21, %fd20, %fd19, %fd16;
	{
	.reg .b32 %temp; 
	mov.b64 	{%r13, %temp}, %fd21;
	}
	{
	.reg .b32 %temp; 
	mov.b64 	{%temp, %r14}, %fd21;
	}
	add.s32 	%r15, %r14, 1048576;
	mov.b64 	%fd22, {%r13, %r15};
	fma.rn.f64 	%fd23, %fd9, 0d3EC715B371155F70, 0dBEBAC2FE66FAAC4B;
	fma.rn.f64 	%fd24, %fd23, %fd9, 0d3ED9A9B88EFCD9B8;
	fma.rn.f64 	%fd25, %fd24, %fd9, 0d3EDD0F40A8A0C4C3;
	fma.rn.f64 	%fd26, %fd25, %fd9, 0d3EF46D4CFA9E0E1F;
	fma.rn.f64 	%fd27, %fd26, %fd9, 0d3F079C168D1E2422;
	fma.rn.f64 	%fd28, %fd27, %fd9, 0d3F1C9A88C3BCA540;
	fma.rn.f64 	%fd29, %fd28, %fd9, 0d3F31C4E64BD476DF;
	fma.rn.f64 	%fd30, %fd29, %fd9, 0d3F46E8BA60009C8F;
	fma.rn.f64 	%fd31, %fd30, %fd9, 0d3F5F1C71C62B05A2;
	fma.rn.f64 	%fd32, %fd31, %fd9, 0d3F76DB6DB6DC9F2C;
	fma.rn.f64 	%fd33, %fd32, %fd9, 0d3F9333333333329C;
	fma.rn.f64 	%fd34, %fd33, %fd9, 0d3FB5555555555555;
	setp.lt.s32 	%p3, %r8, 1;
	mov.f64 	%fd35, 0d0000000000000000;
	mul.rn.f64 	%fd36, %fd2, %fd35;
	mul.f64 	%fd37, %fd9, %fd34;
	fma.rn.f64 	%fd38, %fd37, %fd22, %fd22;
	selp.f64 	%fd39, %fd36, %fd38, %p3;
	setp.lt.s32 	%p4, %r8, 0;
	mov.f64 	%fd40, 0d7FF0000000000000;
	mul.rn.f64 	%fd41, %fd39, %fd40;
	selp.f64 	%fd42, %fd41, %fd39, %p4;
	setp.lt.s32 	%p5, %r1, 0;
	mov.f64 	%fd43, 0dBCA1A62633145C07;
	add.rn.f64 	%fd44, %fd42, %fd43;
	neg.f64 	%fd45, %fd44;
	mov.f64 	%fd46, 0d400921FB54442D18;
	add.rn.f64 	%fd47, %fd46, %fd45;
	selp.f64 	%fd69, %fd47, %fd42, %p5;
$L__BB0_6:
	cvta.to.global.u64 	%rd8, %rd2;
	add.s64 	%rd10, %rd8, %rd6;
	st.global.f64 	[%rd10], %fd69;
$L__BB0_7:
	ret;

}
	// .globl	math_acosh
.visible .entry math_acosh(
	.param .u64 math_acosh_param_0,
	.param .u64 .ptr .align 1 math_acosh_param_1,
	.param .u64 .ptr .align 1 math_acosh_param_2
)
{
	.reg .pred 	%p<12>;
	.reg .b32 	%r<38>;
	.reg .b32 	%f<2>;
	.reg .b64 	%rd<11>;
	.reg .b64 	%fd<82>;

	ld.param.u64 	%rd4, [math_acosh_param_0];
	ld.param.u64 	%rd2, [math_acosh_param_1];
	ld.param.u64 	%rd3, [math_acosh_param_2];
	mov.u32 	%r12, %ctaid.x;
	mov.u32 	%r13, %ntid.x;
	mov.u32 	%r14, %tid.x;
	mad.lo.s32 	%r15, %r12, %r13, %r14;
	cvt.s64.s32 	%rd1, %r15;
	setp.le.u64 	%p1, %rd4, %rd1;
	@%p1 bra 	$L__BB1_11;
	cvta.to.global.u64 	%rd5, %rd3;
	shl.b64 	%rd6, %rd1, 3;
	add.s64 	%rd7, %rd5, %rd6;
	ld.global.f64 	%fd12, [%rd7];
	mov.f64 	%fd13, 0dBFF0000000000000;
	add.rn.f64 	%fd14, %fd12, %fd13;
	{
	.reg .b32 %temp; 
	mov.b64 	{%temp, %r1}, %fd14;
	}
	setp.gt.u32 	%p2, %r1, 1127219199;
	fma.rn.f64 	%fd15, %fd12, %fd12, 0dBFF0000000000000;
	rsqrt.approx.ftz.f64 	%fd16, %fd15;
	{
	.reg .b32 %temp; 
	mov.b64 	{%r16, %temp}, %fd16;
	}
	{
	.reg .b32 %temp; 
	mov.b64 	{%temp, %r17}, %fd16;
	}
	add.s32 	%r18, %r17, -1048576;
	mov.b64 	%fd17, {%r16, %r18};
	mul.f64 	%fd18, %fd15, %fd16;
	neg.f64 	%fd19, %fd18;
	fma.rn.f64 	%fd20, %fd18, %fd19, %fd15;
	fma.rn.f64 	%fd21, %fd20, %fd17, %fd18;
	neg.f64 	%fd22, %fd21;
	fma.rn.f64 	%fd23, %fd16, %fd22, 0d3FF0000000000000;
	fma.rn.f64 	%fd24, %fd23, %fd17, %fd17;
	fma.rn.f64 	%fd25, %fd21, %fd22, %fd15;
	fma.rn.f64 	%fd26, %fd25, %fd24, %fd21;
	setp.eq.s32 	%p3, %r1, 0;
	selp.f64 	%fd27, 0d0000000000000000, %fd26, %p3;
	selp.f64 	%fd28, 0dBFF0000000000001, %fd27, %p2;
	add.f64 	%fd1, %fd14, %fd28;
	{
	.reg .b32 %temp; 
	mov.b64 	{%temp, %r19}, %fd1;
	}
	mov.b32 	%f1, %r19;
	setp.geu.f32 	%p4, %f1, 0f3FE55555;
	setp.leu.f32 	%p5, %f1, 0fBFD99999;
	or.pred  	%p6, %p4, %p5;
	@%p6 bra 	$L__BB1_3;
	add.f64 	%fd62, %fd1, 0d4000000000000000;
	div.rn.f64 	%fd63, %fd1, %fd62;
	neg.f64 	%fd64, %fd1;
	mul.f64 	%fd65, %fd63, %fd64;
	add.f64 	%fd66, %fd1, %fd65;
	mul.f64 	%fd67, %fd66, %fd66;
	fma.rn.f64 	%fd68, %fd67, 0d3EB372FB2FBE14B5, 0d3ED087FFCEB2DC44;
	fma.rn.f64 	%fd69, %fd68, %fd67, 0d3EF3B9FF890F468C;
	fma.rn.f64 	%fd70, %fd69, %fd67, 0d3F17457EFD51BAF8;
	fma.rn.f64 	%fd71, %fd70, %fd67, 0d3F3C71C8DE3CE825;
	fma.rn.f64 	%fd72, %fd71, %fd67, 0d3F6249248FA4661F;
	fma.rn.f64 	%fd73, %fd72, %fd67, 0d3F899999999D70C4;
	fma.rn.f64 	%fd74, %fd73, %fd67, 0d3FB5555555555462;
	mul.f64 	%fd75, %fd67, %fd74;
	fma.rn.f64 	%fd76, %fd75, %fd66, %fd65;
	add.f64 	%fd81, %fd1, %fd76;
	bra.uni 	$L__BB1_10;
$L__BB1_3:
	add.f64 	%fd79, %fd1, 0d3FF0000000000000;
	{
	.reg .b32 %temp; 
	mov.b64 	{%temp, %r34}, %fd79;
	}
	{
	.reg .b32 %temp; 
	mov.b64 	{%r35, %temp}, %fd79;
	}
	setp.gt.s32 	%p7, %r34, 1048575;
	mov.b32 	%r36, -1023;
	@%p7 bra 	$L__BB1_5;
	mul.f64 	%fd79, %fd79, 0d4350000000000000;
	{
	.reg .b32 %temp; 
	mov.b64 	{%temp, %r34}, %fd79;
	}
	{
	.reg .b32 %temp; 
	mov.b64 	{%r35, %temp}, %fd79;
	}
	mov.b32 	%r36, -1077;
$L__BB1_5:
	add.s32 	%r22, %r34, -1;
	setp.gt.u32 	%p8, %r22, 2146435070;
	@%p8 bra 	$L__BB1_9;
	shr.u32 	%r25, %r34, 20;
	add.s32 	%r37, %r36, %r25;
	and.b32  	%r26, %r34, 1048575;
	or.b32  	%r27, %r26, 1072693248;
	mov.b64 	%fd80, {%r35, %r27};
	setp.lt.u32 	%p10, %r27, 1073127583;
	@%p10 bra 	$L__BB1_8;
	{
	.reg .b32 %temp; 
	mov.b64 	{%r28, %temp}, %fd80;
	}
	{
	.reg .b32 %temp; 
	mov.b64 	{%temp, %r29}, %fd80;
	}
	add.s32 	%r30, %r29, -1048576;
	mov.b64 	%fd80, {%r28, %r30};
	add.s32 	%r37, %r37, 1;
$L__BB1_8:
	add.f64 	%fd30, %fd80, 0dBFF0000000000000;
	add.f64 	%fd31, %fd80, 0d3FF0000000000000;
	rcp.approx.ftz.f64 	%fd32, %fd31;
	neg.f64 	%fd33, %fd31;
	fma.rn.f64 	%fd34, %fd33, %fd32, 0d3FF0000000000000;
	fma.rn.f64 	%fd35, %fd34, %fd34, %fd34;
	fma.rn.f64 	%fd36, %fd35, %fd32, %fd32;
	mul.f64 	%fd37, %fd30, %fd36;
	fma.rn.f64 	%fd38, %fd30, %fd36, %fd37;
	mul.f64 	%fd39, %fd38, %fd38;
	fma.rn.f64 	%fd40, %fd39, 0d3EB1380B3AE80F1E, 0d3ED0EE258B7A8B04;
	fma.rn.f64 	%fd41, %fd40, %fd39, 0d3EF3B2669F02676F;
	fma.rn.f64 	%fd42, %fd41, %fd39, 0d3F1745CBA9AB0956;
	fma.rn.f64 	%fd43, %fd42, %fd39, 0d3F3C71C72D1B5154;
	fma.rn.f64 	%fd44, %fd43, %fd39, 0d3F624924923BE72D;
	fma.rn.f64 	%fd45, %fd44, %fd39, 0d3F8999999999A3C4;
	fma.rn.f64 	%fd46, %fd45, %fd39, 0d3FB5555555555554;
	sub.f64 	%fd47, %fd30, %fd38;
	add.f64 	%fd48, %fd47, %fd47;
	neg.f64 	%fd49, %fd38;
	fma.rn.f64 	%fd50, %fd49, %fd30, %fd48;
	mul.f64 	%fd51, %fd36, %fd50;
	mul.f64 	%fd52, %fd39, %fd46;
	fma.rn.f64 	%fd53, %fd52, %fd38, %fd51;
	xor.b32  	%r31, %r37, -2147483648;
	mov.b32 	%r32, 1127219200;
	mov.b64 	%fd54, {%r31, %r32};
	mov.b32 	%r33, -2147483648;
	mov.b64 	%fd55, {%r33, %r32};
	sub.f64 	%fd56, %fd54, %fd55;
	fma.rn.f64 	%fd57, %fd56, 0d3FE62E42FEFA39EF, %fd38;
	fma.rn.f64 	%fd58, %fd56, 0dBFE62E42FEFA39EF, %fd57;
	sub.f64 	%fd59, %fd58, %fd38;
	sub.f64 	%fd60, %fd53, %fd59;
	fma.rn.f64 	%fd61, %fd56, 0d3C7ABC9E3B39803F, %fd60;
	add.f64 	%fd81, %fd57, %fd61;
	bra.uni 	$L__BB1_10;
$L__BB1_9:
	fma.rn.f64 	%fd29, %fd79, 0d7FF0000000000000, 0d7FF0000000000000;
	{
	.reg .b32 %temp; 
	mov.b64 	{%temp, %r23}, %fd79;
	}
	and.b32  	%r24, %r23, 2147483647;
	setp.eq.s32 	%p9, %r24, 0;
	selp.f64 	%fd81, 0dFFF0000000000000, %fd29, %p9;
$L__BB1_10:
	setp.gt.u32 	%p11, %r1, 1127219199;
	add.f64 	%fd77, %fd81, 0d3FE62E42FEFA39EF;
	selp.f64 	%fd78, %fd77, %fd81, %p11;
	cvta.to.global.u64 	%rd8, %rd2;
	add.s64 	%rd10, %rd8, %rd6;
	st.global.f64 	[%rd10], %fd78;
$L__BB1_11:
	ret;

}
	// .globl	math_asin
.visible .entry math_asin(
	.param .u64 math_asin_param_0,
	.param .u64 .ptr .align 1 math_asin_param_1,
	.param .u64 .ptr .align 1 math_asin_param_2
)
{
	.reg .pred 	%p<5>;
	.reg .b32 	%r<10>;
	.reg .b32 	%f<3>;
	.reg .b64 	%rd<11>;
	.reg .b64 	%fd<53>;

	ld.param.u64 	%rd4, [math_asin_param_0];
	ld.param.u64 	%rd2, [math_asin_param_1];
	ld.param.u64 	%rd3, [math_asin_param_2];
	mov.u32 	%r1, %ctaid.x;
	mov.u32 	%r2, %ntid.x;
	mov.u32 	%r3, %tid.x;
	mad.lo.s32 	%r4, %r1, %r2, %r3;
	cvt.s64.s32 	%rd1, %r4;
	setp.le.u64 	%p1, %rd4, %rd1;
	@%p1 bra 	$L__BB2_5;
	cvta.to.global.u64 	%rd5, %rd3;
	shl.b64 	%rd6, %rd1, 3;
	add.s64 	%rd7, %rd5, %rd6;
	ld.global.f64 	%fd1, [%rd7];
	{
	.reg .b32 %temp; 
	mov.b64 	{%temp, %r5}, %fd1;
	}
	mov.b32 	%f1, %r5;
	abs.f32 	%f2, %f1;
	setp.geu.f32 	%p2, %f2, 0f3FE26666;
	@%p2 bra 	$L__BB2_3;
	mul.f64 	%fd38, %fd1, %fd1;
	fma.rn.f64 	%fd39, %fd38, 0d3FB0066BDC1895E9, 0dBFB3823B180754AF;
	fma.rn.f64 	%fd40, %fd39, %fd38, 0d3FB11E52CC2F79AE;
	fma.rn.f64 	%fd41, %fd40, %fd38, 0dBF924EAF3526861B;
	fma.rn.f64 	%fd42, %fd41, %fd38, 0d3F91DF02A31E6CB7;
	fma.rn.f64 	%fd43, %fd42, %fd38, 0d3F847D18B0EEC6CC;
	fma.rn.f64 	%fd44, %fd43, %fd38, 0d3F8D0AF961BA53B0;
	fma.rn.f64 	%fd45, %fd44, %fd38, 0d3F91BF7734CF1C48;
	fma.rn.f64 	%fd46, %fd45, %fd38, 0d3F96E91483144EF7;
	fma.rn.f64 	%fd47, %fd46, %fd38, 0d3F9F1C6E0A4F9F81;
	fma.rn.f64 	%fd48, %fd47, %fd38, 0d3FA6DB6DC27FA92B;
	fma.rn.f64 	%fd49, %fd48, %fd38, 0d3FB333333320F91B;
	fma.rn.f64 	%fd50, %fd49, %fd38, 0d3FC5555555555F4D;
	mul.f64 	%fd51, %fd38, %fd50;
	fma.rn.f64 	%fd52, %fd51, %fd1, %fd1;
	bra.uni 	$L__BB2_4;
$L__BB2_3:
	abs.f64 	%fd5, %fd1;
	fma.rn.f64 	%fd6, %fd5, 0dBFE0000000000000, 0d3FE0000000000000;
	rsqrt.approx.ftz.f64 	%fd7, %fd6;
	{
	.reg .b32 %temp; 
	mov.b64 	{%r6, %temp}, %fd7;
	}
	{
	.reg .b32 %temp; 
	mov.b64 	{%temp, %r7}, %fd7;
	}
	add.s32 	%r8, %r7, -1048576;
	mov.b64 	%fd8, {%r6, %r8};
	mul.f64 	%fd9, %fd6, %fd7;
	neg.f64 	%fd10, %fd9;
	fma.rn.f64 	%fd11, %fd9, %fd10, %fd6;
	fma.rn.f64 	%fd12, %fd11, %fd8, %fd9;
	neg.f64 	%fd13, %fd12;
	fma.rn.f64 	%fd14, %fd7, %fd13, 0d3FF0000000000000;
	fma.rn.f64 	%fd15, %fd14, %fd8, %fd8;
	fma.rn.f64 	%fd16, %fd12, %fd13, %fd6;
	fma.rn.f64 	%fd17, %fd16, %fd15, %fd12;
	{
	.reg .b32 %temp; 
	mov.b64 	{%temp, %r9}, %fd6;
	}
	setp.lt.s32 	%p3, %r9, 0;
	selp.f64 	%fd18, 0dFFF8000000000000, %fd17, %p3;
	setp.ne.f64 	%p4, %fd6, 0d0000000000000000;
	selp.f64 	%fd19, %fd18, %fd6, %p4;
	fma.rn.f64 	%fd20, %fd6, 0d3FB0066BDC1895E9, 0dBFB3823B180754AF;
	fma.rn.f64 	%fd21, %fd20, %fd6, 0d3FB11E52CC2F79AE;
	fma.rn.f64 	%fd22, %fd21, %fd6, 0dBF924EAF3526861B;
	fma.rn.f64 	%fd23, %fd22, %fd6, 0d3F91DF02A31E6CB7;
	fma.rn.f64 	%fd24, %fd23, %fd6, 0d3F847D18B0EEC6CC;
	fma.rn.f64 	%fd25, %fd24, %fd6, 0d3F8D0AF961BA53B0;
	fma.rn.f64 	%fd26, %fd25, %fd6, 0d3F91BF7734CF1C48;
	fma.rn.f64 	%fd27, %fd26, %fd6, 0d3F96E91483144EF7;
	fma.rn.f64 	%fd28, %fd27, %fd6, 0d3F9F1C6E0A4F9F81;
	fma.rn.f64 	%fd29, %fd28, %fd6, 0d3FA6DB6DC27FA92B;
	fma.rn.f64 	%fd30, %fd29, %fd6, 0d3FB333333320F91B;
	fma.rn.f64 	%fd31, %fd30, %fd6, 0d3FC5555555555F4D;
	mul.f64 	%fd32, %fd6, %fd31;
	mul.f64 	%fd33, %fd19, 0dC000000000000000;
	fma.rn.f64 	%fd34, %fd33, %fd32, 0d3C91A62633145C07;
	add.f64 	%fd35, %fd33, 0d3FE921FB54442D18;
	add.f64 	%fd36, %fd35, %fd34;
	add.f64 	%fd37, %fd36, 0d3FE921FB54442D18;
	copysign.f64 	%fd52, %fd1, %fd37;
$L__BB2_4:
	cvta.to.global.u64 	%rd8, %rd2;
	add.s64 	%rd10, %rd8, %rd6;
	st.global.f64 	[%rd10], %fd52;
$L__BB2_5:
	ret;

}
	// .globl	math_asinh
.visible .entry math_asinh(
	.param .u64 math_asinh_param_0,
	.param .u64 .ptr .align 1 math_asinh_param_1,
	.param .u64 .ptr .align 1 math_asinh_param_2
)
{
	.reg .pred 	%p<11>;
	.reg .b32 	%r<37>;
	.reg .b32 	%f<2>;
	.reg .b64 	%rd<11>;
	.reg .b64 	%fd<84>;

	ld.param.u64 	%rd4, [math_asinh_param_0];
	ld.param.u64 	%rd2, [math_asinh_param_1];
	ld.param.u64 	%rd3, [math_asinh_param_2];
	mov.u32 	%r12, %ctaid.x;
	mov.u32 	%r13, %ntid.x;
	mov.u32 	%r14, %tid.x;
	mad.lo.s32 	%r15, %r12, %r13, %r14;
	cvt.s64.s32 	%rd1, %r15;
	setp.le.u64 	%p1, %rd4, %rd1;
	@%p1 bra 	$L__BB3_11;
	cvta.to.global.u64 	%rd5, %rd3;
	shl.b64 	%rd6, %rd1, 3;
	add.s64 	%rd7, %rd5, %rd6;
	ld.global.f64 	%fd1, [%rd7];
	{
	.reg .b32 %temp; 
	mov.b64 	{%temp, %r16}, %fd1;
	}
	{
	.reg .b32 %temp; 
	mov.b64 	{%r17, %temp}, %fd1;
	}
	and.b32  	%r1, %r16, 2147483647;
	mov.b64 	%fd13, {%r17, %r1};
	fma.rn.f64 	%fd14, %fd1, %fd1, 0d3FF0000000000000;
	rsqrt.approx.ftz.f64 	%fd15, %fd14;
	mul.rn.f64 	%fd16, %fd15, %fd15;
	neg.f64 	%fd17, %fd16;
	fma.rn.f64 	%fd18, %fd14, %fd17, 0d3FF0000000000000;
	fma.rn.f64 	%fd19, %fd18, 0d3FD8000000000000, 0d3FE0000000000000;
	mul.rn.f64 	%fd20, %fd18, %fd15;
	fma.rn.f64 	%fd21, %fd19, %fd20, %fd15;
	fma.rn.f64 	%fd22, %fd14, %fd21, 0d3FF0000000000000;
	rcp.approx.ftz.f64 	%fd23, %fd22;
	neg.f64 	%fd24, %fd22;
	fma.rn.f64 	%fd25, %fd24, %fd23, 0d3FF0000000000000;
	fma.rn.f64 	%fd26, %fd25, %fd25, %fd25;
	fma.rn.f64 	%fd27, %fd26, %fd23, %fd23;
	mul.f64 	%fd28, %fd13, %fd27;
	fma.rn.f64 	%fd29, %fd13, %fd28, %fd13;
	setp.gt.u32 	%p2, %r1, 1138753535;
	selp.f64 	%fd2, %fd13, %fd29, %p2;
	{
	.reg .b32 %temp; 
	mov.b64 	{%temp, %r18}, %fd2;
	}
	mov.b32 	%f1, %r18;
	setp.geu.f32 	%p3, %f1, 0f3FE55555;
	setp.leu.f32 	%p4, %f1, 0fBFD99999;
	or.pred  	%p5, %p3, %p4;
	@%p5 bra 	$L__BB3_3;
	add.f64 	%fd63, %fd2, 0d4000000000000000;
	div.rn.f64 	%fd64, %fd2, %fd63;
	neg.f64 	%fd65, %fd2;
	mul.f64 	%fd66, %fd64, %fd65;
	add.f64 	%fd67, %fd2, %fd66;
	mul.f64 	%fd68, %fd67, %fd67;
	fma.rn.f64 	%fd69, %fd68, 0d3EB372FB2FBE14B5, 0d3ED087FFCEB2DC44;
	fma.rn.f64 	%fd70, %fd69, %fd68, 0d3EF3B9FF890F468C;
	fma.rn.f64 	%fd71, %fd70, %fd68, 0d3F17457EFD51BAF8;
	fma.rn.f64 	%fd72, %fd71, %fd68, 0d3F3C71C8DE3CE825;
	fma.rn.f64 	%fd73, %fd72, %fd68, 0d3F6249248FA4661F;
	fma.rn.f64 	%fd74, %fd73, %fd68, 0d3F899999999D70C4;
	fma.rn.f64 	%fd75, %fd74, %fd68, 0d3FB5555555555462;
	mul.f64 	%fd76, %fd68, %fd75;
	fma.rn.f64 	%fd77, %fd76, %fd67, %fd66;
	add.f64 	%fd83, %fd2, %fd77;
	bra.uni 	$L__BB3_10;
$L__BB3_3:
	add.f64 	%fd81, %fd2, 0d3FF0000000000000;
	{
	.reg .b32 %temp; 
	mov.b64 	{%temp, %r33}, %fd81;
	}
	{
	.reg .b32 %temp; 
	mov.b64 	{%r34, %temp}, %fd81;
	}
	setp.gt.s32 	%p6, %r33, 1048575;
	mov.b32 	%r35, -1023;
	@%p6 bra 	$L__BB3_5;
	mul.f64 	%fd81, %fd81, 0d4350000000000000;
	{
	.reg .b32 %temp; 
	mov.b64 	{%temp, %r33}, %fd81;
	}
	{
	.reg .b32 %temp; 
	mov.b64 	{%r34, %temp}, %fd81;
	}
	mov.b32 	%r35, -1077;
$L__BB3_5:
	add.s32 	%r21, %r33, -1;
	setp.gt.u32 	%p7, %r21, 2146435070;
	@%p7 bra 	$L__BB3_9;
	shr.u32 	%r24, %r33, 20;
	add.s32 	%r36, %r35, %r24;
	and.b32  	%r25, %r33, 1048575;
	or.b32  	%r26, %r25, 1072693248;
	mov.b64 	%fd82, {%r34, %r26};
	setp.lt.u32 	%p9, %r26, 1073127583;
	@%p9 bra 	$L__BB3_8;
	{
	.reg .b32 %temp; 
	mov.b64 	{%r27, %temp}, %fd82;
	}
	{
	.reg .b32 %temp; 
	mov.b64 	{%temp, %r28}, %fd82;
	}
	add.s32 	%r29, %r28, -1048576;
	mov.b64 	%fd82, {%r27, %r29};
	add.s32 	%r36, %r36, 1;
$L__BB3_8:
	add.f64 	%fd31, %fd82, 0dBFF0000000000000;
	add.f64 	%fd32, %fd82, 0d3FF0000000000000;
	rcp.approx.ftz.f64 	%fd33, %fd32;
	neg.f64 	%fd34, %fd32;
	fma.rn.f64 	%fd35, %fd34, %fd33, 0d3FF0000000000000;
	fma.rn.f64 	%fd36, %fd35, %fd35, %fd35;
	fma.rn.f64 	%fd37, %fd36, %fd33, %fd33;
	mul.f64 	%fd38, %fd31, %fd37;
	fma.rn.f64 	%fd39, %fd31, %fd37, %fd38;
	mul.f64 	%fd40, %fd39, %fd39;
	fma.rn.f64 	%fd41, %fd40, 0d3EB1380B3AE80F1E, 0d3ED0EE258B7A8B04;
	fma.rn.f64 	%fd42, %fd41, %fd40, 0d3EF3B2669F02676F;
	fma.rn.f64 	%fd43, %fd42, %fd40, 0d3F1745CBA9AB0956;
	fma.rn.f64 	%fd44, %fd43, %fd40, 0d3F3C71C72D1B5154;
	fma.rn.f64 	%fd45, %fd44, %fd40, 0d3F624924923BE72D;
	fma.rn.f64 	%fd46, %fd45, %fd40, 0d3F8999999999A3C4;
	fma.rn.f64 	%fd47, %fd46, %fd40, 0d3FB5555555555554;
	sub.f64 	%fd48, %fd31, %fd39;
	add.f64 	%fd49, %fd48, %fd48;
	neg.f64 	%fd50, %fd39;
	fma.rn.f64 	%fd51, %fd50, %fd31, %fd49;
	mul.f64 	%fd52, %fd37, %fd51;
	mul.f64 	%fd53, %fd40, %fd47;
	fma.rn.f64 	%fd54, %fd53, %fd39, %fd52;
	xor.b32  	%r30, %r36, -2147483648;
	mov.b32 	%r31, 1127219200;
	mov.b64 	%fd55, {%r30, %r31};
	mov.b32 	%r32, -2147483648;
	mov.b64 	%fd56, {%r32, %r31};
	sub.f64 	%fd57, %fd55, %fd56;
	fma.rn.f64 	%fd58, %fd57, 0d3FE62E42FEFA39EF, %fd39;
	fma.rn.f64 	%fd59, %fd57, 0dBFE62E42FEFA39EF, %fd58;
	sub.f64 	%fd60, %fd59, %fd39;
	sub.f64 	%fd61, %fd54, %fd60;
	fma.rn.f64 	%fd62, %fd57, 0d3C7ABC9E3B39803F, %fd61;
	add.f64 	%fd83, %fd58, %fd62;
	bra.uni 	$L__BB3_10;
$L__BB3_9:
	fma.rn.f64 	%fd30, %fd81, 0d7FF0000000000000, 0d7FF0000000000000;
	{
	.reg .b32 %temp; 
	mov.b64 	{%temp, %r22}, %fd81;
	}
	and.b32  	%r23, %r22, 2147483647;
	setp.eq.s32 	%p8, %r23, 0;
	selp.f64 	%fd83, 0dFFF0000000000000, %fd30, %p8;
$L__BB3_10:
	setp.gt.u32 	%p10, %r1, 1138753535;
	add.f64 	%fd78, %fd83, 0d3FE62E42FEFA39EF;
	selp.f64 	%fd79, %fd78, %fd83, %p10;
	copysign.f64 	%fd80, %fd1, %fd79;
	cvta.to.global.u64 	%rd8, %rd2;
	add.s64 	%rd10, %rd8, %rd6;
	st.global.f64 	[%rd10], %fd80;
$L__BB3_11:
	ret;

}
	// .globl	math_atan
.visible .entry math_atan(
	.param .u64 math_atan_param_0,
	.param .u64 .ptr .align 1 math_atan_param_1,
	.param .u64 .ptr .align 1 math_atan_param_2
)
{
	.reg .pred 	%p<5>;
	.reg .b32 	%r<5>;
	.reg .b64 	%rd<11>;
	.reg .b64 	%fd<36>;

	ld.param.u64 	%rd4, [math_atan_param_0];
	ld.param.u64 	%rd2, [math_atan_param_1];
	ld.param.u64 	%rd3, [math_atan_param_2];
	mov.u32 	%r1, %ctaid.x;
	mov.u32 	%r2, %ntid.x;
	mov.u32 	%r3, %tid.x;
	mad.lo.s32 	%r4, %r1, %r2, %r3;
	cvt.s64.s32 	%rd1, %r4;
	setp.le.u64 	%p1, %rd4, %rd1;
	@%p1 bra 	$L__BB4_4;
	cvta.to.global.u64 	%rd5, %rd3;
	shl.b64 	%rd6, %rd1, 3;
	add.s64 	%rd7, %rd5, %rd6;
	ld.global.f64 	%fd1, [%rd7];
	abs.f64 	%fd2, %fd1;
	setp.leu.f64 	%p2, %fd2, 0d3FF0000000000000;
	mov.f64 	%fd35, %fd2;
	@%p2 bra 	$L__BB4_3;
	rcp.approx.ftz.f64 	%fd5, %fd2;
	neg.f64 	%fd6, %fd2;
	fma.rn.f64 	%fd7, %fd6, %fd5, 0d3FF0000000000000;
	fma.rn.f64 	%fd8, %fd7, %fd7, %fd7;
	fma.rn.f64 	%fd9, %fd8, %fd5, %fd5;
	setp.eq.f64 	%p3, %fd2, 0d7FF0000000000000;
	selp.f64 	%fd35, 0d0000000000000000, %fd9, %p3;
$L__BB4_3:
	setp.gt.f64 	%p4, %fd2, 0d3FF0000000000000;
	mul.f64 	%fd10, %fd35, %fd35;
	fma.rn.f64 	%fd11, %fd10, 0dBEF53E1D2A25FF7E, 0d3F2D3B63DBB65B49;
	fma.rn.f64 	%fd12, %fd11, %fd10, 0dBF5312788DDE082E;
	fma.rn.f64 	%fd13, %fd12, %fd10, 0d3F6F9690C8249315;
	fma.rn.f64 	%fd14, %fd13, %fd10, 0dBF82CF5AABC7CF0D;
	fma.rn.f64 	%fd15, %fd14, %fd10, 0d3F9162B0B2A3BFDE;
	fma.rn.f64 	%fd16, %fd15, %fd10, 0dBF9A7256FEB6FC6B;
	fma.rn.f64 	%fd17, %fd16, %fd10, 0d3FA171560CE4A489;
	fma.rn.f64 	%fd18, %fd17, %fd10, 0dBFA4F44D841450E4;
	fma.rn.f64 	%fd19, %fd18, %fd10, 0d3FA7EE3D3F36BB95;
	fma.rn.f64 	%fd20, %fd19, %fd10, 0dBFAAD32AE04A9FD1;
	fma.rn.f64 	%fd21, %fd20, %fd10, 0d3FAE17813D66954F;
	fma.rn.f64 	%fd22, %fd21, %fd10, 0dBFB11089CA9A5BCD;
	fma.rn.f64 	%fd23, %fd22, %fd10, 0d3FB3B12B2DB51738;
	fma.rn.f64 	%fd24, %fd23, %fd10, 0dBFB745D022F8DC5C;
	fma.rn.f64 	%fd25, %fd24, %fd10, 0d3FBC71C709DFE927;
	fma.rn.f64 	%fd26, %fd25, %fd10, 0dBFC2492491FA1744;
	fma.rn.f64 	%fd27, %fd26, %fd10, 0d3FC99999999840D2;
	fma.rn.f64 	%fd28, %fd27, %fd10, 0dBFD555555555544C;
	mul.f64 	%fd29, %fd10, %fd28;
	fma.rn.f64 	%fd30, %fd29, %fd35, %fd35;
	mov.f64 	%fd31, 0d3FF921FB54442D18;
	sub.f64 	%fd32, %fd31, %fd30;
	selp.f64 	%fd33, %fd32, %fd30, %p4;
	copysign.f64 	%fd34, %fd1, %fd33;
	cvta.to.global.u64 	%rd8, %rd2;
	add.s64 	%rd10, %rd8, %rd6;
	st.global.f64 	[%rd10], %fd34;
$L__BB4_4:
	ret;

}
	// .globl	math_atanh
.visible .entry math_atanh(
	.param .u64 math_atanh_param_0,
	.param .u64 .ptr .align 1 math_atanh_param_1,
	.param .u64 .ptr .align 1 math_atanh_param_2
)
{
	.reg .pred 	%p<9>;
	.reg .b32 	%r<34>;
	.reg .b32 	%f<2>;
	.reg .b64 	%rd<11>;
	.reg .b64 	%fd<70>;

	ld.param.u64 	%rd4, [math_atanh_param_0];
	ld.param.u64 	%rd2, [math_atanh_param_1];
	ld.param.u64 	%rd3, [math_atanh_param_2];
	mov.u32 	%r11, %ctaid.x;
	mov.u32 	%r12, %ntid.x;
	mov.u32 	%r13, %tid.x;
	mad.lo.s32 	%r14, %r11, %r12, %r13;
	cvt.s64.s32 	%rd1, %r14;
	setp.le.u64 	%p1, %rd4, %rd1;
	@%p1 bra 	$L__BB5_11;
	cvta.to.global.u64 	%rd5, %rd3;
	shl.b64 	%rd6, %rd1, 3;
	add.s64 	%rd7, %rd5, %rd6;
	ld.global.f64 	%fd1, [%rd7];
	abs.f64 	%fd13, %fd1;
	add.f64 	%fd14, %fd13, %fd13;
	mov.f64 	%fd15, 0d3FF0000000000000;
	sub.f64 	%fd16, %fd15, %fd13;
	div.rn.f64 	%fd2, %fd14, %fd16;
	{
	.reg .b32 %temp; 
	mov.b64 	{%temp, %r15}, %fd2;
	}
	mov.b32 	%f1, %r15;
	setp.geu.f32 	%p2, %f1, 0f3FE55555;
	setp.leu.f32 	%p3, %f1, 0fBFD99999;
	or.pred  	%p4, %p2, %p3;
	@%p4 bra 	$L__BB5_3;
	add.f64 	%fd50, %fd2, 0d4000000000000000;
	div.rn.f64 	%fd51, %fd2, %fd50;
	neg.f64 	%fd52, %fd2;
	mul.f64 	%fd53, %fd51, %fd52;
	add.f64 	%fd54, %fd2, %fd53;
	mul.f64 	%fd55, %fd54, %fd54;
	fma.rn.f64 	%fd56, %fd55, 0d3EB372FB2FBE14B5, 0d3ED087FFCEB2DC44;
	fma.rn.f64 	%fd57, %fd56, %fd55, 0d3EF3B9FF890F468C;
	fma.rn.f64 	%fd58, %fd57, %fd55, 0d3F17457EFD51BAF8;
	fma.rn.f64 	%fd59, %fd58, %fd55, 0d3F3C71C8DE3CE825;
	fma.rn.f64 	%fd60, %fd59, %fd55, 0d3F6249248FA4661F;
	fma.rn.f64 	%fd61, %fd60, %fd55, 0d3F899999999D70C4;
	fma.rn.f64 	%fd62, %fd61, %fd55, 0d3FB5555555555462;
	mul.f64 	%fd63, %fd55, %fd62;
	fma.rn.f64 	%fd64, %fd63, %fd54, %fd53;
	add.f64 	%fd69, %fd2, %fd64;
	bra.uni 	$L__BB5_10;
$L__BB5_3:
	add.f64 	%fd67, %fd2, 0d3FF0000000000000;
	{
	.reg .b32 %temp; 
	mov.b64 	{%temp, %r30}, %fd67;
	}
	{
	.reg .b32 %temp; 
	mov.b64 	{%r31, %temp}, %fd67;
	}
	setp.gt.s32 	%p5, %r30, 1048575;
	mov.b32 	%r32, -1023;
	@%p5 bra 	$L__BB5_5;
	mul.f64 	%fd67, %fd67, 0d4350000000000000;
	{
	.reg .b32 %temp; 
	mov.b64 	{%temp, %r30}, %fd67;
	}
	{
	.reg .b32 %temp; 
	mov.b64 	{%r31, %temp}, %fd67;
	}
	mov.b32 	%r32, -1077;
$L__BB5_5:
	add.s32 	%r18, %r30, -1;
	setp.gt.u32 	%p6, %r18, 2146435070;
	@%p6 bra 	$L__BB5_9;
	shr.u32 	%r21, %r30, 20;
	add.s32 	%r33, %r32, %r21;
	and.b32  	%r22, %r30, 1048575;
	or.b32  	%r23, %r22, 1072693248;
	mov.b64 	%fd68, {%r31, %r23};
	setp.lt.u32 	%p8, %r23, 1073127583;
	@%p8 bra 	$L__BB5_8;
	{
	.reg .b32 %temp; 
	mov.b64 	{%r24, %temp}, %fd68;
	}
	{
	.reg .b32 %temp; 
	mov.b64 	{%temp, %r25}, %fd68;
	}
	add.s32 	%r26, %r25, -1048576;
	mov.b64 	%fd68, {%r24, %r26};
	add.s32 	%r33, %r33, 1;
$L__BB5_8:
	add.f64 	%fd18, %fd68, 0dBFF0000000000000;
	add.f64 	%fd19, %fd68, 0d3FF0000000000000;
	rcp.approx.ftz.f64 	%fd20, %fd19;
	neg.f64 	%fd21, %fd19;
	fma.rn.f64 	%fd22, %fd21, %fd20, 0d3FF0000000000000;
	fma.rn.f64 	%fd23, %fd22, %fd22, %fd22;
	fma.rn.f64 	%fd24, %fd23, %fd20, %fd20;
	mul.f64 	%fd25, %fd18, %fd24;
	fma.rn.f64 	%fd26, %fd18, %fd24, %fd25;
	mul.f64 	%fd27, %fd26, %fd26;
	fma.rn.f64 	%fd28, %fd27, 0d3EB1380B3AE80F1E, 0d3ED0EE258B7A8B04;
	fma.rn.f64 	%fd29, %fd28, %fd27, 0d3EF3B2669F02676F;
	fma.rn.f64 	%fd30, %fd29, %fd27, 0d3F1745CBA9AB0956;
	fma.rn.f64 	%fd31, %fd30, %fd27, 0d3F3C71C72D1B5154;
	fma.rn.f64 	%fd32, %fd31, %fd27, 0d3F624924923BE72D;
	fma.rn.f64 	%fd33, %fd32, %fd27, 0d3F8999999999A3C4;
	fma.rn.f64 	%fd34, %fd33, %fd27, 0d3FB5555555555554;
	sub.f64 	%fd35, %fd18, %fd26;
	add.f64 	%fd36, %fd35, %fd35;
	neg.f64 	%fd37, %fd26;
	fma.rn.f64 	%fd38, %fd37, %fd18, %fd36;
	mul.f64 	%fd39, %fd24, %fd38;
	mul.f64 	%fd40, %fd27, %fd34;
	fma.rn.f64 	%fd41, %fd40, %fd26, %fd39;
	xor.b32  	%r27, %r33, -2147483648;
	mov.b32 	%r28, 1127219200;
	mov.b64 	%fd42, {%r27, %r28};
	mov.b32 	%r29, -2147483648;
	mov.b64 	%fd43, {%r29, %r28};
	sub.f64 	%fd44, %fd42, %fd43;
	fma.rn.f64 	%fd45, %fd44, 0d3FE62E42FEFA39EF, %fd26;
	fma.rn.f64 	%fd46, %fd44, 0dBFE62E42FEFA39EF, %fd45;
	sub.f64 	%fd47, %fd46, %fd26;
	sub.f64 	%fd48, %fd41, %fd47;
	fma.rn.f64 	%fd49, %fd44, 0d3C7ABC9E3B39803F, %fd48;
	add.f64 	%fd69, %fd45, %fd49;
	bra.uni 	$L__BB5_10;
$L__BB5_9:
	fma.rn.f64 	%fd17, %fd67, 0d7FF0000000000000, 0d7FF0000000000000;
	{
	.reg .b32 %temp; 
	mov.b64 	{%temp, %r19}, %fd67;
	}
	and.b32  	%r20, %r19, 2147483647;
	setp.eq.s32 	%p7, %r20, 0;
	selp.f64 	%fd69, 0dFFF0000000000000, %fd17, %p7;
$L__BB5_10:
	mul.f64 	%fd65, %fd69, 0d3FE0000000000000;
	copysign.f64 	%fd66, %fd1, %fd65;
	cvta.to.global.u64 	%rd8, %rd2;
	add.s64 	%rd10, %rd8, %rd6;
	st.global.f64 	[%rd10], %fd66;
$L__BB5_11:
	ret;

}
	// .globl	math_cbrt
.visible .entry math_cbrt(
	.param .u64 math_cbrt_param_0,
	.param .u64 .ptr .align 1 math_cbrt_param_1,
	.param .u64 .ptr .align 1 math_cbrt_param_2
)
{
	.reg .pred 	%p<4>;
	.reg .b32 	%r<25>;
	.reg .b32 	%f<7>;
	.reg .b64 	%rd<10>;
	.reg .b64 	%fd<22>;

	ld.param.u64 	%rd4, [math_cbrt_param_0];
	ld.param.u64 	%rd2, [math_cbrt_param_1];
	ld.param.u64 	%rd3, [math_cbrt_param_2];
	mov.u32 	%r1, %ctaid.x;
	mov.u32 	%r2, %ntid.x;
	mov.u32 	%r3, %tid.x;
	mad.lo.s32 	%r4, %r1, %r2, %r3;
	cvt.s64.s32 	%rd1, %r4;
	setp.le.u64 	%p1, %rd4, %rd1;
	@%p1 bra 	$L__BB6_2;
	cvta.to.global.u64 	%rd5, %rd3;
	cvta.to.global.u64 	%rd6, %rd2;
	shl.b64 	%rd7, %rd1, 3;
	add.s64 	%rd8, %rd5, %rd7;
	ld.global.f64 	%fd1, [%rd8];
	{
	.reg .b32 %temp; 
	mov.b64 	{%r5, %temp}, %fd1;
	}
	{
	.reg .b32 %temp; 
	mov.b64 	{%temp, %r6}, %fd1;
	}
	and.b32  	%r7, %r6, 2147483647;
	setp.lt.u32 	%p2, %r7, 1048576;
	mov.b64 	%fd2, {%r5, %r7};
	mul.f64 	%fd3, %fd2, 0d4350000000000000;
	{
	.reg .b32 %temp; 
	mov.b64 	{%r8, %temp}, %fd3;
	}
	{
	.reg .b32 %temp; 
	mov.b64 	{%temp, %r9}, %fd3;
	}
	selp.b32 	%r10, %r8, %r5, %p2;
	selp.b32 	%r11, %r9, %r7, %p2;
	selp.b32 	%r12, 4078, 1048576, %p2;
	shr.u32 	%r13, %r11, 20;
	add.s32 	%r14, %r13, -1022;
	cvt.rn.f32.s32 	%f1, %r14;
	mul.f32 	%f2, %f1, 0f3EAAAAAB;
	cvt.rni.s32.f32 	%r15, %f2;
	mad.lo.s32 	%r16, %r15, -3145728, %r11;
	mov.b64 	%fd4, {%r10, %r16};
	cvt.rn.f32.f64 	%f3, %fd4;
	lg2.approx.ftz.f32 	%f4, %f3;
	mul.f32 	%f5, %f4, 0f3EAAAAAB;
	ex2.approx.ftz.f32 	%f6, %f5;
	cvt.f64.f32 	%fd5, %f6;
	mul.f64 	%fd6, %fd5, %fd5;
	{
	.reg .b32 %temp; 
	mov.b64 	{%r17, %temp}, %fd6;
	}
	{
	.reg .b32 %temp; 
	mov.b64 	{%temp, %r18}, %fd6;
	}
	add.s32 	%r19, %r18, 1048576;
	mov.b64 	%fd7, {%r17, %r19};
	fma.rn.f64 	%fd8, %fd7, %fd5, %fd4;
	rcp.approx.ftz.f64 	%fd9, %fd8;
	neg.f64 	%fd10, %fd8;
	fma.rn.f64 	%fd11, %fd10, %fd9, 0d3FF0000000000000;
	fma.rn.f64 	%fd12, %fd11, %fd11, %fd11;
	fma.rn.f64 	%fd13, %fd12, %fd9, %fd9;
	neg.f64 	%fd14, %fd5;
	fma.rn.f64 	%fd15, %fd6, %fd14, %fd4;
	mul.f64 	%fd16, %fd15, %fd13;
	fma.rn.f64 	%fd17, %fd5, %fd16, %fd5;
	{
	.reg .b32 %temp; 
	mov.b64 	{%r20, %temp}, %fd17;
	}
	{
	.reg .b32 %temp; 
	mov.b64 	{%temp, %r21}, %fd17;
	}
	add.s32 	%r22, %r15, %r12;
	shl.b32 	%r23, %r22, 20;
	add.s32 	%r24, %r21, %r23;
	mov.b64 	%fd18, {%r20, %r24};
	copysign.f64 	%fd19, %fd1, %fd18;
	add.f64 	%fd20, %fd1, %fd1;
	setp.equ.f64 	%p3, %fd20, %fd1;
	selp.f64 	%fd21, %fd20, %fd19, %p3;
	add.s64 	%rd9, %rd6, %rd7;
	st.global.f64 	[%rd9], %fd21;
$L__BB6_2:
	ret;

}
	// .globl	math_ceil
.visible .entry math_ceil(
	.param .u64 math_ceil_param_0,
	.param .u64 .ptr .align 1 math_ceil_param_1,
	.param .u64 .ptr .align 1 math_ceil_param_2
)
{
	.reg .pred 	%p<2>;
	.reg .b32 	%r<5>;
	.reg .b64 	%rd<10>;
	.reg .b64 	%fd<3>;

	ld.param.u64 	%rd4, [math_ceil_param_0];
	ld.param.u64 	%rd2, [math_ceil_param_1];
	ld.param.u64 	%rd3, [math_ceil_param_2];
	mov.u32 	%r1, %ctaid.x;
	mov.u32 	%r2, %ntid.x;
	mov.u32 	%r3, %tid.x;
	mad.lo.s32 	%r4, %r1, %r2, %r3;
	cvt.s64.s32 	%rd1, %r4;
	setp.le.u64 	%p1, %rd4, %rd1;
	@%p1 bra 	$L__BB7_2;
	cvta.to.global.u64 	%rd5, %rd3;
	cvta.to.global.u64 	%rd6, %rd2;
	shl.b64 	%rd7, %rd1, 3;
	add.s64 	%rd8, %rd5, %rd7;
	ld.global.f64 	%fd1, [%rd8];
	cvt.rpi.f64.f64 	%fd2, %fd1;
	add.s64 	%rd9, %rd6, %rd7;
	st.global.f64 	[%rd9], %fd2;
$L__BB7_2:
	ret;

}
	// .globl	math_cos
.visible .entry math_cos(
	.param .u64 math_cos_param_0,
	.param .u64 .ptr .align 1 math_cos_param_1,
	.param .u64 .ptr .align 1 math_cos_param_2
)
{
	.reg .pred 	%p<6>;
	.reg .b32 	%r<17>;
	.reg .b64 	%rd<15>;
	.reg .b64 	%fd<36>;

	ld.param.u64 	%rd4, [math_cos_param_0];
	ld.param.u64 	%rd2, [math_cos_param_1];
	ld.param.u64 	%rd3, [math_cos_param_2];
	mov.u32 	%r6, %ctaid.x;
	mov.u32 	%r7, %ntid.x;
	mov.u32 	%r8, %tid.x;
	mad.lo.s32 	%r9, %r6, %r7, %r8;
	cvt.s64.s32 	%rd1, %r9;
	setp.le.u64 	%p1, %rd4, %rd1;
	@%p1 bra 	$L__BB8_7;
	cvta.to.global.u64 	%rd5, %rd3;
	shl.b64 	%rd6, %rd1, 3;
	add.s64 	%rd7, %rd5, %rd6;
	ld.global.f64 	%fd1, [%rd7];
	abs.f64 	%fd2, %fd1;
	setp.neu.f64 	%p2, %fd2, 0d7FF0000000000000;
	@%p2 bra 	$L__BB8_3;
	mov.f64 	%fd13, 0d0000000000000000;
	mul.rn.f64 	%fd35, %fd1, %fd13;
	mov.b32 	%r16, 1;
	bra.uni 	$L__BB8_6;
$L__BB8_3:
	mul.f64 	%fd8, %fd1, 0d3FE45F306DC9C883;
	cvt.rni.s32.f64 	%r15, %fd8;
	cvt.rn.f64.s32 	%fd9, %r15;
	fma.rn.f64 	%fd10, %fd9, 0dBFF921FB54442D18, %fd1;
	fma.rn.f64 	%fd11, %fd9, 0dBC91A62633145C00, %fd10;
	fma.rn.f64 	%fd35, %fd9, 0dB97B839A252049C0, %fd11;
	setp.ltu.f64 	%p3, %fd2, 0d41E0000000000000;
	@%p3 bra 	$L__BB8_5;
	{ // callseq 0, 0
	.param .b64 param0;
	st.param.f64 	[param0], %fd1;
	.param .align 16 .b8 retval0[16];
	call.uni (retval0), 
	__internal_trig_reduction_slowpathd, 
	(
	param0
	);
	ld.param.f64 	%fd35, [retval0];
	ld.param.b32 	%r15, [retval0+8];
	} // callseq 0
$L__BB8_5:
	add.s32 	%r16, %r15, 1;
$L__BB8_6:
	shl.b32 	%r12, %r16, 6;
	cvt.u64.u32 	%rd8, %r12;
	and.b64  	%rd9, %rd8, 64;
	mov.u64 	%rd10, __cudart_sin_cos_coeffs;
	add.s64 	%rd11, %rd10, %rd9;
	mul.rn.f64 	%fd14, %fd35, %fd35;
	and.b32  	%r13, %r16, 1;
	setp.eq.b32 	%p4, %r13, 1;
	selp.f64 	%fd15, 0dBDA8FF8320FD8164, 0d3DE5DB65F9785EBA, %p4;
	ld.global.nc.v2.f64 	{%fd16, %fd17}, [%rd11];
	fma.rn.f64 	%fd18, %fd15, %fd14, %fd16;
	fma.rn.f64 	%fd19, %fd18, %fd14, %fd17;
	ld.global.nc.v2.f64 	{%fd20, %fd21}, [%rd11+16];
	fma.rn.f64 	%fd22, %fd19, %fd14, %fd20;
	fma.rn.f64 	%fd23, %fd22, %fd14, %fd21;
	ld.global.nc.v2.f64 	{%fd24, %fd25}, [%rd11+32];
	fma.rn.f64 	%fd26, %fd23, %fd14, %fd24;
	fma.rn.f64 	%fd27, %fd26, %fd14, %fd25;
	fma.rn.f64 	%fd28, %fd27, %fd35, %fd35;
	fma.rn.f64 	%fd29, %fd27, %fd14, 0d3FF0000000000000;
	selp.f64 	%fd30, %fd29, %fd28, %p4;
	and.b32  	%r14, %r16, 2;
	setp.eq.s32 	%p5, %r14, 0;
	mov.f64 	%fd31, 0d0000000000000000;
	sub.f64 	%fd32, %fd31, %fd30;
	selp.f64 	%fd33, %fd30, %fd32, %p5;
	cvta.to.global.u64 	%rd12, %rd2;
	add.s64 	%rd14, %rd12, %rd6;
	st.global.f64 	[%rd14], %fd33;
$L__BB8_7:
	ret;

}
	// .globl	math_cosh
.visible .entry math_cosh(
	.param .u64 math_cosh_param_0,
	.param .u64 .ptr .align 1 math_cosh_param_1,
	.param .u64 .ptr .align 1 math_cosh_param_2
)
{
	.reg .pred 	%p<4>;
	.reg .b32 	%r<15>;
	.reg .b64 	%rd<11>;
	.reg .b64 	%fd<30>;

	ld.param.u64 	%rd4, [math_cosh_param_0];
	ld.param.u64 	%rd2, [math_cosh_param_1];
	ld.param.u64 	%rd3, [math_cosh_param_2];
	mov.u32 	%r1, %ctaid.x;
	mov.u32 	%r2, %ntid.x;
	mov.u32 	%r3, %tid.x;
	mad.lo.s32 	%r4, %r1, %r2, %r3;
	cvt.s64.s32 	%rd1, %r4;
	setp.le.u64 	%p1, %rd4, %rd1;
	@%p1 bra 	$L__BB9_5;
	cvta.to.global.u64 	%rd5, %rd3;
	shl.b64 	%rd6, %rd1, 3;
	add.s64 	%rd7, %rd5, %rd6;
	ld.global.f64 	%fd1, [%rd7];
	{
	.reg .b32 %temp; 
	mov.b64 	{%temp, %r5}, %fd1;
	}
	and.b32  	%r6, %r5, 2147483647;
	{
	.reg .b32 %temp; 
	mov.b64 	{%r7, %temp}, %fd1;
	}
	mov.b64 	%fd2, {%r7, %r6};
	{
	.reg .b32 %temp; 
	mov.b64 	{%temp, %r8}, %fd2;
	}
	setp.gt.u32 	%p2, %r8, 1082536910;
	@%p2 bra 	$L__BB9_3;
	fma.rn.f64 	%fd6, %fd2, 0d3FF71547652B82FE, 0d4338000000000000;
	{
	.reg .b32 %temp; 
	mov.b64 	{%r9, %temp}, %fd6;
	}
	mov.f64 	%fd7, 0dC338000000000000;
	add.rn.f64 	%fd8, %fd6, %fd7;
	fma.rn.f64 	%fd9, %fd8, 0dBFE62E42FEFA39EF, %fd2;
	fma.rn.f64 	%fd10, %fd8, 0dBC7ABC9E3B39803F, %fd9;
	fma.rn.f64 	%fd11, %fd10, 0d3E5ADE1569CE2BDF, 0d3E928AF3FCA213EA;
	fma.rn.f64 	%fd12, %fd11, %fd10, 0d3EC71DEE62401315;
	fma.rn.f64 	%fd13, %fd12, %fd10, 0d3EFA01997C89EB71;
	fma.rn.f64 	%fd14, %fd13, %fd10, 0d3F2A01A014761F65;
	fma.rn.f64 	%fd15, %fd14, %fd10, 0d3F56C16C1852B7AF;
	fma.rn.f64 	%fd16, %fd15, %fd10, 0d3F81111111122322;
	fma.rn.f64 	%fd17, %fd16, %fd10, 0d3FA55555555502A1;
	fma.rn.f64 	%fd18, %fd17, %fd10, 0d3FC5555555555511;
	fma.rn.f64 	%fd19, %fd18, %fd10, 0d3FE000000000000B;
	fma.rn.f64 	%fd20, %fd19, %fd10, 0d3FF0000000000000;
	fma.rn.f64 	%fd21, %fd20, %fd10, 0d3FF0000000000000;
	shl.b32 	%r10, %r9, 20;
	{
	.reg .b32 %temp; 
	mov.b64 	{%r11, %temp}, %fd21;
	}
	{
	.reg .b32 %temp; 
	mov.b64 	{%temp, %r12}, %fd21;
	}
	add.s32 	%r13, %r10, %r12;
	add.s32 	%r14, %r13, -2097152;
	mov.b64 	%fd22, {%r11, %r14};
	rcp.approx.ftz.f64 	%fd23, %fd22;
	neg.f64 	%fd24, %fd22;
	fma.rn.f64 	%fd25, %fd24, %fd23, 0d3FF0000000000000;
	fma.rn.f64 	%fd26, %fd25, %fd25, %fd25;
	fma.rn.f64 	%fd27, %fd26, %fd23, %fd23;
	fma.rn.f64 	%fd29, %fd27, 0d3FB0000000000000, %fd22;
	bra.uni 	$L__BB9_4;
$L__BB9_3:
	setp.le.f64 	%p3, %fd1, 0d7FF0000000000000;
	selp.f64 	%fd29, 0d7FF0000000000000, %fd1, %p3;
$L__BB9_4:
	add.f64 	%fd28, %fd29, %fd29;
	cvta.to.global.u64 	%rd8, %rd2;
	add.s64 	%rd10, %rd8, %rd6;
	st.global.f64 	[%rd10], %fd28;
$L__BB9_5:
	ret;

}
	// .globl	math_cospi
.visible .entry math_cospi(
	.param .u64 math_cospi_param_0,
	.param .u64 .ptr .align 1 math_cospi_param_1,
	.param .u64 .ptr .align 1 math_cospi_param_2
)
{
	.reg .pred 	%p<5>;
	.reg .b32 	%r<14>;
	.reg .b64 	%rd<16>;
	.reg .b64 	%fd<29>;

	ld.param.u64 	%rd4, [math_cospi_param_0];
	ld.param.u64 	%rd2, [math_cospi_param_1];
	ld.param.u64 	%rd3, [math_cospi_param_2];
	mov.u32 	%r1, %ctaid.x;
	mov.u32 	%r2, %ntid.x;
	mov.u32 	%r3, %tid.x;
	mad.lo.s32 	%r4, %r1, %r2, %r3;
	cvt.s64.s32 	%rd1, %r4;
	setp.le.u64 	%p1, %rd4, %rd1;
	@%p1 bra 	$L__BB10_2;
	cvta.to.global.u64 	%rd5, %rd3;
	cvta.to.global.u64 	%rd6, %rd2;
	shl.b64 	%rd7, %rd1, 3;
	add.s64 	%rd8, %rd5, %rd7;
	ld.global.f64 	%fd1, [%rd8];
	{
	.reg .b32 %temp; 
	mov.b64 	{%temp, %r5}, %fd1;
	}
	shl.b32 	%r6, %r5, 1;
	setp.gt.u32 	%p2, %r6, -2038431744;
	mov.f64 	%fd2, 0d0000000000000000;
	mul.rn.f64 	%fd3, %fd1, %fd2;
	selp.f64 	%fd4, %fd3, %fd1, %p2;
	{
	.reg .b32 %temp; 
	mov.b64 	{%r7, %temp}, %fd4;
	}
	{
	.reg .b32 %temp; 
	mov.b64 	{%temp, %r8}, %fd4;
	}
	add.s32 	%r9, %r8, 1048576;
	mov.b64 	%fd5, {%r7, %r9};
	cvt.rni.f64.f64 	%fd6, %fd5;
	cvt.rzi.s64.f64 	%rd9, %fd6;
	cvt.u32.u64 	%r10, %rd9;
	fma.rn.f64 	%fd7, %fd6, 0dBFE0000000000000, %fd4;
	mul.f64 	%fd8, %fd7, 0d3CA1A62633145C07;
	fma.rn.f64 	%fd9, %fd7, 0d400921FB54442D18, %fd8;
	add.s32 	%r11, %r10, 1;
	shl.b32 	%r12, %r11, 6;
	cvt.u64.u32 	%rd10, %r12;
	and.b64  	%rd11, %rd10, 64;
	mov.u64 	%rd12, __cudart_sin_cos_coeffs;
	add.s64 	%rd13, %rd12, %rd11;
	mul.rn.f64 	%fd10, %fd9, %fd9;
	and.b64  	%rd14, %rd9, 1;
	setp.eq.b64 	%p3, %rd14, 1;
	selp.f64 	%fd11, 0d3DE5DB65F9785EBA, 0dBDA8FF8320FD8164, %p3;
	ld.global.nc.v2.f64 	{%fd12, %fd13}, [%rd13];
	fma.rn.f64 	%fd14, %fd11, %fd10, %fd12;
	fma.rn.f64 	%fd15, %fd14, %fd10, %fd13;
	ld.global.nc.v2.f64 	{%fd16, %fd17}, [%rd13+16];
	fma.rn.f64 	%fd18, %fd15, %fd10, %fd16;
	fma.rn.f64 	%fd19, %fd18, %fd10, %fd17;
	ld.global.nc.v2.f64 	{%fd20, %fd21}, [%rd13+32];
	fma.rn.f64 	%fd22, %fd19, %fd10, %fd20;
	fma.rn.f64 	%fd23, %fd22, %fd10, %fd21;
	fma.rn.f64 	%fd24, %fd23, %fd9, %fd9;
	fma.rn.f64 	%fd25, %fd23, %fd10, 0d3FF0000000000000;
	selp.f64 	%fd26, %fd24, %fd25, %p3;
	and.b32  	%r13, %r11, 2;
	setp.eq.s32 	%p4, %r13, 0;
	sub.f64 	%fd27, %fd2, %fd26;
	selp.f64 	%fd28, %fd26, %fd27, %p4;
	add.s64 	%rd15, %rd6, %rd7;
	st.global.f64 	[%rd15], %fd28;
$L__BB10_2:
	ret;

}
	// .globl	math_cyl_bessel_i0
.visible .entry math_cyl_bessel_i0(
	.param .u64 math_cyl_bessel_i0_param_0,
	.param .u64 .ptr .align 1 math_cyl_bessel_i0_param_1,
	.param .u64 .ptr .align 1 math_cyl_bessel_i0_param_2
)
{
	.reg .pred 	%p<6>;
	.reg .b32 	%r<22>;
	.reg .b32 	%f<3>;
	.reg .b64 	%rd<11>;
	.reg .b64 	%fd<80>;

	ld.param.u64 	%rd4, [math_cyl_bessel_i0_param_0];
	ld.param.u64 	%rd2, [math_cyl_bessel_i0_param_1];
	ld.param.u64 	%rd3, [math_cyl_bessel_i0_param_2];
	mov.u32 	%r4, %ctaid.x;
	mov.u32 	%r5, %ntid.x;
	mov.u32 	%r6, %tid.x;
	mad.lo.s32 	%r7, %r4, %r5, %r6;
	cvt.s64.s32 	%rd1, %r7;
	setp.le.u64 	%p1, %rd4, %rd1;
	@%p1 bra 	$L__BB11_8;
	cvta.to.global.u64 	%rd5, %rd3;
	shl.b64 	%rd6, %rd1, 3;
	add.s64 	%rd7, %rd5, %rd6;
	ld.global.f64 	%fd1, [%rd7];
	abs.f64 	%fd2, %fd1;
	{
	.reg .b32 %temp; 
	mov.b64 	{%temp, %r8}, %fd2;
	}
	add.s32 	%r9, %r8, -1076238844;
	setp.gt.u32 	%p2, %r9, 127526403;
	@%p2 bra 	$L__BB11_6;
	mul.f64 	%fd3, %fd2, 0d3FE0000000000000;
	fma.rn.f64 	%fd28, %fd3, 0d3FF71547652B82FE, 0d4338000000000000;
	{
	.reg .b32 %temp; 
	mov.b64 	{%r1, %temp}, %fd28;
	}
	mov.f64 	%fd29, 0dC338000000000000;
	add.rn.f64 	%fd30, %fd28, %fd29;
	fma.rn.f64 	%fd31, %fd30, 0dBFE62E42FEFA39EF, %fd3;
	fma.rn.f64 	%fd32, %fd30, 0dBC7ABC9E3B39803F, %fd31;
	fma.rn.f64 	%fd33, %fd32, 0d3E5ADE1569CE2BDF, 0d3E928AF3FCA213EA;
	fma.rn.f64 	%fd34, %fd33, %fd32, 0d3EC71DEE62401315;
	fma.rn.f64 	%fd35, %fd34, %fd32, 0d3EFA01997C89EB71;
	fma.rn.f64 	%fd36, %fd35, %fd32, 0d3F2A01A014761F65;
	fma.rn.f64 	%fd37, %fd36, %fd32, 0d3F56C16C1852B7AF;
	fma.rn.f64 	%fd38, %fd37, %fd32, 0d3F81111111122322;
	fma.rn.f64 	%fd39, %fd38, %fd32, 0d3FA55555555502A1;
	fma.rn.f64 	%fd40, %fd39, %fd32, 0d3FC5555555555511;
	fma.rn.f64 	%fd41, %fd40, %fd32, 0d3FE000000000000B;
	fma.rn.f64 	%fd42, %fd41, %fd32, 0d3FF0000000000000;
	fma.rn.f64 	%fd43, %fd42, %fd32, 0d3FF0000000000000;
	{
	.reg .b32 %temp; 
	mov.b64 	{%r2, %temp}, %fd43;
	}
	{
	.reg .b32 %temp; 
	mov.b64 	{%temp, %r3}, %fd43;
	}
	shl.b32 	%r10, %r1, 20;
	add.s32 	%r11, %r10, %r3;
	mov.b64 	%fd78, {%r2, %r11};
	{
	.reg .b32 %temp; 
	mov.b64 	{%temp, %r12}, %fd3;
	}
	mov.b32 	%f2, %r12;
	abs.f32 	%f1, %f2;
	setp.lt.f32 	%p3, %f1, 0f4086232B;
	@%p3 bra 	$L__BB11_5;
	setp.lt.f64 	%p4, %fd3, 0d0000000000000000;
	add.f64 	%fd44, %fd3, 0d7FF0000000000000;
	selp.f64 	%fd78, 0d0000000000000000, %fd44, %p4;
	setp.geu.f32 	%p5, %f1, 0f40874800;
	@%p5 bra 	$L__BB11_5;
	shr.u32 	%r13, %r1, 31;
	add.s32 	%r14, %r1, %r13;
	shr.s32 	%r15, %r14, 1;
	shl.b32 	%r16, %r15, 20;
	add.s32 	%r17, %r3, %r16;
	mov.b64 	%fd45, {%r2, %r17};
	sub.s32 	%r18, %r1, %r15;
	shl.b32 	%r19, %r18, 20;
	add.s32 	%r20, %r19, 1072693248;
	mov.b32 	%r21, 0;
	mov.b64 	%fd46, {%r21, %r20};
	mul.f64 	%fd78, %fd46, %fd45;
$L__BB11_5:
	rcp.approx.ftz.f64 	%fd47, %fd2;
	neg.f64 	%fd48, %fd2;
	fma.rn.f64 	%fd49, %fd48, %fd47, 0d3FF0000000000000;
	fma.rn.f64 	%fd50, %fd49, %fd49, %fd49;
	fma.rn.f64 	%fd51, %fd50, %fd47, %fd47;
	rsqrt.approx.ftz.f64 	%fd52, %fd2;
	mul.rn.f64 	%fd53, %fd52, %fd52;
	neg.f64 	%fd54, %fd53;
	fma.rn.f64 	%fd55, %fd2, %fd54, 0d3FF0000000000000;
	mul.rn.f64 	%fd56, %fd55, %fd52;
	fma.rn.f64 	%fd57, %fd55, 0d3FD8000000000000, 0d3FE0000000000000;
	fma.rn.f64 	%fd58, %fd57, %fd56, %fd52;
	fma.rn.f64 	%fd59, %fd51, 0d41F2F851FC237B1D, 0d41FFEFDD4FF37461;
	fma.rn.f64 	%fd60, %fd59, %fd51, 0dC1FA8A1907F57F70;
	fma.rn.f64 	%fd61, %fd60, %fd51, 0d41E10B6852851C22;
	fma.rn.f64 	%fd62, %fd61, %fd51, 0dC1B925FC57CCB350;
	fma.rn.f64 	%fd63, %fd62, %fd51, 0d41885261A7176974;
	fma.rn.f64 	%fd64, %fd63, %fd51, 0dC1506BFA24BE44DB;
	fma.rn.f64 	%fd65, %fd64, %fd51, 0d411003CC0DA58B08;
	fma.rn.f64 	%fd66, %fd65, %fd51, 0dC0C6E73AA6A2C47A;
	fma.rn.f64 	%fd67, %fd66, %fd51, 0d40785E17BC10541A;
	fma.rn.f64 	%fd68, %fd67, %fd51, 0dC0216C6690365068;
	fma.rn.f64 	%fd69, %fd68, %fd51, 0d3FD934E08086004C;
	fma.rn.f64 	%fd70, %fd69, %fd51, 0d3FB6AA7C7D428943;
	fma.rn.f64 	%fd71, %fd70, %fd51, 0d3FA6EAC2735A091E;
	fma.rn.f64 	%fd72, %fd71, %fd51, 0d3F9DEBAA90561E71;
	fma.rn.f64 	%fd73, %fd72, %fd51, 0d3F9CB94DDFD23F70;
	fma.rn.f64 	%fd74, %fd73, %fd51, 0d3FA9884533D30179;
	fma.rn.f64 	%fd75, %fd74, %fd51, 0d3FD9884533D43657;
	mul.f64 	%fd76, %fd58, %fd75;
	mul.f64 	%fd77, %fd76, %fd78;
	mul.f64 	%fd79, %fd78, %fd77;
	bra.uni 	$L__BB11_7;
$L__BB11_6:
	mul.f64 	%fd11, %fd1, %fd1;
	fma.rn.f64 	%fd12, %fd11, 0d37D4D7F592957DA6, 0d3858C41D50AB516F;
	fma.rn.f64 	%fd13, %fd12, %fd11, 0d39095DDA3F2C417B;
	fma.rn.f64 	%fd14, %fd13, %fd11, 0d39A367189A01363E;
	fma.rn.f64 	%fd15, %fd14, %fd11, 0d3A3E90745678B866;
	fma.rn.f64 	%fd16, %fd15, %fd11, 0d3AD416D14FA3A4BD;
	fma.rn.f64 	%fd17, %fd16, %fd11, 0d3B669D021FDE720E;
	fma.rn.f64 	%fd18, %fd17, %fd11, 0d3BF5601014E95430;
	fma.rn.f64 	%fd19, %fd18, %fd11, 0d3C80B313C0325230;
	fma.rn.f64 	%fd20, %fd19, %fd11, 0d3D0522A42FFEF890;
	fma.rn.f64 	%fd21, %fd20, %fd11, 0d3D8522A440809476;
	fma.rn.f64 	%fd22, %fd21, %fd11, 0d3E002E85C07BA843;
	fma.rn.f64 	%fd23, %fd22, %fd11, 0d3E723456789B9DE8;
	fma.rn.f64 	%fd24, %fd23, %fd11, 0d3EDC71C71C71B63C;
	fma.rn.f64 	%fd25, %fd24, %fd11, 0d3F3C71C71C71C7C2;
	fma.rn.f64 	%fd26, %fd25, %fd11, 0d3F8FFFFFFFFFFFFB;
	fma.rn.f64 	%fd27, %fd26, %fd11, 0d3FD0000000000000;
	fma.rn.f64 	%fd79, %fd27, %fd11, 0d3FF0000000000000;
$L__BB11_7:
	cvta.to.global.u64 	%rd8, %rd2;
	add.s64 	%rd10, %rd8, %rd6;
	st.global.f64 	[%rd10], %fd79;
$L__BB11_8:
	ret;

}
	// .globl	math_cyl_bessel_i1
.visible .entry math_cyl_bessel_i1(
	.param .u64 math_cyl_bessel_i1_param_0,
	.param .u64 .ptr .align 1 math_cyl_bessel_i1_param_1,
	.param .u64 .ptr .align 1 math_cyl_bessel_i1_param_2
)
{
	.reg .pred 	%p<6>;
	.reg .b32 	%r<22>;
	.reg .b32 	%f<3>;
	.reg .b64 	%rd<11>;
	.reg .b64 	%fd<82>;

	ld.param.u64 	%rd4, [math_cyl_bessel_i1_param_0];
	ld.param.u64 	%rd2, [math_cyl_bessel_i1_param_1];
	ld.param.u64 	%rd3, [math_cyl_bessel_i1_param_2];
	mov.u32 	%r4, %ctaid.x;
	mov.u32 	%r5, %ntid.x;
	mov.u32 	%r6, %tid.x;
	mad.lo.s32 	%r7, %r4, %r5, %r6;
	cvt.s64.s32 	%rd1, %r7;
	setp.le.u64 	%p1, %rd4, %rd1;
	@%p1 bra 	$L__BB12_8;
	cvta.to.global.u64 	%rd5, %rd3;
	shl.b64 	%rd6, %rd1, 3;
	add.s64 	%rd7, %rd5, %rd6;
	ld.global.f64 	%fd1, [%rd7];
	abs.f64 	%fd2, %fd1;
	{
	.reg .b32 %temp; 
	mov.b64 	{%temp, %r8}, %fd2;
	}
	add.s32 	%r9, %r8, -1076232192;
	setp.gt.u32 	%p2, %r9, 127533055;
	@%p2 bra 	$L__BB12_6;
	mul.f64 	%fd3, %fd2, 0d3FE0000000000000;
	fma.rn.f64 	%fd29, %fd3, 0d3FF71547652B82FE, 0d4338000000000000;
	{
	.reg .b32 %temp; 
	mov.b64 	{%r1, %temp}, %fd29;
	}
	mov.f64 	%fd30, 0dC338000000000000;
	add.rn.f64 	%fd31, %fd29, %fd30;
	fma.rn.f64 	%fd32, %fd31, 0dBFE62E42FEFA39EF, %fd3;
	fma.rn.f64 	%fd33, %fd31, 0dBC7ABC9E3B39803F, %fd32;
	fma.rn.f64 	%fd34, %fd33, 0d3E5ADE1569CE2BDF, 0d3E928AF3FCA213EA;
	fma.rn.f64 	%fd35, %fd34, %fd33, 0d3EC71DEE62401315;
	fma.rn.f64 	%fd36, %fd35, %fd33, 0d3EFA01997C89EB71;
	fma.rn.f64 	%fd37, %fd36, %fd33, 0d3F2A01A014761F65;
	fma.rn.f64 	%fd38, %fd37, %fd33, 0d3F56C16C1852B7AF;
	fma.rn.f64 	%fd39, %fd38, %fd33, 0d3F81111111122322;
	fma.rn.f64 	%fd40, %fd39, %fd33, 0d3FA55555555502A1;
	fma.rn.f64 	%fd41, %fd40, %fd33, 0d3FC5555555555511;
	fma.rn.f64 	%fd42, %fd41, %fd33, 0d3FE000000000000B;
	fma.rn.f64 	%fd43, %fd42, %fd33, 0d3FF0000000000000;
	fma.rn.f64 	%fd44, %fd43, %fd33, 0d3FF0000000000000;
	{
	.reg .b32 %temp; 
	mov.b64 	{%r2, %temp}, %fd44;
	}
	{
	.reg .b32 %temp; 
	mov.b64 	{%temp, %r3}, %fd44;
	}
	shl.b32 	%r10, %r1, 20;
	add.s32 	%r11, %r10, %r3;
	mov.b64 	%fd80, {%r2, %r11};
	{
	.reg .b32 %temp; 
	mov.b64 	{%temp, %r12}, %fd3;
	}
	mov.b32 	%f2, %r12;
	abs.f32 	%f1, %f2;
	setp.lt.f32 	%p3, %f1, 0f4086232B;
	@%p3 bra 	$L__BB12_5;
	setp.lt.f64 	%p4, %fd3, 0d0000000000000000;
	add.f64 	%fd45, %fd3, 0d7FF0000000000000;
	selp.f64 	%fd80, 0d0000000000000000, %fd45, %p4;
	setp.geu.f32 	%p5, %f1, 0f40874800;
	@%p5 bra 	$L__BB12_5;
	shr.u32 	%r13, %r1, 31;
	add.s32 	%r14, %r1, %r13;
	shr.s32 	%r15, %r14, 1;
	shl.b32 	%r16, %r15, 20;
	add.s32 	%r17, %r3, %r16;
	mov.b64 	%fd46, {%r2, %r17};
	sub.s32 	%r18, %r1, %r15;
	shl.b32 	%r19, %r18, 20;
	add.s32 	%r20, %r19, 1072693248;
	mov.b32 	%r21, 0;
	mov.b64 	%fd47, {%r21, %r20};
	mul.f64 	%fd80, %fd47, %fd46;
$L__BB12_5:
	rcp.approx.ftz.f64 	%fd48, %fd2;
	neg.f64 	%fd49, %fd2;
	fma.rn.f64 	%fd50, %fd49, %fd48, 0d3FF0000000000000;
	fma.rn.f64 	%fd51, %fd50, %fd50, %fd50;
	fma.rn.f64 	%fd52, %fd51, %fd48, %fd48;
	rsqrt.approx.ftz.f64 	%fd53, %fd2;
	mul.rn.f64 	%fd54, %fd53, %fd53;
	neg.f64 	%fd55, %fd54;
	fma.rn.f64 	%fd56, %fd2, %fd55, 0d3FF0000000000000;
	mul.rn.f64 	%fd57, %fd56, %fd53;
	fma.rn.f64 	%fd58, %fd56, 0d3FD8000000000000, 0d3FE0000000000000;
	fma.rn.f64 	%fd59, %fd58, %fd57, %fd53;
	fma.rn.f64 	%fd60, %fd52, 0d41D8729DA7E5A092, 0dC20A9923A6810426;
	fma.rn.f64 	%fd61, %fd60, %fd52, 0d42015D3DB3C5FFE0;
	fma.rn.f64 	%fd62, %fd61, %fd52, 0dC1E4D2D89A3913C1;
	fma.rn.f64 	%fd63, %fd62, %fd52, 0d41BDCDFF9B080398;
	fma.rn.f64 	%fd64, %fd63, %fd52, 0dC18C5F2E01FB2FF9;
	fma.rn.f64 	%fd65, %fd64, %fd52, 0d4152FCFB5FD54150;
	fma.rn.f64 	%fd66, %fd65, %fd52, 0dC1126D4CD831FC06;
	fma.rn.f64 	%fd67, %fd66, %fd52, 0d40CA49ABC2CAD407;
	fma.rn.f64 	%fd68, %fd67, %fd52, 0dC07BF09A8D0B4BCF;
	fma.rn.f64 	%fd69, %fd68, %fd52, 0d4023F8F8F6F26890;
	fma.rn.f64 	%fd70, %fd69, %fd52, 0dBFDD6E31961ECE73;
	fma.rn.f64 	%fd71, %fd70, %fd52, 0dBFBBBDC121C5123B;
	fma.rn.f64 	%fd72, %fd71, %fd52, 0dBFAD76AACF55FC53;
	fma.rn.f64 	%fd73, %fd72, %fd52, 0dBFA4F1C4FF86494B;
	fma.rn.f64 	%fd74, %fd73, %fd52, 0dBFA7EFC0E3C7167E;
	fma.rn.f64 	%fd75, %fd74, %fd52, 0dBFC32633E6DECF48;
	fma.rn.f64 	%fd76, %fd75, %fd52, 0d3FD9884533D43649;
	mul.rn.f64 	%fd77, %fd76, %fd59;
	mul.rn.f64 	%fd78, %fd77, %fd80;
	mul.rn.f64 	%fd79, %fd78, %fd80;
	copysign.f64 	%fd81, %fd1, %fd79;
	bra.uni 	$L__BB12_7;
$L__BB12_6:
	mul.rn.f64 	%fd11, %fd1, %fd1;
	fma.rn.f64 	%fd12, %fd11, 0d38268D52E367973F, 0d38A76B71C28918B0;
	fma.rn.f64 	%fd13, %fd12, %fd11, 0d3958082FE6606ACB;
	fma.rn.f64 	%fd14, %fd13, %fd11, 0d39F0EC04908E2753;
	fma.rn.f64 	%fd15, %fd14, %fd11, 0d3A88D983808A730D;
	fma.rn.f64 	%fd16, %fd15, %fd11, 0d3B1E21624AF0555A;
	fma.rn.f64 	%fd17, %fd16, %fd11, 0d3BAF18024073231E;
	fma.rn.f64 	%fd18, %fd17, %fd11, 0d3C3AB810D07C53A4;
	fma.rn.f64 	%fd19, %fd18, %fd11, 0d3CC2C97677FAB629;
	fma.rn.f64 	%fd20, %fd19, %fd11, 0d3D4522A42918D8A1;
	fma.rn.f64 	%fd21, %fd20, %fd11, 0d3DC27E4FB8F617FC;
	fma.rn.f64 	%fd22, %fd21, %fd11, 0d3E3845C8A0ABD799;
	fma.rn.f64 	%fd23, %fd22, %fd11, 0d3EA6C16C16C369A2;
	fma.rn.f64 	%fd24, %fd23, %fd11, 0d3F0C71C71C71A4B2;
	fma.rn.f64 	%fd25, %fd24, %fd11, 0d3F65555555555681;
	fma.rn.f64 	%fd26, %fd25, %fd11, 0d3FAFFFFFFFFFFFF1;
	mul.rn.f64 	%fd27, %fd26, %fd11;
	mul.f64 	%fd28, %fd1, 0d3FE0000000000000;
	fma.rn.f64 	%fd81, %fd1, %fd27, %fd28;
$L__BB12_7:
	cvta.to.global.u64 	%rd8, %rd2;
	add.s64 	%rd10, %rd8, %rd6;
	st.global.f64 	[%rd10], %fd81;
$L__BB12_8:
	ret;

}
	// .globl	math_erf
.visible .entry math_erf(
	.param .u64 math_erf_param_0,
	.param .u64 .ptr .align 1 math_erf_param_1,
	.param .u64 .ptr .align 1 math_erf_param_2
)
{
	.reg .pred 	%p<3>;
	.reg .b32 	%r<5>;
	.reg .b32 	%f<5>;
	.reg .b64 	%rd<10>;
	.reg .b64 	%fd<52>;

	ld.param.u64 	%rd4, [math_erf_param_0];
	ld.param.u64 	%rd2, [math_erf_param_1];
	ld.param.u64 	%rd3, [math_erf_param_2];
	mov.u32 	%r1, %ctaid.x;
	mov.u32 	%r2, %ntid.x;
	mov.u32 	%r3, %tid.x;
	mad.lo.s32 	%r4, %r1, %r2, %r3;
	cvt.s64.s32 	%rd1, %r4;
	setp.le.u64 	%p1, %rd4, %rd1;
	@%p1 bra 	$L__BB13_2;
	cvta.to.global.u64 	%rd5, %rd3;
	cvta.to.global.u64 	%rd6, %rd2;
	shl.b64 	%rd7, %rd1, 3;
	add.s64 	%rd8, %rd5, %rd7;
	ld.global.f64 	%fd1, [%rd8];
	abs.f64 	%fd2, %fd1;
	fma.rn.f64 	%fd3, %fd2, 0dBCF0679AFBA6F279, 0d3D47088FDB46FA5F;
	fma.rn.f64 	%fd4, %fd3, %fd2, 0dBD8DF9F9B976A9B2;
	fma.rn.f64 	%fd5, %fd4, %fd2, 0d3DC7F1F5590CC332;
	fma.rn.f64 	%fd6, %fd5, %fd2, 0dBDFA28A3CD2D56C4;
	fma.rn.f64 	%fd7, %fd6, %fd2, 0d3E2485EE67835925;
	fma.rn.f64 	%fd8, %fd7, %fd2, 0dBE476DB45919F583;
	fma.rn.f64 	%fd9, %fd8, %fd2, 0d3E62D698D98C8D71;
	fma.rn.f64 	%fd10, %fd9, %fd2, 0dBE720A2C7155D5C6;
	fma.rn.f64 	%fd11, %fd10, %fd2, 0dBE41D29B37CA1397;
	fma.rn.f64 	%fd12, %fd11, %fd2, 0d3EA2EF6CC0F67A49;
	fma.rn.f64 	%fd13, %fd12, %fd2, 0dBEC102B892333B6F;
	fma.rn.f64 	%fd14, %fd13, %fd2, 0d3ECA30375BA9A84E;
	fma.rn.f64 	%fd15, %fd14, %fd2, 0d3ECAAD18DEDEA43E;
	fma.rn.f64 	%fd16, %fd15, %fd2, 0dBEFF05355BC5B225;
	fma.rn.f64 	%fd17, %fd16, %fd2, 0d3F10E37A3108BC8B;
	fma.rn.f64 	%fd18, %fd17, %fd2, 0d3EFB292D828E5CB2;
	fma.rn.f64 	%fd19, %fd18, %fd2, 0dBF4356626EBF9BFA;
	fma.rn.f64 	%fd20, %fd19, %fd2, 0d3F5BCA68F73D6AFC;
	fma.rn.f64 	%fd21, %fd20, %fd2, 0dBF2B6B69EBBC280B;
	fma.rn.f64 	%fd22, %fd21, %fd2, 0dBF9396685912A453;
	fma.rn.f64 	%fd23, %fd22, %fd2, 0d3FBA4F4E2A1ABEF8;
	fma.rn.f64 	%fd24, %fd23, %fd2, 0d3FE45F306DC9C8BB;
	fma.rn.f64 	%fd25, %fd24, %fd2, 0d3FC06EBA8214DB69;
	fma.rn.f64 	%fd26, %fd25, %fd2, %fd2;
	sub.f64 	%fd27, %fd2, %fd26;
	fma.rn.f64 	%fd28, %fd25, %fd2, %fd27;
	neg.f64 	%fd29, %fd26;
	neg.f64 	%fd30, %fd28;
	cvt.rn.f32.f64 	%f1, %fd26;
	mul.f32 	%f2, %f1, 0fBFB8AA3B;
	cvt.rni.f32.f32 	%f3, %f2;
	cvt.f64.f32 	%fd31, %f3;
	fma.rn.f64 	%fd32, %fd31, 0dBFE62E42FEFA39EF, %fd29;
	fma.rn.f64 	%fd33, %fd32, 0d3E5AE904A4741B81, 0d3E928A27F89B6999;
	fma.rn.f64 	%fd34, %fd33, %fd32, 0d3EC71DE715FF7E07;
	fma.rn.f64 	%fd35, %fd34, %fd32, 0d3EFA019A6B0AC45A;
	fma.rn.f64 	%fd36, %fd35, %fd32, 0d3F2A01A017EED94F;
	fma.rn.f64 	%fd37, %fd36, %fd32, 0d3F56C16C17F2A71B;
	fma.rn.f64 	%fd38, %fd37, %fd32, 0d3F811111111173C4;
	fma.rn.f64 	%fd39, %fd38, %fd32, 0d3FA555555555211A;
	fma.rn.f64 	%fd40, %fd39, %fd32, 0d3FC5555555555540;
	fma.rn.f64 	%fd41, %fd40, %fd32, 0d3FE0000000000005;
	mul.f64 	%fd42, %fd32, %fd41;
	fma.rn.f64 	%fd43, %fd42, %fd32, %fd30;
	add.f64 	%fd44, %fd32, %fd43;
	ex2.approx.ftz.f32 	%f4, %f3;
	cvt.f64.f32 	%fd45, %f4;
	mov.f64 	%fd46, 0d3FF0000000000000;
	sub.f64 	%fd47, %fd46, %fd45;
	neg.f64 	%fd48, %fd44;
	fma.rn.f64 	%fd49, %fd48, %fd45, %fd47;
	setp.ge.f64 	%p2, %fd2, 0d4017AFB48DC96626;
	selp.f64 	%fd50, 0d3FF0000000000000, %fd49, %p2;
	copysign.f64 	%fd51, %fd1, %fd50;
	add.s64 	%rd9, %rd6, %rd7;
	st.global.f64 	[%rd9], %fd51;
$L__BB13_2:
	ret;

}
	// .globl	math_erfc
.visible .entry math_erfc(
	.param .u64 math_erfc_param_0,
	.param .u64 .ptr .align 1 math_erfc_param_1,
	.param .u64 .ptr .align 1 math_erfc_param_2
)
{
	.reg .pred 	%p<8>;
	.reg .b32 	%r<20>;
	.reg .b64 	%rd<11>;
	.reg .b64 	%fd<86>;

	ld.param.u64 	%rd4, [math_erfc_param_0];
	ld.param.u64 	%rd2, [math_erfc_param_1];
	ld.param.u64 	%rd3, [math_erfc_param_2];
	mov.u32 	%r4, %ctaid.x;
	mov.u32 	%r5, %ntid.x;
	mov.u32 	%r6, %tid.x;
	mad.lo.s32 	%r7, %r4, %r5, %r6;
	cvt.s64.s32 	%rd1, %r7;
	setp.le.u64 	%p1, %rd4, %rd1;
	@%p1 bra 	$L__BB14_5;
	cvta.to.global.u64 	%rd5, %rd3;
	shl.b64 	%rd6, %rd1, 3;
	add.s64 	%rd7, %rd5, %rd6;
	ld.global.f64 	%fd1, [%rd7];
	{
	.reg .b32 %temp; 
	mov.b64 	{%temp, %r1}, %fd1;
	}
	and.b32  	%r2, %r1, 2147483647;
	{
	.reg .b32 %temp; 
	mov.b64 	{%r3, %temp}, %fd1;
	}
	setp.gt.u32 	%p2, %r2, 2146435071;
	@%p2 bra 	$L__BB14_3;
	mov.b64 	%fd8, {%r3, %r2};
	add.f64 	%fd9, %fd8, 0dC010000000000000;
	add.f64 	%fd10, %fd8, 0d4010000000000000;
	rcp.approx.ftz.f64 	%fd11, %fd10;
	neg.f64 	%fd12, %fd10;
	fma.rn.f64 	%fd13, %fd12, %fd11, 0d3FF0000000000000;
	fma.rn.f64 	%fd14, %fd13, %fd13, %fd13;
	fma.rn.f64 	%fd15, %fd14, %fd11, %fd11;
	mul.f64 	%fd16, %fd9, %fd15;
	mov.f64 	%fd17, 0d3FF0000000000000;
	add.rn.f64 	%fd18, %fd16, %fd17;
	fma.rn.f64 	%fd19, %fd18, 0dC010000000000000, %fd8;
	neg.f64 	%fd20, %fd16;
	fma.rn.f64 	%fd21, %fd20, %fd8, %fd19;
	fma.rn.f64 	%fd22, %fd15, %fd21, %fd16;
	fma.rn.f64 	%fd23, %fd22, 0dBDF8774AD4E0BFD7, 0dBE44E1C6FD03D328;
	fma.rn.f64 	%fd24, %fd23, %fd22, 0dBE4330149F7A56B6;
	fma.rn.f64 	%fd25, %fd24, %fd22, 0d3E7BEDDED8376273;
	fma.rn.f64 	%fd26, %fd25, %fd22, 0d3E6F9254C3ABF22B;
	fma.rn.f64 	%fd27, %fd26, %fd22, 0dBEAB9068C2148CF0;
	fma.rn.f64 	%fd28, %fd27, %fd22, 0d3E94C6454DB34009;
	fma.rn.f64 	%fd29, %fd28, %fd22, 0d3ED7F1C378F2311D;
	fma.rn.f64 	%fd30, %fd29, %fd22, 0dBEE78E051C6D5C58;
	fma.rn.f64 	%fd31, %fd30, %fd22, 0dBEF995B4EAD14A90;
	fma.rn.f64 	%fd32, %fd31, %fd22, 0d3F23BE27CF0A29B2;
	fma.rn.f64 	%fd33, %fd32, %fd22, 0dBF2A1DEF3E81672E;
	fma.rn.f64 	%fd34, %fd33, %fd22, 0dBF48D4ABE68C1713;
	fma.rn.f64 	%fd35, %fd34, %fd22, 0d3F749C67210DD6B4;
	fma.rn.f64 	%fd36, %fd35, %fd22, 0dBF9096238568E357;
	fma.rn.f64 	%fd37, %fd36, %fd22, 0d3FA3079EDF8C2DC9;
	fma.rn.f64 	%fd38, %fd37, %fd22, 0dBFB0FB06DFF601FC;
	fma.rn.f64 	%fd39, %fd38, %fd22, 0d3FB7FEE004DFBCDC;
	fma.rn.f64 	%fd40, %fd39, %fd22, 0dBFB9DDB23C3DB8C6;
	fma.rn.f64 	%fd41, %fd40, %fd22, 0d3FB16ECEFCFA5FDA;
	fma.rn.f64 	%fd42, %fd41, %fd22, 0d3F8F7F5DF66FB6D6;
	fma.rn.f64 	%fd43, %fd42, %fd22, 0dBFC1DF1AD154A29D;
	fma.rn.f64 	%fd44, %fd43, %fd22, 0d3FF3BA5916E9FD7F;
	fma.rn.f64 	%fd45, %fd8, 0d4000000000000000, 0d3FF0000000000000;
	rcp.approx.ftz.f64 	%fd46, %fd45;
	neg.f64 	%fd47, %fd45;
	fma.rn.f64 	%fd48, %fd47, %fd46, 0d3FF0000000000000;
	fma.rn.f64 	%fd49, %fd48, %fd48, %fd48;
	fma.rn.f64 	%fd50, %fd49, %fd46, %fd46;
	mul.f64 	%fd51, %fd50, %fd44;
	mul.f64 	%fd52, %fd51, 0dC000000000000000;
	fma.rn.f64 	%fd53, %fd8, %fd52, %fd44;
	neg.f64 	%fd54, %fd51;
	add.rn.f64 	%fd55, %fd53, %fd54;
	fma.rn.f64 	%fd56, %fd55, %fd50, %fd51;
	neg.f64 	%fd57, %fd8;
	mul.f64 	%fd58, %fd8, %fd57;
	fma.rn.f64 	%fd59, %fd58, 0d3FF71547652B82FE, 0d4338000000000000;
	{
	.reg .b32 %temp; 
	mov.b64 	{%r8, %temp}, %fd59;
	}
	mov.f64 	%fd60, 0dC338000000000000;
	add.rn.f64 	%fd61, %fd59, %fd60;
	fma.rn.f64 	%fd62, %fd61, 0dBFE62E42FEFA39EF, %fd58;
	fma.rn.f64 	%fd63, %fd61, 0dBC7ABC9E3B39803F, %fd62;
	fma.rn.f64 	%fd64, %fd63, 0d3E5ADE1569CE2BDF, 0d3E928AF3FCA213EA;
	fma.rn.f64 	%fd65, %fd64, %fd63, 0d3EC71DEE62401315;
	fma.rn.f64 	%fd66, %fd65, %fd63, 0d3EFA01997C89EB71;
	fma.rn.f64 	%fd67, %fd66, %fd63, 0d3F2A01A014761F65;
	fma.rn.f64 	%fd68, %fd67, %fd63, 0d3F56C16C1852B7AF;
	fma.rn.f64 	%fd69, %fd68, %fd63, 0d3F81111111122322;
	fma.rn.f64 	%fd70, %fd69, %fd63, 0d3FA55555555502A1;
	fma.rn.f64 	%fd71, %fd70, %fd63, 0d3FC5555555555511;
	fma.rn.f64 	%fd72, %fd71, %fd63, 0d3FE000000000000B;
	fma.rn.f64 	%fd73, %fd72, %fd63, 0d3FF0000000000000;
	fma.rn.f64 	%fd74, %fd73, %fd63, 0d3FF0000000000000;
	shr.u32 	%r9, %r8, 31;
	add.s32 	%r10, %r8, %r9;
	shr.s32 	%r11, %r10, 1;
	{
	.reg .b32 %temp; 
	mov.b64 	{%r12, %temp}, %fd74;
	}
	{
	.reg .b32 %temp; 
	mov.b64 	{%temp, %r13}, %fd74;
	}
	shl.b32 	%r14, %r11, 20;
	add.s32 	%r15, %r13, %r14;
	mov.b64 	%fd75, {%r12, %r15};
	sub.s32 	%r16, %r8, %r11;
	shl.b32 	%r17, %r16, 20;
	add.s32 	%r18, %r17, 1072693248;
	mov.b32 	%r19, 0;
	mov.b64 	%fd76, {%r19, %r18};
	mul.f64 	%fd77, %fd76, %fd75;
	neg.f64 	%fd78, %fd58;
	fma.rn.f64 	%fd79, %fd57, %fd8, %fd78;
	fma.rn.f64 	%fd80, %fd77, %fd79, %fd77;
	mul.f64 	%fd81, %fd80, %fd56;
	setp.gt.u32 	%p6, %r2, 1077624832;
	selp.f64 	%fd82, 0d0000000000000000, %fd81, %p6;
	setp.lt.s32 	%p7, %r1, 0;
	mov.f64 	%fd83, 0d4000000000000000;
	sub.f64 	%fd84, %fd83, %fd82;
	selp.f64 	%fd85, %fd84, %fd82, %p7;
	bra.uni 	$L__BB14_4;
$L__BB14_3:
	setp.eq.s32 	%p3, %r2, 2146435072;
	setp.eq.s32 	%p4, %r3, 0;
	setp.lt.s32 	%p5, %r1, 0;
	selp.f64 	%fd5, 0d4000000000000000, 0d0000000000000000, %p5;
	add.f64 	%fd6, %fd1, %fd1;
	selp.f64 	%fd7, %fd5, %fd6, %p4;
	selp.f64 	%fd85, %fd7, %fd6, %p3;
$L__BB14_4:
	cvta.to.global.u64 	%rd8, %rd2;
	add.s64 	%rd10, %rd8, %rd6;
	st.global.f64 	[%rd10], %fd85;
$L__BB14_5:
	ret;

}
	// .globl	math_erfcinv
.visible .entry math_erfcinv(
	.param .u64 math_erfcinv_param_0,
	.param .u64 .ptr .align 1 math_erfcinv_param_1,
	.param .u64 .ptr .align 1 math_erfcinv_param_2
)
{
	.reg .pred 	%p<12>;
	.reg .b32 	%r<51>;
	.reg .b32 	%f<2>;
	.reg .b64 	%rd<11>;
	.reg .b64 	%fd<179>;

	ld.param.u64 	%rd4, [math_erfcinv_param_0];
	ld.param.u64 	%rd2, [math_erfcinv_param_1];
	ld.param.u64 	%rd3, [math_erfcinv_param_2];
	mov.u32 	%r12, %ctaid.x;
	mov.u32 	%r13, %ntid.x;
	mov.u32 	%r14, %tid.x;
	mad.lo.s32 	%r15, %r12, %r13, %r14;
	cvt.s64.s32 	%rd1, %r15;
	setp.le.u64 	%p1, %rd4, %rd1;
	@%p1 bra 	$L__BB15_15;
	cvta.to.global.u64 	%rd5, %rd3;
	shl.b64 	%rd6, %rd1, 3;
	add.s64 	%rd7, %rd5, %rd6;
	ld.global.f64 	%fd1, [%rd7];
	neg.f64 	%fd2, %fd1;
	mov.f64 	%fd19, 0d4000000000000000;
	add.rn.f64 	%fd3, %fd19, %fd2;
	setp.ltu.f64 	%p2, %fd1, 0d3F4FA4D2AD8F904D;
	setp.gtu.f64 	%p3, %fd1, 0d3FFFFC0B65AA4E0E;
	or.pred  	%p4, %p2, %p3;
	@%p4 bra 	$L__BB15_3;
	mul.rn.f64 	%fd119, %fd3, %fd1;
	{
	.reg .b32 %temp; 
	mov.b64 	{%temp, %r38}, %fd119;
	}
	{
	.reg .b32 %temp; 
	mov.b64 	{%r39, %temp}, %fd119;
	}
	shr.u32 	%r40, %r38, 20;
	and.b32  	%r41, %r40, 2046;
	add.s32 	%r42, %r41, 2147482626;
	mov.b32 	%r43, 1127219200;
	mov.b64 	%fd120, {%r42, %r43};
	mov.b32 	%r44, -2147483648;
	mov.b64 	%fd121, {%r44, %r43};
	sub.f64 	%fd122, %fd120, %fd121;
	and.b32  	%r45, %r38, -2145386497;
	or.b32  	%r46, %r45, 1071644672;
	mov.b64 	%fd123, {%r39, %r46};
	add.f64 	%fd124, %fd123, 0dBFF0000000000000;
	add.f64 	%fd125, %fd123, 0d3FF0000000000000;
	rcp.approx.ftz.f64 	%fd126, %fd125;
	neg.f64 	%fd127, %fd125;
	fma.rn.f64 	%fd128, %fd127, %fd126, 0d3FF0000000000000;
	fma.rn.f64 	%fd129, %fd128, %fd128, %fd128;
	fma.rn.f64 	%fd130, %fd129, %fd126, %fd126;
	mul.f64 	%fd131, %fd124, %fd130;
	fma.rn.f64 	%fd132, %fd131, 0dC000000000000000, %fd124;
	neg.f64 	%fd133, %fd131;
	fma.rn.f64 	%fd134, %fd133, %fd124, %fd132;
	fma.rn.f64 	%fd135, %fd134, %fd130, %fd131;
	mul.f64 	%fd136, %fd135, %fd135;
	fma.rn.f64 	%fd137, %fd136, 0d3FB5C5C218C775C9, 0d3FA55CF59CDC5D89;
	fma.rn.f64 	%fd138, %fd137, %fd136, 0d3FAEFD18CF6EBB9C;
	fma.rn.f64 	%fd139, %fd138, %fd136, 0d3FB10682EDCB8D1B;
	fma.rn.f64 	%fd140, %fd139, %fd136, 0d3FB3B1DD3AC7FC96;
	fma.rn.f64 	%fd141, %fd140, %fd136, 0d3FB745CB459B54A6;
	fma.rn.f64 	%fd142, %fd141, %fd136, 0d3FBC71C741A0669F;
	fma.rn.f64 	%fd143, %fd142, %fd136, 0d3FC249249209112E;
	fma.rn.f64 	%fd144, %fd143, %fd136, 0d3FC99999999A06C1;
	fma.rn.f64 	%fd145, %fd144, %fd136, 0d3FD5555555555535;
	mul.f64 	%fd146, %fd136, %fd145;
	fma.rn.f64 	%fd147, %fd146, %fd135, %fd135;
	add.f64 	%fd148, %fd147, %fd147;
	fma.rn.f64 	%fd149, %fd122, 0d3FE62E42FEFA39EF, %fd148;
	mov.f64 	%fd150, 0dC009000000000000;
	sub.f64 	%fd151, %fd150, %fd149;
	fma.rn.f64 	%fd152, %fd151, 0dBBB135D2E746E627, 0dBC08DDF93324D327;
	fma.rn.f64 	%fd153, %fd152, %fd151, 0d3C37B83EEF0B7C9F;
	fma.rn.f64 	%fd154, %fd153, %fd151, 0d3C69BA72CD589B91;
	fma.rn.f64 	%fd155, %fd154, %fd151, 0dBCA33689090A6B96;
	fma.rn.f64 	%fd156, %fd155, %fd151, 0d3C782E11898132E0;
	fma.rn.f64 	%fd157, %fd156, %fd151, 0d3CFDE4ACFD9E26BA;
	fma.rn.f64 	%fd158, %fd157, %fd151, 0dBD26D33EED66C487;
	fma.rn.f64 	%fd159, %fd158, %fd151, 0dBD36F2167040D8E2;
	fma.rn.f64 	%fd160, %fd159, %fd151, 0d3D872A22C2D77E20;
	fma.rn.f64 	%fd161, %fd160, %fd151, 0dBDAC8859C4E5C0AF;
	fma.rn.f64 	%fd162, %fd161, %fd151, 0dBDCDC583D118A561;
	fma.rn.f64 	%fd163, %fd162, %fd151, 0d3E120F47CCF46B3C;
	fma.rn.f64 	%fd164, %fd163, %fd151, 0dBE31A9E38DC84D60;
	fma.rn.f64 	%fd165, %fd164, %fd151, 0dBE5F36CD6D3D46A9;
	fma.rn.f64 	%fd166, %fd165, %fd151, 0d3E9C6B4F5D03B787;
	fma.rn.f64 	%fd167, %fd166, %fd151, 0dBEB6E8A5434AE8A2;
	fma.rn.f64 	%fd168, %fd167, %fd151, 0dBEED1D1F7B8736F6;
	fma.rn.f64 	%fd169, %fd168, %fd151, 0d3F2879C2A212F024;
	fma.rn.f64 	%fd170, %fd169, %fd151, 0dBF4845769484FCA8;
	fma.rn.f64 	%fd171, %fd170, %fd151, 0dBF78B6C33114F909;
	fma.rn.f64 	%fd172, %fd171, %fd151, 0d3FCEBD80D9B13E28;
	fma.rn.f64 	%fd173, %fd172, %fd151, 0d3FFA755E7C99AE86;
	fma.rn.f64 	%fd178, %fd173, %fd2, %fd173;
	bra.uni 	$L__BB15_14;
$L__BB15_3:
	{
	.reg .b32 %temp; 
	mov.b64 	{%temp, %r1}, %fd1;
	}
	setp.gt.s32 	%p5, %r1, 1072693247;
	selp.f64 	%fd174, %fd3, %fd1, %p5;
	{
	.reg .b32 %temp; 
	mov.b64 	{%temp, %r47}, %fd174;
	}
	mov.b32 	%f1, %r47;
	setp.ltu.f32 	%p6, %f1, 0f2B2BFF2F;
	@%p6 bra 	$L__BB15_5;
	{
	.reg .b32 %temp; 
	mov.b64 	{%r16, %temp}, %fd174;
	}
	shr.u32 	%r17, %r47, 20;
	and.b32  	%r18, %r17, 2046;
	add.s32 	%r19, %r18, 2147482626;
	mov.b32 	%r20, 1127219200;
	mov.b64 	%fd20, {%r19, %r20};
	mov.b32 	%r21, -2147483648;
	mov.b64 	%fd21, {%r21, %r20};
	sub.f64 	%fd22, %fd20, %fd21;
	and.b32  	%r22, %r47, -2145386497;
	or.b32  	%r23, %r22, 1071644672;
	mov.b64 	%fd23, {%r16, %r23};
	add.f64 	%fd24, %fd23, 0dBFF0000000000000;
	add.f64 	%fd25, %fd23, 0d3FF0000000000000;
	rcp.approx.ftz.f64 	%fd26, %fd25;
	neg.f64 	%fd27, %fd25;
	fma.rn.f64 	%fd28, %fd27, %fd26, 0d3FF0000000000000;
	fma.rn.f64 	%fd29, %fd28, %fd28, %fd28;
	fma.rn.f64 	%fd30, %fd29, %fd26, %fd26;
	mul.f64 	%fd31, %fd24, %fd30;
	fma.rn.f64 	%fd32, %fd31, 0dC000000000000000, %fd24;
	neg.f64 	%fd33, %fd31;
	fma.rn.f64 	%fd34, %fd33, %fd24, %fd32;
	fma.rn.f64 	%fd35, %fd34, %fd30, %fd31;
	mul.f64 	%fd36, %fd35, %fd35;
	fma.rn.f64 	%fd37, %fd36, 0d3FB5C5C218C775C9, 0d3FA55CF59CDC5D89;
	fma.rn.f64 	%fd38, %fd37, %fd36, 0d3FAEFD18CF6EBB9C;
	fma.rn.f64 	%fd39, %fd38, %fd36, 0d3FB10682EDCB8D1B;
	fma.rn.f64 	%fd40, %fd39, %fd36, 0d3FB3B1DD3AC7FC96;
	fma.rn.f64 	%fd41, %fd40, %fd36, 0d3FB745CB459B54A6;
	fma.rn.f64 	%fd42, %fd41, %fd36, 0d3FBC71C741A0669F;
	fma.rn.f64 	%fd43, %fd42, %fd36, 0d3FC249249209112E;
	fma.rn.f64 	%fd44, %fd43, %fd36, 0d3FC99999999A06C1;
	fma.rn.f64 	%fd45, %fd44, %fd36, 0d3FD5555555555535;
	mul.f64 	%fd46, %fd36, %fd45;
	fma.rn.f64 	%fd47, %fd46, %fd35, %fd35;
	add.f64 	%fd48, %fd47, %fd47;
	fma.rn.f64 	%fd49, %fd22, 0d3FE62E42FEFA39EF, %fd48;
	neg.f64 	%fd50, %fd49;
	rsqrt.approx.ftz.f64 	%fd51, %fd50;
	mul.rn.f64 	%fd52, %fd51, %fd51;
	fma.rn.f64 	%fd53, %fd49, %fd52, 0d3FF0000000000000;
	fma.rn.f64 	%fd54, %fd53, 0d3FD8000000000000, 0d3FE0000000000000;
	mul.rn.f64 	%fd55, %fd53, %fd51;
	fma.rn.f64 	%fd56, %fd54, %fd55, %fd51;
	fma.rn.f64 	%fd57, %fd56, 0d3FEBE9222591AFAB, 0d4000A0E7333839AA;
	fma.rn.f64 	%fd58, %fd57, %fd56, 0d4008768CF7E57D5C;
	fma.rn.f64 	%fd59, %fd58, %fd56, 0d400B77E7E28DA583;
	fma.rn.f64 	%fd60, %fd59, %fd56, 0d3FF34F26A4F99CF9;
	fma.rn.f64 	%fd61, %fd60, %fd56, 0d3FC1F674ADB019ED;
	fma.rn.f64 	%fd62, %fd61, %fd56, 0d3F75DDAE9506431D;
	fma.rn.f64 	%fd63, %fd62, %fd56, 0d3F0ADA49AA32489C;
	add.f64 	%fd64, %fd56, 0d4001E90FF51C2197;
	fma.rn.f64 	%fd65, %fd64, %fd56, 0d40111EA3A7CF3820;
	fma.rn.f64 	%fd66, %fd65, %fd56, 0d4011A0E4A4749594;
	fma.rn.f64 	%fd67, %fd66, %fd56, 0d400D4E977D38C14D;
	fma.rn.f64 	%fd68, %fd67, %fd56, 0d3FF37FD567EC0D5F;
	fma.rn.f64 	%fd69, %fd68, %fd56, 0d3FC1FB9D7F676033;
	fma.rn.f64 	%fd70, %fd69, %fd56, 0d3F75DDCDF98946E4;
	fma.rn.f64 	%fd71, %fd70, %fd56, 0d3F0ADA42D79D8DBB;
	mul.f64 	%fd72, %fd56, %fd71;
	div.rn.f64 	%fd177, %fd63, %fd72;
	bra.uni 	$L__BB15_13;
$L__BB15_5:
	{
	.reg .b32 %temp; 
	mov.b64 	{%r48, %temp}, %fd174;
	}
	setp.gt.s32 	%p7, %r47, 1048575;
	mov.b32 	%r49, -1023;
	@%p7 bra 	$L__BB15_7;
	mul.f64 	%fd174, %fd174, 0d4350000000000000;
	{
	.reg .b32 %temp; 
	mov.b64 	{%temp, %r47}, %fd174;
	}
	{
	.reg .b32 %temp; 
	mov.b64 	{%r48, %temp}, %fd174;
	}
	mov.b32 	%r49, -1077;
$L__BB15_7:
	add.s32 	%r26, %r47, -1;
	setp.gt.u32 	%p8, %r26, 2146435070;
	@%p8 bra 	$L__BB15_11;
	shr.u32 	%r29, %r47, 20;
	add.s32 	%r50, %r49, %r29;
	and.b32  	%r30, %r47, 1048575;
	or.b32  	%r31, %r30, 1072693248;
	mov.b64 	%fd175, {%r48, %r31};
	setp.lt.u32 	%p10, %r31, 1073127583;
	@%p10 bra 	$L__BB15_10;
	{
	.reg .b32 %temp; 
	mov.b64 	{%r32, %temp}, %fd175;
	}
	{
	.reg .b32 %temp; 
	mov.b64 	{%temp, %r33}, %fd175;
	}
	add.s32 	%r34, %r33, -1048576;
	mov.b64 	%fd175, {%r32, %r34};
	add.s32 	%r50, %r50, 1;
$L__BB15_10:
	add.f64 	%fd74, %fd175, 0dBFF0000000000000;
	add.f64 	%fd75, %fd175, 0d3FF0000000000000;
	rcp.approx.ftz.f64 	%fd76, %fd75;
	neg.f64 	%fd77, %fd75;
	fma.rn.f64 	%fd78, %fd77, %fd76, 0d3FF0000000000000;
	fma.rn.f64 	%fd79, %fd78, %fd78, %fd78;
	fma.rn.f64 	%fd80, %fd79, %fd76, %fd76;
	mul.f64 	%fd81, %fd74, %fd80;
	fma.rn.f64 	%fd82, %fd74, %fd80, %fd81;
	mul.f64 	%fd83, %fd82, %fd82;
	fma.rn.f64 	%fd84, %fd83, 0d3EB1380B3AE80F1E, 0d3ED0EE258B7A8B04;
	fma.rn.f64 	%fd85, %fd84, %fd83, 0d3EF3B2669F02676F;
	fma.rn.f64 	%fd86, %fd85, %fd83, 0d3F1745CBA9AB0956;
	fma.rn.f64 	%fd87, %fd86, %fd83, 0d3F3C71C72D1B5154;
	fma.rn.f64 	%fd88, %fd87, %fd83, 0d3F624924923BE72D;
	fma.rn.f64 	%fd89, %fd88, %fd83, 0d3F8999999999A3C4;
	fma.rn.f64 	%fd90, %fd89, %fd83, 0d3FB5555555555554;
	sub.f64 	%fd91, %fd74, %fd82;
	add.f64 	%fd92, %fd91, %fd91;
	neg.f64 	%fd93, %fd82;
	fma.rn.f64 	%fd94, %fd93, %fd74, %fd92;
	mul.f64 	%fd95, %fd80, %fd94;
	mul.f64 	%fd96, %fd83, %fd90;
	fma.rn.f64 	%fd97, %fd96, %fd82, %fd95;
	xor.b32  	%r35, %r50, -2147483648;
	mov.b32 	%r36, 1127219200;
	mov.b64 	%fd98, {%r35, %r36};
	mov.b32 	%r37, -2147483648;
	mov.b64 	%fd99, {%r37, %r36};
	sub.f64 	%fd100, %fd98, %fd99;
	fma.rn.f64 	%fd101, %fd100, 0d3FE62E42FEFA39EF, %fd82;
	fma.rn.f64 	%fd102, %fd100, 0dBFE62E42FEFA39EF, %fd101;
	sub.f64 	%fd103, %fd102, %fd82;
	sub.f64 	%fd104, %fd97, %fd103;
	fma.rn.f64 	%fd105, %fd100, 0d3C7ABC9E3B39803F, %fd104;
	add.f64 	%fd176, %fd101, %fd105;
	bra.uni 	$L__BB15_12;
$L__BB15_11:
	fma.rn.f64 	%fd73, %fd174, 0d7FF0000000000000, 0d7FF0000000000000;
	{
	.reg .b32 %temp; 
	mov.b64 	{%temp, %r27}, %fd174;
	}
	and.b32  	%r28, %r27, 2147483647;
	setp.eq.s32 	%p9, %r28, 0;
	selp.f64 	%fd176, 0dFFF0000000000000, %fd73, %p9;
$L__BB15_12:
	neg.f64 	%fd106, %fd176;
	rsqrt.approx.f64 	%fd107, %fd106;
	fma.rn.f64 	%fd108, %fd107, 0d3FE8E2101C71B0BF, 0d3FFA2013964E259C;
	fma.rn.f64 	%fd109, %fd108, %fd107, 0d3FDABFE90921BE68;
	fma.rn.f64 	%fd110, %fd109, %fd107, 0d3F97E41314DE00D4;
	fma.rn.f64 	%fd111, %fd110, %fd107, 0d3F311BD487102E94;
	add.f64 	%fd112, %fd107, 0d3FF59895C30BAA54;
	fma.rn.f64 	%fd113, %fd112, %fd107, 0d3FFAE8E5956A143F;
	fma.rn.f64 	%fd114, %fd113, %fd107, 0d3FDACCE85FF7383D;
	fma.rn.f64 	%fd115, %fd114, %fd107, 0d3F97E43B6CAC34FE;
	fma.rn.f64 	%fd116, %fd115, %fd107, 0d3F311BD08289EB12;
	mul.f64 	%fd117, %fd107, %fd116;
	div.rn.f64 	%fd177, %fd111, %fd117;
$L__BB15_13:
	setp.gt.s32 	%p11, %r1, 1072693247;
	neg.f64 	%fd118, %fd177;
	selp.f64 	%fd178, %fd118, %fd177, %p11;
$L__BB15_14:
	cvta.to.global.u64 	%rd8, %rd2;
	add.s64 	%rd10, %rd8, %rd6;
	st.global.f64 	[%rd10], %fd178;
$L__BB15_15:
	ret;

}
	// .globl	math_erfcx
.visible .entry math_erfcx(
	.param .u64 math_erfcx_param_0,
	.param .u64 .ptr .align 1 math_erfcx_param_1,
	.param .u64 .ptr .align 1 math_erfcx_param_2
)
{
	.reg .pred 	%p<7>;
	.reg .b32 	%r<23>;
	.reg .b32 	%f<5>;
	.reg .b64 	%rd<11>;
	.reg .b64 	%fd<94>;

	ld.param.u64 	%rd4, [math_erfcx_param_0];
	ld.param.u64 	%rd2, [math_erfcx_param_1];
	ld.param.u64 	%rd3, [math_erfcx_param_2];
	mov.u32 	%r5, %ctaid.x;
	mov.u32 	%r6, %ntid.x;
	mov.u32 	%r7, %tid.x;
	mad.lo.s32 	%r8, %r5, %r6, %r7;
	cvt.s64.s32 	%rd1, %r8;
	setp.le.u64 	%p1, %rd4, %rd1;
	@%p1 bra 	$L__BB16_10;
	cvta.to.global.u64 	%rd5, %rd3;
	shl.b64 	%rd6, %rd1, 3;
	add.s64 	%rd7, %rd5, %rd6;
	ld.global.f64 	%fd1, [%rd7];
	{
	.reg .b32 %temp; 
	mov.b64 	{%temp, %r1}, %fd1;
	}
	mov.b32 	%f2, %r1;
	abs.f32 	%f3, %f2;
	setp.geu.f32 	%p2, %f3, 0f40400000;
	@%p2 bra 	$L__BB16_3;
	{
	.reg .b32 %temp; 
	mov.b64 	{%r9, %temp}, %fd1;
	}
	and.b32  	%r10, %r1, 2147483647;
	mov.b64 	%fd20, {%r9, %r10};
	add.f64 	%fd21, %fd20, 0dC010000000000000;
	add.f64 	%fd22, %fd20, 0d4010000000000000;
	rcp.approx.ftz.f64 	%fd23, %fd22;
	neg.f64 	%fd24, %fd22;
	fma.rn.f64 	%fd25, %fd24, %fd23, 0d3FF0000000000000;
	fma.rn.f64 	%fd26, %fd25, %fd25, %fd25;
	fma.rn.f64 	%fd27, %fd26, %fd23, %fd23;
	mul.f64 	%fd28, %fd21, %fd27;
	mov.f64 	%fd29, 0d3FF0000000000000;
	add.rn.f64 	%fd30, %fd28, %fd29;
	fma.rn.f64 	%fd31, %fd30, 0dC010000000000000, %fd20;
	neg.f64 	%fd32, %fd28;
	fma.rn.f64 	%fd33, %fd32, %fd20, %fd31;
	fma.rn.f64 	%fd34, %fd27, %fd33, %fd28;
	fma.rn.f64 	%fd35, %fd34, 0dBDF8774AD4E0BFD7, 0dBE44E1C6FD03D328;
	fma.rn.f64 	%fd36, %fd35, %fd34, 0dBE4330149F7A56B6;
	fma.rn.f64 	%fd37, %fd36, %fd34, 0d3E7BEDDED8376273;
	fma.rn.f64 	%fd38, %fd37, %fd34, 0d3E6F9254C3ABF22B;
	fma.rn.f64 	%fd39, %fd38, %fd34, 0dBEAB9068C2148CF0;
	fma.rn.f64 	%fd40, %fd39, %fd34, 0d3E94C6454DB34009;
	fma.rn.f64 	%fd41, %fd40, %fd34, 0d3ED7F1C378F2311D;
	fma.rn.f64 	%fd42, %fd41, %fd34, 0dBEE78E051C6D5C58;
	fma.rn.f64 	%fd43, %fd42, %fd34, 0dBEF995B4EAD14A90;
	fma.rn.f64 	%fd44, %fd43, %fd34, 0d3F23BE27CF0A29B2;
	fma.rn.f64 	%fd45, %fd44, %fd34, 0dBF2A1DEF3E81672E;
	fma.rn.f64 	%fd46, %fd45, %fd34, 0dBF48D4ABE68C1713;
	fma.rn.f64 	%fd47, %fd46, %fd34, 0d3F749C67210DD6B4;
	fma.rn.f64 	%fd48, %fd47, %fd34, 0dBF9096238568E357;
	fma.rn.f64 	%fd49, %fd48, %fd34, 0d3FA3079EDF8C2DC9;
	fma.rn.f64 	%fd50, %fd49, %fd34, 0dBFB0FB06DFF601FC;
	fma.rn.f64 	%fd51, %fd50, %fd34, 0d3FB7FEE004DFBCDC;
	fma.rn.f64 	%fd52, %fd51, %fd34, 0dBFB9DDB23C3DB8C6;
	fma.rn.f64 	%fd53, %fd52, %fd34, 0d3FB16ECEFCFA5FDA;
	fma.rn.f64 	%fd54, %fd53, %fd34, 0d3F8F7F5DF66FB6D6;
	fma.rn.f64 	%fd55, %fd54, %fd34, 0dBFC1DF1AD154A29D;
	fma.rn.f64 	%fd56, %fd55, %fd34, 0d3FF3BA5916E9FD7F;
	fma.rn.f64 	%fd57, %fd20, 0d4000000000000000, 0d3FF0000000000000;
	rcp.approx.ftz.f64 	%fd58, %fd57;
	neg.f64 	%fd59, %fd57;
	fma.rn.f64 	%fd60, %fd59, %fd58, 0d3FF0000000000000;
	fma.rn.f64 	%fd61, %fd60, %fd60, %fd60;
	fma.rn.f64 	%fd62, %fd61, %fd58, %fd58;
	mul.f64 	%fd63, %fd62, %fd56;
	mul.f64 	%fd64, %fd63, 0dC000000000000000;
	fma.rn.f64 	%fd65, %fd20, %fd64, %fd56;
	neg.f64 	%fd66, %fd63;
	add.rn.f64 	%fd67, %fd65, %fd66;
	fma.rn.f64 	%fd93, %fd67, %fd62, %fd63;
	bra.uni 	$L__BB16_4;
$L__BB16_3:
	rcp.rn.f64 	%fd12, %fd1;
	mul.f64 	%fd13, %fd12, %fd12;
	fma.rn.f64 	%fd14, %fd13, 0dC03D880000000000, 0d401A400000000000;
	fma.rn.f64 	%fd15, %fd14, %fd13, 0dBFFE000000000000;
	fma.rn.f64 	%fd16, %fd15, %fd13, 0d3FE8000000000000;
	fma.rn.f64 	%fd17, %fd16, %fd13, 0dBFE0000000000000;
	fma.rn.f64 	%fd18, %fd17, %fd13, 0d3FF0000000000000;
	mul.f64 	%fd19, %fd12, 0d3FE20DD750429B6D;
	mul.f64 	%fd93, %fd19, %fd18;
$L__BB16_4:
	setp.gt.s32 	%p3, %r1, -1;
	@%p3 bra 	$L__BB16_9;
	mul.f64 	%fd5, %fd1, %fd1;
	fma.rn.f64 	%fd68, %fd5, 0d3FF71547652B82FE, 0d4338000000000000;
	{
	.reg .b32 %temp; 
	mov.b64 	{%r2, %temp}, %fd68;
	}
	mov.f64 	%fd69, 0dC338000000000000;
	add.rn.f64 	%fd70, %fd68, %fd69;
	fma.rn.f64 	%fd71, %fd70, 0dBFE62E42FEFA39EF, %fd5;
	fma.rn.f64 	%fd72, %fd70, 0dBC7ABC9E3B39803F, %fd71;
	fma.rn.f64 	%fd73, %fd72, 0d3E5ADE1569CE2BDF, 0d3E928AF3FCA213EA;
	fma.rn.f64 	%fd74, %fd73, %fd72, 0d3EC71DEE62401315;
	fma.rn.f64 	%fd75, %fd74, %fd72, 0d3EFA01997C89EB71;
	fma.rn.f64 	%fd76, %fd75, %fd72, 0d3F2A01A014761F65;
	fma.rn.f64 	%fd77, %fd76, %fd72, 0d3F56C16C1852B7AF;
	fma.rn.f64 	%fd78, %fd77, %fd72, 0d3F81111111122322;
	fma.rn.f64 	%fd79, %fd78, %fd72, 0d3FA55555555502A1;
	fma.rn.f64 	%fd80, %fd79, %fd72, 0d3FC5555555555511;
	fma.rn.f64 	%fd81, %fd80, %fd72, 0d3FE000000000000B;
	fma.rn.f64 	%fd82, %fd81, %fd72, 0d3FF0000000000000;
	fma.rn.f64 	%fd83, %fd82, %fd72, 0d3FF0000000000000;
	{
	.reg .b32 %temp; 
	mov.b64 	{%r3, %temp}, %fd83;
	}
	{
	.reg .b32 %temp; 
	mov.b64 	{%temp, %r4}, %fd83;
	}
	shl.b32 	%r11, %r2, 20;
	add.s32 	%r12, %r11, %r4;
	mov.b64 	%fd92, {%r3, %r12};
	{
	.reg .b32 %temp; 
	mov.b64 	{%temp, %r13}, %fd5;
	}
	mov.b32 	%f4, %r13;
	abs.f32 	%f1, %f4;
	setp.lt.f32 	%p4, %f1, 0f4086232B;
	@%p4 bra 	$L__BB16_8;
	add.f64 	%fd92, %fd5, 0d7FF0000000000000;
	setp.geu.f32 	%p5, %f1, 0f40874800;
	@%p5 bra 	$L__BB16_8;
	shr.u32 	%r14, %r2, 31;
	add.s32 	%r15, %r2, %r14;
	shr.s32 	%r16, %r15, 1;
	shl.b32 	%r17, %r16, 20;
	add.s32 	%r18, %r4, %r17;
	mov.b64 	%fd84, {%r3, %r18};
	sub.s32 	%r19, %r2, %r16;
	shl.b32 	%r20, %r19, 20;
	add.s32 	%r21, %r20, 1072693248;
	mov.b32 	%r22, 0;
	mov.b64 	%fd85, {%r22, %r21};
	mul.f64 	%fd92, %fd85, %fd84;
$L__BB16_8:
	add.f64 	%fd86, %fd92, %fd92;
	neg.f64 	%fd87, %fd5;
	fma.rn.f64 	%fd88, %fd1, %fd1, %fd87;
	fma.rn.f64 	%fd89, %fd86, %fd88, %fd86;
	sub.f64 	%fd90, %fd89, %fd93;
	setp.eq.f64 	%p6, %fd86, 0d7FF0000000000000;
	selp.f64 	%fd93, 0d7FF0000000000000, %fd90, %p6;
$L__BB16_9:
	cvta.to.global.u64 	%rd8, %rd2;
	add.s64 	%rd10, %rd8, %rd6;
	st.global.f64 	[%rd10], %fd93;
$L__BB16_10:
	ret;

}
	// .globl	math_erfinv
.visible .entry math_erfinv(
	.param .u64 math_erfinv_param_0,
	.param .u64 .ptr .align 1 math_erfinv_param_1,
	.param .u64 .ptr .align 1 math_erfinv_param_2
)
{
	.reg .pred 	%p<7>;
	.reg .b32 	%r<17>;
	.reg .b32 	%f<3>;
	.reg .b64 	%rd<11>;
	.reg .b64 	%fd<101>;

	ld.param.u64 	%rd4, [math_erfinv_param_0];
	ld.param.u64 	%rd2, [math_erfinv_param_1];
	ld.param.u64 	%rd3, [math_erfinv_param_2];
	mov.u32 	%r1, %ctaid.x;
	mov.u32 	%r2, %ntid.x;
	mov.u32 	%r3, %tid.x;
	mad.lo.s32 	%r4, %r1, %r2, %r3;
	cvt.s64.s32 	%rd1, %r4;
	setp.le.u64 	%p1, %rd4, %rd1;
	@%p1 bra 	$L__BB17_10;
	cvta.to.global.u64 	%rd5, %rd3;
	shl.b64 	%rd6, %rd1, 3;
	add.s64 	%rd7, %rd5, %rd6;
	ld.global.f64 	%fd1, [%rd7];
	{
	.reg .b32 %temp; 
	mov.b64 	{%temp, %r5}, %fd1;
	}
	mov.b32 	%f1, %r5;
	abs.f32 	%f2, %f1;
	setp.geu.f32 	%p2, %f2, 0f3FF00000;
	@%p2 bra 	$L__BB17_7;
	neg.f64 	%fd10, %fd1;
	fma.rn.f64 	%fd11, %fd1, %fd10, 0d3FF0000000000000;
	{
	.reg .b32 %temp; 
	mov.b64 	{%temp, %r6}, %fd11;
	}
	{
	.reg .b32 %temp; 
	mov.b64 	{%r7, %temp}, %fd11;
	}
	shr.u32 	%r8, %r6, 20;
	and.b32  	%r9, %r8, 2046;
	add.s32 	%r10, %r9, 2147482626;
	mov.b32 	%r11, 1127219200;
	mov.b64 	%fd12, {%r10, %r11};
	mov.b32 	%r12, -2147483648;
	mov.b64 	%fd13, {%r12, %r11};
	sub.f64 	%fd14, %fd12, %fd13;
	and.b32  	%r13, %r6, -2145386497;
	or.b32  	%r14, %r13, 1071644672;
	mov.b64 	%fd15, {%r7, %r14};
	add.f64 	%fd16, %fd15, 0dBFF0000000000000;
	add.f64 	%fd17, %fd15, 0d3FF0000000000000;
	rcp.approx.ftz.f64 	%fd18, %fd17;
	neg.f64 	%fd19, %fd17;
	fma.rn.f64 	%fd20, %fd19, %fd18, 0d3FF0000000000000;
	fma.rn.f64 	%fd21, %fd20, %fd20, %fd20;
	fma.rn.f64 	%fd22, %fd21, %fd18, %fd18;
	mul.f64 	%fd23, %fd16, %fd22;
	fma.rn.f64 	%fd24, %fd23, 0dC000000000000000, %fd16;
	neg.f64 	%fd25, %fd23;
	fma.rn.f64 	%fd26, %fd25, %fd16, %fd24;
	fma.rn.f64 	%fd27, %fd26, %fd22, %fd23;
	mul.f64 	%fd28, %fd27, %fd27;
	fma.rn.f64 	%fd29, %fd28, 0d3FB5C5C218C775C9, 0d3FA55CF59CDC5D89;
	fma.rn.f64 	%fd30, %fd29, %fd28, 0d3FAEFD18CF6EBB9C;
	fma.rn.f64 	%fd31, %fd30, %fd28, 0d3FB10682EDCB8D1B;
	fma.rn.f64 	%fd32, %fd31, %fd28, 0d3FB3B1DD3AC7FC96;
	fma.rn.f64 	%fd33, %fd32, %fd28, 0d3FB745CB459B54A6;
	fma.rn.f64 	%fd34, %fd33, %fd28, 0d3FBC71C741A0669F;
	fma.rn.f64 	%fd35, %fd34, %fd28, 0d3FC249249209112E;
	fma.rn.f64 	%fd36, %fd35, %fd28, 0d3FC99999999A06C1;
	fma.rn.f64 	%fd37, %fd36, %fd28, 0d3FD5555555555535;
	mul.f64 	%fd38, %fd28, %fd37;
	fma.rn.f64 	%fd39, %fd38, %fd27, %fd27;
	add.f64 	%fd40, %fd39, %fd39;
	fma.rn.f64 	%fd2, %fd14, 0d3FE62E42FEFA39EF, %fd40;
	{
	.reg .b32 %temp; 
	mov.b64 	{%temp, %r15}, %fd2;
	}
	setp.gt.u32 	%p5, %r15, -1072103425;
	@%p5 bra 	$L__BB17_4;
	mov.f64 	%fd76, 0dC009000000000000;
	sub.f64 	%fd77, %fd76, %fd2;
	fma.rn.f64 	%fd78, %fd77, 0dBBB135D2E746E627, 0dBC08DDF93324D327;
	fma.rn.f64 	%fd79, %fd78, %fd77, 0d3C37B83EEF0B7C9F;
	fma.rn.f64 	%fd80, %fd79, %fd77, 0d3C69BA72CD589B91;
	fma.rn.f64 	%fd81, %fd80, %fd77, 0dBCA33689090A6B96;
	fma.rn.f64 	%fd82, %fd81, %fd77, 0d3C782E11898132E0;
	fma.rn.f64 	%fd83, %fd82, %fd77, 0d3CFDE4ACFD9E26BA;
	fma.rn.f64 	%fd84, %fd83, %fd77, 0dBD26D33EED66C487;
	fma.rn.f64 	%fd85, %fd84, %fd77, 0dBD36F2167040D8E2;
	fma.rn.f64 	%fd86, %fd85, %fd77, 0d3D872A22C2D77E20;
	fma.rn.f64 	%fd87, %fd86, %fd77, 0dBDAC8859C4E5C0AF;
	fma.rn.f64 	%fd88, %fd87, %fd77, 0dBDCDC583D118A561;
	fma.rn.f64 	%fd89, %fd88, %fd77, 0d3E120F47CCF46B3C;
	fma.rn.f64 	%fd90, %fd89, %fd77, 0dBE31A9E38DC84D60;
	fma.rn.f64 	%fd91, %fd90, %fd77, 0dBE5F36CD6D3D46A9;
	fma.rn.f64 	%fd92, %fd91, %fd77, 0d3E9C6B4F5D03B787;
	fma.rn.f64 	%fd93, %fd92, %fd77, 0dBEB6E8A5434AE8A2;
	fma.rn.f64 	%fd94, %fd93, %fd77, 0dBEED1D1F7B8736F6;
	fma.rn.f64 	%fd95, %fd94, %fd77, 0d3F2879C2A212F024;
	fma.rn.f64 	%fd96, %fd95, %fd77, 0dBF4845769484FCA8;
	fma.rn.f64 	%fd97, %fd96, %fd77, 0dBF78B6C33114F909;
	fma.rn.f64 	%fd98, %fd97, %fd77, 0d3FCEBD80D9B13E28;
	fma.rn.f64 	%fd100, %fd98, %fd77, 0d3FFA755E7C99AE86;
	bra.uni 	$L__BB17_9;
$L__BB17_4:
	neg.f64 	%fd41, %fd2;
	sqrt.rn.f64 	%fd4, %fd41;
	{
	.reg .b32 %temp; 
	mov.b64 	{%temp, %r16}, %fd4;
	}
	setp.gt.s32 	%p6, %r16, 1074790399;
	@%p6 bra 	$L__BB17_6;
	add.f64 	%fd58, %fd4, 0dC00A000000000000;
	fma.rn.f64 	%fd59, %fd58, 0d3E23040F87DBD932, 0d3E785CBE52878635;
	fma.rn.f64 	%fd60, %fd59, %fd58, 0dBE92777453DD3955;
	fma.rn.f64 	%fd61, %fd60, %fd58, 0d3E5395ABCD554C6C;
	fma.rn.f64 	%fd62, %fd61, %fd58, 0d3EB936388A3790AD;
	fma.rn.f64 	%fd63, %fd62, %fd58, 0dBED0D5DB812B5083;
	fma.rn.f64 	%fd64, %fd63, %fd58, 0d3EC8860CD5D652F6;
	fma.rn.f64 	%fd65, %fd64, %fd58, 0d3EEA29A0CACDFB23;
	fma.rn.f64 	%fd66, %fd65, %fd58, 0dBF08CEF1F80281F2;
	fma.rn.f64 	%fd67, %fd66, %fd58, 0d3F11E684D0B9188A;
	fma.rn.f64 	%fd68, %fd67, %fd58, 0d3EF932CD54C8A222;
	fma.rn.f64 	%fd69, %fd68, %fd58, 0dBF37448A89EF8AA3;
	fma.rn.f64 	%fd70, %fd69, %fd58, 0d3F4F3CC55AD40C25;
	fma.rn.f64 	%fd71, %fd70, %fd58, 0dBF5BA924132F38B1;
	fma.rn.f64 	%fd72, %fd71, %fd58, 0d3F6468EECA533CF8;
	fma.rn.f64 	%fd73, %fd72, %fd58, 0dBF6EBADABB891BBD;
	fma.rn.f64 	%fd74, %fd73, %fd58, 0d3F75FFCFE5B76AFC;
	fma.rn.f64 	%fd75, %fd74, %fd58, 0d3FF0158A6D641D39;
	fma.rn.f64 	%fd100, %fd75, %fd58, 0d4008ABCC380D5A48;
	bra.uni 	$L__BB17_9;
$L__BB17_6:
	add.f64 	%fd42, %fd4, 0dC014000000000000;
	fma.rn.f64 	%fd43, %fd42, 0dBDBDCEC3A7785389, 0dBDF18FEEC0E38727;
	fma.rn.f64 	%fd44, %fd43, %fd42, 0d3E19E6BF2DDA45E3;
	fma.rn.f64 	%fd45, %fd44, %fd42, 0dBE30468FB24E2F5F;
	fma.rn.f64 	%fd46, %fd45, %fd42, 0d3E405AC6A8FBA182;
	fma.rn.f64 	%fd47, %fd46, %fd42, 0dBE50102E495FB9C0;
	fma.rn.f64 	%fd48, %fd47, %fd42, 0d3E5F4C20E1334AF8;
	fma.rn.f64 	%fd49, %fd48, %fd42, 0dBE722D220FDF9C3E;
	fma.rn.f64 	%fd50, %fd49, %fd42, 0d3E8EBC8BB824CB54;
	fma.rn.f64 	%fd51, %fd50, %fd42, 0dBEB0A8D40EA372CC;
	fma.rn.f64 	%fd52, %fd51, %fd42, 0d3ED2FBD29D093D2B;
	fma.rn.f64 	%fd53, %fd52, %fd42, 0dBEF4A3497E1E0FAC;
	fma.rn.f64 	%fd54, %fd53, %fd42, 0d3F13EBF4EB00938F;
	fma.rn.f64 	%fd55, %fd54, %fd42, 0dBF2C2F36A8FC5D53;
	fma.rn.f64 	%fd56, %fd55, %fd42, 0dBF222EA5DF04047C;
	fma.rn.f64 	%fd57, %fd56, %fd42, 0d3FF02A30D1FBA0DC;
	fma.rn.f64 	%fd100, %fd57, %fd42, 0d4013664DDD1AD7FB;
	bra.uni 	$L__BB17_9;
$L__BB17_7:
	setp.nan.f64 	%p3, %fd1, %fd1;
	mov.f64 	%fd100, %fd1;
	@%p3 bra 	$L__BB17_9;
	abs.f64 	%fd9, %fd1;
	setp.eq.f64 	%p4, %fd9, 0d3FF0000000000000;
	selp.f64 	%fd100, 0d7FF0000000000000, 0dFFF8000000000000, %p4;
$L__BB17_9:
	mul.f64 	%fd99, %fd1, %fd100;
	cvta.to.global.u64 	%rd8, %rd2;
	add.s64 	%rd10, %rd8, %rd6;
	st.global.f64 	[%rd10], %fd99;
$L__BB17_10:
	ret;

}
	// .globl	math_exp
.visible .entry math_exp(
	.param .u64 math_exp_param_0,
	.param .u64 .ptr .align 1 math_exp_param_1,
	.param .u64 .ptr .align 1 math_exp_param_2
)
{
	.reg .pred 	%p<5>;
	.reg .b32 	%r<20>;
	.reg .b32 	%f<3>;
	.reg .b64 	%rd<11>;
	.reg .b64 	%fd<26>;

	ld.param.u64 	%rd4, [math_exp_param_0];
	ld.param.u64 	%rd2, [math_exp_param_1];
	ld.param.u64 	%rd3, [math_exp_param_2];
	mov.u32 	%r4, %ctaid.x;
	mov.u32 	%r5, %ntid.x;
	mov.u32 	%r6, %tid.x;
	mad.lo.s32 	%r7, %r4, %r5, %r6;
	cvt.s64.s32 	%rd1, %r7;
	setp.le.u64 	%p1, %rd4, %rd1;
	@%p1 bra 	$L__BB18_5;
	cvta.to.global.u64 	%rd5, %rd3;
	shl.b64 	%rd6, %rd1, 3;
	add.s64 	%rd7, %rd5, %rd6;
	ld.global.f64 	%fd1, [%rd7];
	fma.rn.f64 	%fd6, %fd1, 0d3FF71547652B82FE, 0d4338000000000000;
	{
	.reg .b32 %temp; 
	mov.b64 	{%r1, %temp}, %fd6;
	}
	mov.f64 	%fd7, 0dC338000000000000;
	add.rn.f64 	%fd8, %fd6, %fd7;
	fma.rn.f64 	%fd9, %fd8, 0dBFE62E42FEFA39EF, %fd1;
	fma.rn.f64 	%fd10, %fd8, 0dBC7ABC9E3B39803F, %fd9;
	fma.rn.f64 	%fd11, %fd10, 0d3E5ADE1569CE2BDF, 0d3E928AF3FCA213EA;
	fma.rn.f64 	%fd12, %fd11, %fd10, 0d3EC71DEE62401315;
	fma.rn.f64 	%fd13, %fd12, %fd10, 0d3EFA01997C89EB71;
	fma.rn.f64 	%fd14, %fd13, %fd10, 0d3F2A01A014761F65;
	fma.rn.f64 	%fd15, %fd14, %fd10, 0d3F56C16C1852B7AF;
	fma.rn.f64 	%fd16, %fd15, %fd10, 0d3F81111111122322;
	fma.rn.f64 	%fd17, %fd16, %fd10, 0d3FA55555555502A1;
	fma.rn.f64 	%fd18, %fd17, %fd10, 0d3FC5555555555511;
	fma.rn.f64 	%fd19, %fd18, %fd10, 0d3FE000000000000B;
	fma.rn.f64 	%fd20, %fd19, %fd10, 0d3FF0000000000000;
	fma.rn.f64 	%fd21, %fd20, %fd10, 0d3FF0000000000000;
	{
	.reg .b32 %temp; 
	mov.b64 	{%r2, %temp}, %fd21;
	}
	{
	.reg .b32 %temp; 
	mov.b64 	{%temp, %r3}, %fd21;
	}
	shl.b32 	%r8, %r1, 20;
	add.s32 	%r9, %r8, %r3;
	mov.b64 	%fd25, {%r2, %r9};
	{
	.reg .b32 %temp; 
	mov.b64 	{%temp, %r10}, %fd1;
	}
	mov.b32 	%f2, %r10;
	abs.f32 	%f1, %f2;
	setp.lt.f32 	%p2, %f1, 0f4086232B;
	@%p2 bra 	$L__BB18_4;
	setp.lt.f64 	%p3, %fd1, 0d0000000000000000;
	add.f64 	%fd22, %fd1, 0d7FF0000000000000;
	selp.f64 	%fd25, 0d0000000000000000, %fd22, %p3;
	setp.geu.f32 	%p4, %f1, 0f40874800;
	@%p4 bra 	$L__BB18_4;
	shr.u32 	%r11, %r1, 31;
	add.s32 	%r12, %r1, %r11;
	shr.s32 	%r13, %r12, 1;
	shl.b32 	%r14, %r13, 20;
	add.s32 	%r15, %r3, %r14;
	mov.b64 	%fd23, {%r2, %r15};
	sub.s32 	%r16, %r1, %r13;
	shl.b32 	%r17, %r16, 20;
	add.s32 	%r18, %r17, 1072693248;
	mov.b32 	%r19, 0;
	mov.b64 	%fd24, {%r19, %r18};
	mul.f64 	%fd25, %fd24, %fd23;
$L__BB18_4:
	cvta.to.global.u64 	%rd8, %rd2;
	add.s64 	%rd10, %rd8, %rd6;
	st.global.f64 	[%rd10], %fd25;
$L__BB18_5:
	ret;

}
	// .globl	math_exp10
.visible .entry math_exp10(
	.param .u64 math_exp10_param_0,
	.param .u64 .ptr .align 1 math_exp10_param_1,
	.param .u64 .ptr .align 1 math_exp10_param_2
)
{
	.reg .pred 	%p<6>;
	.reg .b32 	%r<20>;
	.reg .b32 	%f<3>;
	.reg .b64 	%rd<11>;
	.reg .b64 	%fd<29>;

	ld.param.u64 	%rd4, [math_exp10_param_0];
	ld.param.u64 	%rd2, [math_exp10_param_1];
	ld.param.u64 	%rd3, [math_exp10_param_2];
	mov.u32 	%r5, %ctaid.x;
	mov.u32 	%r6, %ntid.x;
	mov.u32 	%r7, %tid.x;
	mad.lo.s32 	%r8, %r5, %r6, %r7;
	cvt.s64.s32 	%rd1, %r8;
	setp.le.u64 	%p1, %rd4, %rd1;
	@%p1 bra 	$L__BB19_5;
	cvta.to.global.u64 	%rd5, %rd3;
	shl.b64 	%rd6, %rd1, 3;
	add.s64 	%rd7, %rd5, %rd6;
	ld.global.f64 	%fd1, [%rd7];
	fma.rn.f64 	%fd6, %fd1, 0d400A934F0979A371, 0d4338000000000000;
	{
	.reg .b32 %temp; 
	mov.b64 	{%r1, %temp}, %fd6;
	}
	mov.f64 	%fd7, 0dC338000000000000;
	add.rn.f64 	%fd8, %fd6, %fd7;
	fma.rn.f64 	%fd9, %fd8, 0dBFD34413509F79FF, %fd1;
	fma.rn.f64 	%fd10, %fd8, 0d3C49DC1DA994FD21, %fd9;
	mul.f64 	%fd11, %fd10, 0dBCAF48AD494EA3E9;
	fma.rn.f64 	%fd12, %fd10, 0d40026BB1BBB55516, %fd11;
	fma.rn.f64 	%fd13, %fd12, 0d3E5ADE1569CE2BDF, 0d3E928AF3FCA213EA;
	fma.rn.f64 	%fd14, %fd13, %fd12, 0d3EC71DEE62401315;
	fma.rn.f64 	%fd15, %fd14, %fd12, 0d3EFA01997C89EB71;
	fma.rn.f64 	%fd16, %fd15, %fd12, 0d3F2A01A014761F65;
	fma.rn.f64 	%fd17, %fd16, %fd12, 0d3F56C16C1852B7AF;
	fma.rn.f64 	%fd18, %fd17, %fd12, 0d3F81111111122322;
	fma.rn.f64 	%fd19, %fd18, %fd12, 0d3FA55555555502A1;
	fma.rn.f64 	%fd20, %fd19, %fd12, 0d3FC5555555555511;
	fma.rn.f64 	%fd21, %fd20, %fd12, 0d3FE000000000000B;
	fma.rn.f64 	%fd22, %fd21, %fd12, 0d3FF0000000000000;
	fma.rn.f64 	%fd23, %fd22, %fd12, 0d3FF0000000000000;
	{
	.reg .b32 %temp; 
	mov.b64 	{%r2, %temp}, %fd23;
	}
	{
	.reg .b32 %temp; 
	mov.b64 	{%temp, %r3}, %fd23;
	}
	shl.b32 	%r9, %r1, 20;
	add.s32 	%r10, %r9, %r3;
	mov.b64 	%fd28, {%r2, %r10};
	{
	.reg .b32 %temp; 
	mov.b64 	{%temp, %r4}, %fd1;
	}
	mov.b32 	%f2, %r4;
	abs.f32 	%f1, %f2;
	setp.lt.f32 	%p2, %f1, 0f40733A71;
	@%p2 bra 	$L__BB19_4;
	setp.lt.s32 	%p3, %r4, 0;
	selp.f64 	%fd24, 0d0000000000000000, 0d7FF0000000000000, %p3;
	setp.nan.f64 	%p4, %fd1, %fd1;
	add.f64 	%fd25, %fd1, %fd1;
	selp.f64 	%fd28, %fd25, %fd24, %p4;
	setp.geu.f32 	%p5, %f1, 0f407439B8;
	@%p5 bra 	$L__BB19_4;
	shr.u32 	%r11, %r1, 31;
	add.s32 	%r12, %r1, %r11;
	shr.s32 	%r13, %r12, 1;
	shl.b32 	%r14, %r13, 20;
	add.s32 	%r15, %r3, %r14;
	mov.b64 	%fd26, {%r2, %r15};
	sub.s32 	%r16, %r1, %r13;
	shl.b32 	%r17, %r16, 20;
	add.s32 	%r18, %r17, 1072693248;
	mov.b32 	%r19, 0;
	mov.b64 	%fd27, {%r19, %r18};
	mul.f64 	%fd28, %fd27, %fd26;
$L__BB19_4:
	cvta.to.global.u64 	%rd8, %rd2;
	add.s64 	%rd10, %rd8, %rd6;
	st.global.f64 	[%rd10], %fd28;
$L__BB19_5:
	ret;

}
	// .globl	math_exp2
.visible .entry math_exp2(
	.param .u64 math_exp2_param_0,
	.param .u64 .ptr .align 1 math_exp2_param_1,
	.param .u64 .ptr .align 1 math_exp2_param_2
)
{
	.reg .pred 	%p<6>;
	.reg .b32 	%r<20>;
	.reg .b32 	%f<3>;
	.reg .b64 	%rd<11>;
	.reg .b64 	%fd<29>;

	ld.param.u64 	%rd4, [math_exp2_param_0];
	ld.param.u64 	%rd2, [math_exp2_param_1];
	ld.param.u64 	%rd3, [math_exp2_param_2];
	mov.u32 	%r5, %ctaid.x;
	mov.u32 	%r6, %ntid.x;
	mov.u32 	%r7, %tid.x;
	mad.lo.s32 	%r8, %r5, %r6, %r7;
	cvt.s64.s32 	%rd1, %r8;
	setp.le.u64 	%p1, %rd4, %rd1;
	@%p1 bra 	$L__BB20_5;
	cvta.to.global.u64 	%rd5, %rd3;
	shl.b64 	%rd6, %rd1, 3;
	add.s64 	%rd7, %rd5, %rd6;
	ld.global.f64 	%fd1, [%rd7];
	mov.f64 	%fd6, 0d4338000000000000;
	add.rn.f64 	%fd7, %fd1, %fd6;
	mov.f64 	%fd8, 0dC338000000000000;
	add.rn.f64 	%fd9, %fd7, %fd8;
	{
	.reg .b32 %temp; 
	mov.b64 	{%r1, %temp}, %fd7;
	}
	sub.f64 	%fd10, %fd1, %fd9;
	mul.f64 	%fd11, %fd10, 0d3C7ABC9E3B39803F;
	fma.rn.f64 	%fd12, %fd10, 0d3FE62E42FEFA39EF, %fd11;
	fma.rn.f64 	%fd13, %fd12, 0d3E5ADE1569CE2BDF, 0d3E928AF3FCA213EA;
	fma.rn.f64 	%fd14, %fd13, %fd12, 0d3EC71DEE62401315;
	fma.rn.f64 	%fd15, %fd14, %fd12, 0d3EFA01997C89EB71;
	fma.rn.f64 	%fd16, %fd15, %fd12, 0d3F2A01A014761F65;
	fma.rn.f64 	%fd17, %fd16, %fd12, 0d3F56C16C1852B7AF;
	fma.rn.f64 	%fd18, %fd17, %fd12, 0d3F81111111122322;
	fma.rn.f64 	%fd19, %fd18, %fd12, 0d3FA55555555502A1;
	fma.rn.f64 	%fd20, %fd19, %fd12, 0d3FC5555555555511;
	fma.rn.f64 	%fd21, %fd20, %fd12, 0d3FE000000000000B;
	fma.rn.f64 	%fd22, %fd21, %fd12, 0d3FF0000000000000;
	fma.rn.f64 	%fd23, %fd22, %fd12, 0d3FF0000000000000;
	{
	.reg .b32 %temp; 
	mov.b64 	{%r2, %temp}, %fd23;
	}
	{
	.reg .b32 %temp; 
	mov.b64 	{%temp, %r3}, %fd23;
	}
	shl.b32 	%r9, %r1, 20;
	add.s32 	%r10, %r9, %r3;
	mov.b64 	%fd28, {%r2, %r10};
	{
	.reg .b32 %temp; 
	mov.b64 	{%temp, %r4}, %fd1;
	}
	mov.b32 	%f2, %r4;
	abs.f32 	%f1, %f2;
	setp.lt.f32 	%p2, %f1, 0f408FF000;
	@%p2 bra 	$L__BB20_4;
	setp.lt.s32 	%p3, %r4, 0;
	selp.f64 	%fd24, 0d0000000000000000, 0d7FF0000000000000, %p3;
	setp.nan.f64 	%p4, %fd1, %fd1;
	add.f64 	%fd25, %fd1, %fd1;
	selp.f64 	%fd28, %fd25, %fd24, %p4;
	setp.geu.f32 	%p5, %f1, 0f4090CC00;
	@%p5 bra 	$L__BB20_4;
	shr.u32 	%r11, %r1, 31;
	add.s32 	%r12, %r1, %r11;
	shr.s32 	%r13, %r12, 1;
	shl.b32 	%r14, %r13, 20;
	add.s32 	%r15, %r3, %r14;
	mov.b64 	%fd26, {%r2, %r15};
	sub.s32 	%r16, %r1, %r13;
	shl.b32 	%r17, %r16, 20;
	add.s32 	%r18, %r17, 1072693248;
	mov.b32 	%r19, 0;
	mov.b64 	%fd27, {%r19, %r18};
	mul.f64 	%fd28, %fd27, %fd26;
$L__BB20_4:
	cvta.to.global.u64 	%rd8, %rd2;
	add.s64 	%rd10, %rd8, %rd6;
	st.global.f64 	[%rd10], %fd28;
$L__BB20_5:
	ret;

}
	// .globl	math_expm1
.visible .entry math_expm1(
	.param .u64 math_expm1_param_0,
	.param .u64 .ptr .align 1 math_expm1_param_1,
	.param .u64 .ptr .align 1 math_expm1_param_2
)
{
	.reg .pred 	%p<10>;
	.reg .b32 	%r<14>;
	.reg .b32 	%f<2>;
	.reg .b64 	%rd<11>;
	.reg .b64 	%fd<32>;

	ld.param.u64 	%rd4, [math_expm1_param_0];
	ld.param.u64 	%rd2, [math_expm1_param_1];
	ld.param.u64 	%rd3, [math_expm1_param_2];
	mov.u32 	%r2, %ctaid.x;
	mov.u32 	%r3, %ntid.x;
	mov.u32 	%r4, %tid.x;
	mad.lo.s32 	%r5, %r2, %r3, %r4;
	cvt.s64.s32 	%rd1, %r5;
	setp.le.u64 	%p1, %rd4, %rd1;
	@%p1 bra 	$L__BB21_5;
	cvta.to.global.u64 	%rd5, %rd3;
	shl.b64 	%rd6, %rd1, 3;
	add.s64 	%rd7, %rd5, %rd6;
	ld.global.f64 	%fd1, [%rd7];
	{
	.reg .b32 %temp; 
	mov.b64 	{%temp, %r1}, %fd1;
	}
	mov.b32 	%f1, %r1;
	setp.geu.f32 	%p2, %f1, 0f40862E43;
	setp.leu.f32 	%p3, %f1, 0fC04A8000;
	or.pred  	%p4, %p2, %p3;
	@%p4 bra 	$L__BB21_3;
	fma.rn.f64 	%fd7, %fd1, 0d3FF71547652B82FE, 0d4338000000000000;
	{
	.reg .b32 %temp; 
	mov.b64 	{%r6, %temp}, %fd7;
	}
	mov.f64 	%fd8, 0dC338000000000000;
	add.rn.f64 	%fd9, %fd7, %fd8;
	fma.rn.f64 	%fd10, %fd9, 0dBFE62E42FEFA39EF, %fd1;
	fma.rn.f64 	%fd11, %fd9, 0dBC7ABC9E3B39803F, %fd10;
	shl.b32 	%r7, %r1, 1;
	setp.lt.u32 	%p7, %r7, 2142496327;
	selp.f64 	%fd12, %fd1, %fd11, %p7;
	selp.b32 	%r8, 0, %r6, %p7;
	fma.rn.f64 	%fd13, %fd12, 0d3E21F4076ACD15B6, 0d3E5AF86D8EBD13CD;
	fma.rn.f64 	%fd14, %fd13, %fd12, 0d3E927E5092BA033D;
	fma.rn.f64 	%fd15, %fd14, %fd12, 0d3EC71DDE6C5F9DA1;
	fma.rn.f64 	%fd16, %fd15, %fd12, 0d3EFA01A018D034E6;
	fma.rn.f64 	%fd17, %fd16, %fd12, 0d3F2A01A01B3B6940;
	fma.rn.f64 	%fd18, %fd17, %fd12, 0d3F56C16C16C1B5DD;
	fma.rn.f64 	%fd19, %fd18, %fd12, 0d3F8111111110F74D;
	fma.rn.f64 	%fd20, %fd19, %fd12, 0d3FA555555555554D;
	fma.rn.f64 	%fd21, %fd20, %fd12, 0d3FC5555555555557;
	fma.rn.f64 	%fd22, %fd21, %fd12, 0d3FE0000000000000;
	mul.f64 	%fd23, %fd12, %fd22;
	fma.rn.f64 	%fd24, %fd23, %fd12, %fd12;
	setp.eq.s32 	%p8, %r8, 1024;
	shl.b32 	%r9, %r8, 20;
	add.s32 	%r10, %r9, 1072693248;
	selp.b32 	%r11, 2145386496, %r10, %p8;
	mov.b32 	%r12, 0;
	mov.b64 	%fd25, {%r12, %r11};
	mov.b32 	%r13, 1072693248;
	mov.b64 	%fd26, {%r12, %r13};
	sub.f64 	%fd27, %fd25, %fd26;
	fma.rn.f64 	%fd28, %fd24, %fd25, %fd27;
	add.f64 	%fd29, %fd28, %fd28;
	setp.eq.s32 	%p9, %r7, 0;
	selp.f64 	%fd30, %fd29, %fd28, %p8;
	selp.f64 	%fd31, %fd1, %fd30, %p9;
	bra.uni 	$L__BB21_4;
$L__BB21_3:
	setp.lt.s32 	%p5, %r1, 0;
	setp.nan.f64 	%p6, %fd1, %fd1;
	add.f64 	%fd5, %fd1, %fd1;
	selp.f64 	%fd6, 0dBFF0000000000000, 0d7FF0000000000000, %p5;
	selp.f64 	%fd31, %fd5, %fd6, %p6;
$L__BB21_4:
	cvta.to.global.u64 	%rd8, %rd2;
	add.s64 	%rd10, %rd8, %rd6;
	st.global.f64 	[%rd10], %fd31;
$L__BB21_5:
	ret;

}
	// .globl	math_fabs
.visible .entry math_fabs(
	.param .u64 math_fabs_param_0,
	.param .u64 .ptr .align 1 math_fabs_param_1,
	.param .u64 .ptr .align 1 math_fabs_param_2
)
{
	.reg .pred 	%p<2>;
	.reg .b32 	%r<5>;
	.reg .b64 	%rd<10>;
	.reg .b64 	%fd<3>;

	ld.param.u64 	%rd4, [math_fabs_param_0];
	ld.param.u64 	%rd2, [math_fabs_param_1];
	ld.param.u64 	%rd3, [math_fabs_param_2];
	mov.u32 	%r1, %ctaid.x;
	mov.u32 	%r2, %ntid.x;
	mov.u32 	%r3, %tid.x;
	mad.lo.s32 	%r4, %r1, %r2, %r3;
	cvt.s64.s32 	%rd1, %r4;
	setp.le.u64 	%p1, %rd4, %rd1;
	@%p1 bra 	$L__BB22_2;
	cvta.to.global.u64 	%rd5, %rd3;
	cvta.to.global.u64 	%rd6, %rd2;
	shl.b64 	%rd7, %rd1, 3;
	add.s64 	%rd8, %rd5, %rd7;
	ld.global.f64 	%fd1, [%rd8];
	abs.f64 	%fd2, %fd1;
	add.s64 	%rd9, %rd6, %rd7;
	st.global.f64 	[%rd9], %fd2;
$L__BB22_2:
	ret;

}
	// .globl	math_floor
.visible .entry math_floor(
	.param .u64 math_floor_param_0,
	.param .u64 .ptr .align 1 math_floor_param_1,
	.param .u64 .ptr .align 1 math_floor_param_2
)
{
	.reg .pred 	%p<2>;
	.reg .b32 	%r<5>;
	.reg .b64 	%rd<10>;
	.reg .b64 	%fd<3>;

	ld.param.u64 	%rd4, [math_floor_param_0];
	ld.param.u64 	%rd2, [math_floor_param_1];
	ld.param.u64 	%rd3, [math_floor_param_2];
	mov.u32 	%r1, %ctaid.x;
	mov.u32 	%r2, %ntid.x;
	mov.u32 	%r3, %tid.x;
	mad.lo.s32 	%r4, %r1, %r2, %r3;
	cvt.s64.s32 	%rd1, %r4;
	setp.le.u64 	%p1, %rd4, %rd1;
	@%p1 bra 	$L__BB23_2;
	cvta.to.global.u64 	%rd5, %rd3;
	cvta.to.global.u64 	%rd6, %rd2;
	shl.b64 	%rd7, %rd1, 3;
	add.s64 	%rd8, %rd5, %rd7;
	ld.global.f64 	%fd1, [%rd8];
	cvt.rmi.f64.f64 	%fd2, %fd1;
	add.s64 	%rd9, %rd6, %rd7;
	st.global.f64 	[%rd9], %fd2;
$L__BB23_2:
	ret;

}
	// .globl	math_j0
.visible .entry math_j0(
	.param .u64 math_j0_param_0,
	.param .u64 .ptr .align 1 math_j0_param_1,
	.param .u64 .ptr .align 1 math_j0_param_2
)
{
	.reg .pred 	%p<11>;
	.reg .b32 	%r<23>;
	.reg .b64 	%rd<15>;
	.reg .b64 	%fd<136>;

	ld.param.u64 	%rd4, [math_j0_param_0];
	ld.param.u64 	%rd2, [math_j0_param_1];
	ld.param.u64 	%rd3, [math_j0_param_2];
	mov.u32 	%r9, %ctaid.x;
	mov.u32 	%r10, %ntid.x;
	mov.u32 	%r11, %tid.x;
	mad.lo.s32 	%r12, %r9, %r10, %r11;
	cvt.s64.s32 	%rd1, %r12;
	setp.le.u64 	%p1, %rd4, %rd1;
	@%p1 bra 	$L__BB24_17;
	cvta.to.global.u64 	%rd5, %rd3;
	shl.b64 	%rd6, %rd1, 3;
	add.s64 	%rd7, %rd5, %rd6;
	ld.global.f64 	%fd19, [%rd7];
	abs.f64 	%fd1, %fd19;
	setp.gtu.f64 	%p2, %fd1, 0d400FB319F277BBE5;
	@%p2 bra 	$L__BB24_3;
	add.f64 	%fd20, %fd1, 0dC0033D152E971B40;
	add.f64 	%fd21, %fd20, 0d3CA0F539D7DA258E;
	fma.rn.f64 	%fd22, %fd21, 0dBCC0D18564C48C61, 0dBCFCF8F9A8C294BC;
	fma.rn.f64 	%fd23, %fd22, %fd21, 0d3D3FAB983CAE498B;
	fma.rn.f64 	%fd24, %fd23, %fd21, 0d3D7CD7C018579B88;
	fma.rn.f64 	%fd25, %fd24, %fd21, 0dBDBBDD2342D64FDD;
	fma.rn.f64 	%fd26, %fd25, %fd21, 0dBDF5C2D9416B1E2B;
	fma.rn.f64 	%fd27, %fd26, %fd21, 0d3E32951D73174DD5;
	fma.rn.f64 	%fd28, %fd27, %fd21, 0d3E67FF99802CAEB5;
	fma.rn.f64 	%fd29, %fd28, %fd21, 0dBEA1CCE305C4C9F7;
	fma.rn.f64 	%fd30, %fd29, %fd21, 0dBED232C77E29E1BB;
	fma.rn.f64 	%fd31, %fd30, %fd21, 0d3F06ED3B9F0EF757;
	fma.rn.f64 	%fd32, %fd31, %fd21, 0d3F315382BA096A62;
	fma.rn.f64 	%fd33, %fd32, %fd21, 0dBF61F992590D1AE4;
	fma.rn.f64 	%fd34, %fd33, %fd21, 0dBF81BB1CBE1A465F;
	fma.rn.f64 	%fd35, %fd34, %fd21, 0d3FACFAE864368D84;
	fma.rn.f64 	%fd36, %fd35, %fd21, 0d3FBBA1DEEA0294A3;
	fma.rn.f64 	%fd37, %fd36, %fd21, 0dBFE09CDB36551280;
	mul.f64 	%fd135, %fd21, %fd37;
	bra.uni 	$L__BB24_16;
$L__BB24_3:
	setp.gtu.f64 	%p3, %fd1, 0d401C58FD1A62F5EC;
	@%p3 bra 	$L__BB24_5;
	add.f64 	%fd38, %fd1, 0dC016148F5B2C2E45;
	add.f64 	%fd39, %fd38, 0dBC975054CD60A517;
	fma.rn.f64 	%fd40, %fd39, 0d3CBCB0A8F126B343, 0d3CF83FD1F333EB61;
	fma.rn.f64 	%fd41, %fd40, %fd39, 0dBD4100E33E3FB413;
	fma.rn.f64 	%fd42, %fd41, %fd39, 0dBD7846076D004627;
	fma.rn.f64 	%fd43, %fd42, %fd39, 0d3DBE2F1D4F90720D;
	fma.rn.f64 	%fd44, %fd43, %fd39, 0d3DF1D03B1E4A119B;
	fma.rn.f64 	%fd45, %fd44, %fd39, 0dBE341D72B1B3BCE9;
	fma.rn.f64 	%fd46, %fd45, %fd39, 0dBE62DA37CE2A9EF8;
	fma.rn.f64 	%fd47, %fd46, %fd39, 0d3EA32E6D9974F763;
	fma.rn.f64 	%fd48, %fd47, %fd39, 0d3ECAD77D744A1879;
	fma.rn.f64 	%fd49, %fd48, %fd39, 0dBF0863F481A37337;
	fma.rn.f64 	%fd50, %fd49, %fd39, 0dBF26F641F418F0F4;
	fma.rn.f64 	%fd51, %fd50, %fd39, 0d3F627E31FE9A969E;
	fma.rn.f64 	%fd52, %fd51, %fd39, 0d3F72F7FFE9025628;
	fma.rn.f64 	%fd53, %fd52, %fd39, 0dBFAB2150CB41E8BF;
	fma.rn.f64 	%fd54, %fd53, %fd39, 0dBF9F8F72E7A848DE;
	fma.rn.f64 	%fd55, %fd54, %fd39, 0d3FD5C6E60A097823;
	mul.f64 	%fd135, %fd39, %fd55;
	bra.uni 	$L__BB24_16;
$L__BB24_5:
	setp.gtu.f64 	%p4, %fd1, 0d402471FCB6A7A8C0;
	@%p4 bra 	$L__BB24_7;
	add.f64 	%fd56, %fd1, 0dC0214EB56CCCDECA;
	add.f64 	%fd57, %fd56, 0d3CB51970714C7C25;
	fma.rn.f64 	%fd58, %fd57, 0dBCBDB7FFCF659E24, 0dBCF4B3A71AAAC629;
	fma.rn.f64 	%fd59, %fd58, %fd57, 0d3D417EC150ECDCE7;
	fma.rn.f64 	%fd60, %fd59, %fd57, 0d3D7438F5EA1D10B2;
	fma.rn.f64 	%fd61, %fd60, %fd57, 0dBDBEDAE7EC2C9E87;
	fma.rn.f64 	%fd62, %fd61, %fd57, 0dBDECADD2C4B91F58;
	fma.rn.f64 	%fd63, %fd62, %fd57, 0d3E34582C8EE12204;
	fma.rn.f64 	%fd64, %fd63, %fd57, 0d3E5CEDA451DD20F8;
	fma.rn.f64 	%fd65, %fd64, %fd57, 0dBEA30E8CC3165E2F;
	fma.rn.f64 	%fd66, %fd65, %fd57, 0dBEC3324842BB1A2E;
	fma.rn.f64 	%fd67, %fd66, %fd57, 0d3F07800BC54FBDDB;
	fma.rn.f64 	%fd68, %fd67, %fd57, 0d3F1D79605276949A;
	fma.rn.f64 	%fd69, %fd68, %fd57, 0dBF60E0D60385A629;
	fma.rn.f64 	%fd70, %fd69, %fd57, 0dBF648E63600D82F3;
	fma.rn.f64 	%fd71, %fd70, %fd57, 0d3FA68B984EC6493A;
	fma.rn.f64 	%fd72, %fd71, %fd57, 0d3F900F7FCF183E0B;
	fma.rn.f64 	%fd73, %fd72, %fd57, 0dBFD15F7977A772D4;
	mul.f64 	%fd135, %fd57, %fd73;
	bra.uni 	$L__BB24_16;
$L__BB24_7:
	setp.eq.f64 	%p5, %fd1, 0d7FF0000000000000;
	mov.f64 	%fd135, 0d0000000000000000;
	@%p5 bra 	$L__BB24_16;
	rcp.approx.ftz.f64 	%fd75, %fd1;
	neg.f64 	%fd76, %fd1;
	fma.rn.f64 	%fd77, %fd76, %fd75, 0d3FF0000000000000;
	fma.rn.f64 	%fd78, %fd77, %fd77, %fd77;
	fma.rn.f64 	%fd79, %fd78, %fd75, %fd75;
	mul.f64 	%fd80, %fd79, %fd79;
	fma.rn.f64 	%fd81, %fd80, 0dC0D115CB8C11A9DC, 0d409927467A655012;
	fma.rn.f64 	%fd82, %fd81, %fd80, 0dC05751787E247BD4;
	fma.rn.f64 	%fd83, %fd82, %fd80, 0d401704C4E5FC36B2;
	fma.rn.f64 	%fd84, %fd83, %fd80, 0dBFE15B747A2FD531;
	fma.rn.f64 	%fd85, %fd84, %fd80, 0d3FBA7FEACF6CB79B;
	fma.rn.f64 	%fd86, %fd85, %fd80, 0dBFAFFFFFEDDCF548;
	fma.rn.f64 	%fd87, %fd86, %fd80, 0d3FEFFFFFFFFFC9E5;
	fma.rn.f64 	%fd88, %fd80, 0dC14602FE1C34685E, 0d410ECD4523B12B84;
	fma.rn.f64 	%fd89, %fd88, %fd80, 0dC0C7A2FC1972F05A;
	fma.rn.f64 	%fd90, %fd89, %fd80, 0d407EBA131F7E5BEB;
	fma.rn.f64 	%fd91, %fd90, %fd80, 0dC0373B92E6E7CC7D;
	fma.rn.f64 	%fd92, %fd91, %fd80, 0d3FFA31BEE63A2F08;
	fma.rn.f64 	%fd93, %fd92, %fd80, 0dBFCAD320104D5D05;
	fma.rn.f64 	%fd94, %fd93, %fd80, 0d3FB0AAAA9C76D07E;
	fma.rn.f64 	%fd95, %fd94, %fd80, 0dBFBFFFFFFFFDACEC;
	fma.rn.f64 	%fd5, %fd95, %fd79, %fd1;
	rsqrt.approx.f64 	%fd96, %fd1;
	mul.f64 	%fd97, %fd96, 0d3FE9884533D43651;
	mul.f64 	%fd6, %fd97, %fd87;
	mul.f64 	%fd98, %fd5, 0d3FE45F306DC9C883;
	cvt.rni.s32.f64 	%r20, %fd98;
	cvt.rn.f64.s32 	%fd99, %r20;
	fma.rn.f64 	%fd100, %fd99, 0dBFF921FB54442D18, %fd5;
	fma.rn.f64 	%fd101, %fd99, 0dBC91A62633145C00, %fd100;
	fma.rn.f64 	%fd132, %fd99, 0dB97B839A252049C0, %fd101;
	abs.f64 	%fd102, %fd5;
	setp.ltu.f64 	%p6, %fd102, 0d41E0000000000000;
	@%p6 bra 	$L__BB24_10;
	{ // callseq 1, 0
	.param .b64 param0;
	st.param.f64 	[param0], %fd5;
	.param .align 16 .b8 retval0[16];
	call.uni (retval0), 
	__internal_trig_reduction_slowpathd, 
	(
	param0
	);
	ld.param.f64 	%fd132, [retval0];
	ld.param.b32 	%r20, [retval0+8];
	} // callseq 1
$L__BB24_10:
	and.b32  	%r14, %r20, 3;
	cvt.rn.f64.u32 	%fd104, %r14;
	add.f64 	%fd105, %fd132, 0dBFE921FB54442D18;
	fma.rn.f64 	%fd10, %fd104, 0d3FF921FB54442D18, %fd105;
	abs.f64 	%fd11, %fd10;
	setp.neu.f64 	%p7, %fd11, 0d7FF0000000000000;
	@%p7 bra 	$L__BB24_12;
	mov.f64 	%fd111, 0d0000000000000000;
	mul.rn.f64 	%fd134, %fd10, %fd111;
	mov.b32 	%r22, 1;
	bra.uni 	$L__BB24_15;
$L__BB24_12:
	mul.f64 	%fd106, %fd10, 0d3FE45F306DC9C883;
	cvt.rni.s32.f64 	%r21, %fd106;
	cvt.rn.f64.s32 	%fd107, %r21;
	fma.rn.f64 	%fd108, %fd107, 0dBFF921FB54442D18, %fd10;
	fma.rn.f64 	%fd109, %fd107, 0dBC91A62633145C00, %fd108;
	fma.rn.f64 	%fd134, %fd107, 0dB97B839A252049C0, %fd109;
	setp.ltu.f64 	%p8, %fd11, 0d41E0000000000000;
	@%p8 bra 	$L__BB24_14;
	{ // callseq 2, 0
	.param .b64 param0;
	st.param.f64 	[param0], %fd10;
	.param .align 16 .b8 retval0[16];
	call.uni (retval0), 
	__internal_trig_reduction_slowpathd, 
	(
	param0
	);
	ld.param.f64 	%fd134, [retval0];
	ld.param.b32 	%r21, [retval0+8];
	} // callseq 2
$L__BB24_14:
	add.s32 	%r22, %r21, 1;
$L__BB24_15:
	shl.b32 	%r17, %r22, 6;
	cvt.u64.u32 	%rd8, %r17;
	and.b64  	%rd9, %rd8, 64;
	mov.u64 	%rd10, __cudart_sin_cos_coeffs;
	add.s64 	%rd11, %rd10, %rd9;
	mul.rn.f64 	%fd112, %fd134, %fd134;
	and.b32  	%r18, %r22, 1;
	setp.eq.b32 	%p9, %r18, 1;
	selp.f64 	%fd113, 0dBDA8FF8320FD8164, 0d3DE5DB65F9785EBA, %p9;
	ld.global.nc.v2.f64 	{%fd114, %fd115}, [%rd11];
	fma.rn.f64 	%fd116, %fd113, %fd112, %fd114;
	fma.rn.f64 	%fd117, %fd116, %fd112, %fd115;
	ld.global.nc.v2.f64 	{%fd118, %fd119}, [%rd11+16];
	fma.rn.f64 	%fd120, %fd117, %fd112, %fd118;
	fma.rn.f64 	%fd121, %fd120, %fd112, %fd119;
	ld.global.nc.v2.f64 	{%fd122, %fd123}, [%rd11+32];
	fma.rn.f64 	%fd124, %fd121, %fd112, %fd122;
	fma.rn.f64 	%fd125, %fd124, %fd112, %fd123;
	fma.rn.f64 	%fd126, %fd125, %fd134, %fd134;
	fma.rn.f64 	%fd127, %fd125, %fd112, 0d3FF0000000000000;
	selp.f64 	%fd128, %fd127, %fd126, %p9;
	and.b32  	%r19, %r22, 2;
	setp.eq.s32 	%p10, %r19, 0;
	mov.f64 	%fd129, 0d0000000000000000;
	sub.f64 	%fd130, %fd129, %fd128;
	selp.f64 	%fd131, %fd128, %fd130, %p10;
	mul.f64 	%fd135, %fd6, %fd131;
$L__BB24_16:
	cvta.to.global.u64 	%rd12, %rd2;
	add.s64 	%rd14, %rd12, %rd6;
	st.global.f64 	[%rd14], %fd135;
$L__BB24_17:
	ret;

}
	// .globl	math_j1
.visible .entry math_j1(
	.param .u64 math_j1_param_0,
	.param .u64 .ptr .align 1 math_j1_param_1,
	.param .u64 .ptr .align 1 math_j1_param_2
)
{
	.reg .pred 	%p<13>;
	.reg .b32 	%r<23>;
	.reg .b64 	%rd<15>;
	.reg .b64 	%fd<136>;

	ld.param.u64 	%rd4, [math_j1_param_0];
	ld.param.u64 	%rd2, [math_j1_param_1];
	ld.param.u64 	%rd3, [math_j1_param_2];
	mov.u32 	%r9, %ctaid.x;
	mov.u32 	%r10, %ntid.x;
	mov.u32 	%r11, %tid.x;
	mad.lo.s32 	%r12, %r9, %r10, %r11;
	cvt.s64.s32 	%rd1, %r12;
	setp.le.u64 	%p1, %rd4, %rd1;
	@%p1 bra 	$L__BB25_17;
	cvta.to.global.u64 	%rd5, %rd3;
	shl.b64 	%rd6, %rd1, 3;
	add.s64 	%rd7, %rd5, %rd6;
	ld.global.f64 	%fd1, [%rd7];
	abs.f64 	%fd2, %fd1;
	setp.gtu.f64 	%p2, %fd2, 0d400353AABAD7B784;
	@%p2 bra 	$L__BB25_3;
	fma.rn.f64 	%fd20, %fd2, 0d3D020E4ADCDE2AD3, 0dBD4DD167A0DC3F55;
	fma.rn.f64 	%fd21, %fd20, %fd2, 0d3D5503F5A491E487;
	fma.rn.f64 	%fd22, %fd21, %fd2, 0d3DC1F29940C2403A;
	fma.rn.f64 	%fd23, %fd22, %fd2, 0d3D84CF9302EACDEF;
	fma.rn.f64 	%fd24, %fd23, %fd2, 0dBE384A53DBBCA436;
	fma.rn.f64 	%fd25, %fd24, %fd2, 0d3D9779BEE4F63BCC;
	fma.rn.f64 	%fd26, %fd25, %fd2, 0d3EA6C160E414F3F0;
	fma.rn.f64 	%fd27, %fd26, %fd2, 0d3D8F3D2F12430699;
	fma.rn.f64 	%fd28, %fd27, %fd2, 0dBF0C71C72C0CED04;
	fma.rn.f64 	%fd29, %fd28, %fd2, 0d3D659BCA506F1128;
	fma.rn.f64 	%fd30, %fd29, %fd2, 0d3F65555555506982;
	fma.rn.f64 	%fd31, %fd30, %fd2, 0d3D15BA0B425F1BFB;
	fma.rn.f64 	%fd32, %fd31, %fd2, 0dBFB0000000000065;
	fma.rn.f64 	%fd33, %fd32, %fd2, 0d3C8729A7253FB679;
	fma.rn.f64 	%fd34, %fd33, %fd2, 0d3FE0000000000000;
	mul.f64 	%fd135, %fd2, %fd34;
	bra.uni 	$L__BB25_16;
$L__BB25_3:
	setp.gtu.f64 	%p3, %fd2, 0d4015B1D0574614EA;
	@%p3 bra 	$L__BB25_5;
	add.f64 	%fd35, %fd2, 0dC00EA75575AF6F09;
	add.f64 	%fd36, %fd35, 0d3CA60155A9D1B256;
	fma.rn.f64 	%fd37, %fd36, 0dBCF8D3CDBB60175E, 0d3D41011A1DF02DAD;
	fma.rn.f64 	%fd38, %fd37, %fd36, 0d3D76013AC1E5E222;
	fma.rn.f64 	%fd39, %fd38, %fd36, 0dBDBEC315D96D5F03;
	fma.rn.f64 	%fd40, %fd39, %fd36, 0dBDF03BE1B4B57207;
	fma.rn.f64 	%fd41, %fd40, %fd36, 0d3E345695F8B660F7;
	fma.rn.f64 	%fd42, %fd41, %fd36, 0d3E617069FCFCFFF4;
	fma.rn.f64 	%fd43, %fd42, %fd36, 0dBEA33825C36745EB;
	fma.rn.f64 	%fd44, %fd43, %fd36, 0dBEC9799D4F90931B;
	fma.rn.f64 	%fd45, %fd44, %fd36, 0d3F083A06E2F7DF13;
	fma.rn.f64 	%fd46, %fd45, %fd36, 0d3F26E4C2D53A7CF6;
	fma.rn.f64 	%fd47, %fd46, %fd36, 0dBF624B3409957B1C;
	fma.rn.f64 	%fd48, %fd47, %fd36, 0dBF7537544C3325DF;
	fma.rn.f64 	%fd49, %fd48, %fd36, 0d3FAB589D1DA138E2;
	fma.rn.f64 	%fd50, %fd49, %fd36, 0d3FAAE8A39F51AD13;
	fma.rn.f64 	%fd51, %fd50, %fd36, 0dBFD9C6CF582CBF7F;
	mul.f64 	%fd135, %fd36, %fd51;
	bra.uni 	$L__BB25_16;
$L__BB25_5:
	setp.gtu.f64 	%p4, %fd2, 0d40213065E54C1AA9;
	@%p4 bra 	$L__BB25_7;
	add.f64 	%fd52, %fd2, 0dC01C0FF5F3B47250;
	add.f64 	%fd53, %fd52, 0d3C9B226D9D243827;
	fma.rn.f64 	%fd54, %fd53, 0d3CF3EB867515FAD6, 0dBD40E8363DB649A9;
	fma.rn.f64 	%fd55, %fd54, %fd53, 0dBD73B7DD4A6608FB;
	fma.rn.f64 	%fd56, %fd55, %fd53, 0d3DBEC5E01482C750;
	fma.rn.f64 	%fd57, %fd56, %fd53, 0d3DEC62BB9E882103;
	fma.rn.f64 	%fd58, %fd57, %fd53, 0dBE34462EED732A23;
	fma.rn.f64 	%fd59, %fd58, %fd53, 0dBE5D48DCAD7DC59B;
	fma.rn.f64 	%fd60, %fd59, %fd53, 0d3EA3026DF29167E9;
	fma.rn.f64 	%fd61, %fd60, %fd53, 0d3EC4255B0119666C;
	fma.rn.f64 	%fd62, %fd61, %fd53, 0dBF0796A751B32693;
	fma.rn.f64 	%fd63, %fd62, %fd53, 0dBF207358BBDBA284;
	fma.rn.f64 	%fd64, %fd63, %fd53, 0d3F613FBC7D6927B1;
	fma.rn.f64 	%fd65, %fd64, %fd53, 0d3F69A4B292E3DD75;
	fma.rn.f64 	%fd66, %fd65, %fd53, 0dBFA80C83BDEEE4FB;
	fma.rn.f64 	%fd67, %fd66, %fd53, 0dBF95E70DC60362BF;
	fma.rn.f64 	%fd68, %fd67, %fd53, 0d3FD33518B3874E8A;
	mul.f64 	%fd135, %fd53, %fd68;
	bra.uni 	$L__BB25_16;
$L__BB25_7:
	setp.eq.f64 	%p5, %fd2, 0d7FF0000000000000;
	mov.f64 	%fd135, 0d0000000000000000;
	@%p5 bra 	$L__BB25_16;
	rcp.approx.ftz.f64 	%fd70, %fd2;
	neg.f64 	%fd71, %fd2;
	fma.rn.f64 	%fd72, %fd71, %fd70, 0d3FF0000000000000;
	fma.rn.f64 	%fd73, %fd72, %fd72, %fd72;
	fma.rn.f64 	%fd74, %fd73, %fd70, %fd70;
	mul.f64 	%fd75, %fd74, %fd74;
	fma.rn.f64 	%fd76, %fd75, 0d40CD02EA3F2F6751, 0dC099C06322A3F8BE;
	fma.rn.f64 	%fd77, %fd76, %fd75, 0d405B89354DA77324;
	fma.rn.f64 	%fd78, %fd77, %fd75, 0dC01E352294653188;
	fma.rn.f64 	%fd79, %fd78, %fd75, 0d3FE9BC7DB16BD7A7;
	fma.rn.f64 	%fd80, %fd79, %fd75, 0dBFC8BFE1C3A4F741;
	fma.rn.f64 	%fd81, %fd80, %fd75, 0d3FC7FFFFF0D00BE2;
	fma.rn.f64 	%fd6, %fd81, %fd75, 0d3FF00000000068CC;
	fma.rn.f64 	%fd82, %fd75, 0dC18DA26B212FDC9A, 0d415A30AC6857BEE0;
	fma.rn.f64 	%fd83, %fd82, %fd75, 0dC11764222AD7C910;
	fma.rn.f64 	%fd84, %fd83, %fd75, 0d40CEB02E0C306857;
	fma.rn.f64 	%fd85, %fd84, %fd75, 0dC08351859FA2B23B;
	fma.rn.f64 	%fd86, %fd85, %fd75, 0d403E65A07AF51F42;
	fma.rn.f64 	%fd87, %fd86, %fd75, 0dC002F2B817F77A57;
	fma.rn.f64 	%fd88, %fd87, %fd75, 0d3FD7BCC34DA069FD;
	fma.rn.f64 	%fd89, %fd88, %fd75, 0dBFC4FFFFF8A44463;
	fma.rn.f64 	%fd90, %fd89, %fd75, 0d3FD7FFFFFFFF5CD7;
	fma.rn.f64 	%fd7, %fd90, %fd74, %fd2;
	mul.f64 	%fd91, %fd7, 0d3FE45F306DC9C883;
	cvt.rni.s32.f64 	%r20, %fd91;
	cvt.rn.f64.s32 	%fd92, %r20;
	fma.rn.f64 	%fd93, %fd92, 0dBFF921FB54442D18, %fd7;
	fma.rn.f64 	%fd94, %fd92, 0dBC91A62633145C00, %fd93;
	fma.rn.f64 	%fd132, %fd92, 0dB97B839A252049C0, %fd94;
	abs.f64 	%fd95, %fd7;
	setp.ltu.f64 	%p6, %fd95, 0d41E0000000000000;
	@%p6 bra 	$L__BB25_10;
	{ // callseq 3, 0
	.param .b64 param0;
	st.param.f64 	[param0], %fd7;
	.param .align 16 .b8 retval0[16];
	call.uni (retval0), 
	__internal_trig_reduction_slowpathd, 
	(
	param0
	);
	ld.param.f64 	%fd132, [retval0];
	ld.param.b32 	%r20, [retval0+8];
	} // callseq 3
$L__BB25_10:
	and.b32  	%r14, %r20, 3;
	cvt.rn.f64.u32 	%fd97, %r14;
	add.f64 	%fd98, %fd132, 0dC002D97C7F3321D2;
	fma.rn.f64 	%fd11, %fd97, 0d3FF921FB54442D18, %fd98;
	abs.f64 	%fd12, %fd11;
	setp.neu.f64 	%p7, %fd12, 0d7FF0000000000000;
	@%p7 bra 	$L__BB25_12;
	mov.f64 	%fd104, 0d0000000000000000;
	mul.rn.f64 	%fd134, %fd11, %fd104;
	mov.b32 	%r22, 1;
	bra.uni 	$L__BB25_15;
$L__BB25_12:
	mul.f64 	%fd99, %fd11, 0d3FE45F306DC9C883;
	cvt.rni.s32.f64 	%r21, %fd99;
	cvt.rn.f64.s32 	%fd100, %r21;
	fma.rn.f64 	%fd101, %fd100, 0dBFF921FB54442D18, %fd11;
	fma.rn.f64 	%fd102, %fd100, 0dBC91A62633145C00, %fd101;
	fma.rn.f64 	%fd134, %fd100, 0dB97B839A252049C0, %fd102;
	setp.ltu.f64 	%p8, %fd12, 0d41E0000000000000;
	@%p8 bra 	$L__BB25_14;
	{ // callseq 4, 0
	.param .b64 param0;
	st.param.f64 	[param0], %fd11;
	.param .align 16 .b8 retval0[16];
	call.uni (retval0), 
	__internal_trig_reduction_slowpathd, 
	(
	param0
	);
	ld.param.f64 	%fd134, [retval0];
	ld.param.b32 	%r21, [retval0+8];
	} // callseq 4
$L__BB25_14:
	add.s32 	%r22, %r21, 1;
$L__BB25_15:
	shl.b32 	%r17, %r22, 6;
	cvt.u64.u32 	%rd8, %r17;
	and.b64  	%rd9, %rd8, 64;
	mov.u64 	%rd10, __cudart_sin_cos_coeffs;
	add.s64 	%rd11, %rd10, %rd9;
	mul.rn.f64 	%fd105, %fd134, %fd134;
	and.b32  	%r18, %r22, 1;
	setp.eq.b32 	%p9, %r18, 1;
	selp.f64 	%fd106, 0dBDA8FF8320FD8164, 0d3DE5DB65F9785EBA, %p9;
	ld.global.nc.v2.f64 	{%fd107, %fd108}, [%rd11];
	fma.rn.f64 	%fd109, %fd106, %fd105, %fd107;
	fma.rn.f64 	%fd110, %fd109, %fd105, %fd108;
	ld.global.nc.v2.f64 	{%fd111, %fd112}, [%rd11+16];
	fma.rn.f64 	%fd113, %fd110, %fd105, %fd111;
	fma.rn.f64 	%fd114, %fd113, %fd105, %fd112;
	ld.global.nc.v2.f64 	{%fd115, %fd116}, [%rd11+32];
	fma.rn.f64 	%fd117, %fd114, %fd105, %fd115;
	fma.rn.f64 	%fd118, %fd117, %fd105, %fd116;
	fma.rn.f64 	%fd119, %fd118, %fd134, %fd134;
	fma.rn.f64 	%fd120, %fd118, %fd105, 0d3FF0000000000000;
	selp.f64 	%fd121, %fd120, %fd119, %p9;
	and.b32  	%r19, %r22, 2;
	setp.eq.s32 	%p10, %r19, 0;
	mov.f64 	%fd122, 0d0000000000000000;
	sub.f64 	%fd123, %fd122, %fd121;
	selp.f64 	%fd124, %fd121, %fd123, %p10;
	rsqrt.approx.f64 	%fd125, %fd2;
	mul.f64 	%fd126, %fd125, 0d3FE9884533D43651;
	mul.f64 	%fd127, %fd126, %fd6;
	mul.f64 	%fd135, %fd127, %fd124;
$L__BB25_16:
	setp.lt.f64 	%p11, %fd1, 0d0000000000000000;
	neg.f64 	%fd128, %fd135;
	selp.f64 	%fd129, %fd128, %fd135, %p11;
	setp.lt.f64 	%p12, %fd2, 0d39B4484BFEEBC2A0;
	mul.f64 	%fd130, %fd1, 0d3FE0000000000000;
	selp.f64 	%fd131, %fd130, %fd129, %p12;
	cvta.to.global.u64 	%rd12, %rd2;
	add.s64 	%rd14, %rd12, %rd6;
	st.global.f64 	[%rd14], %fd131;
$L__BB25_17:
	ret;

}
	// .globl	math_lgamma
.visible .entry math_lgamma(
	.param .u64 math_lgamma_param_0,
	.param .u64 .ptr .align 1 math_lgamma_param_1,
	.param .u64 .ptr .align 1 math_lgamma_param_2
)
{
	.reg .pred 	%p<13>;
	.reg .b32 	%r<39>;
	.reg .b64 	%rd<17>;
	.reg .b64 	%fd<88>;

	ld.param.u64 	%rd4, [math_lgamma_param_0];
	ld.param.u64 	%rd2, [math_lgamma_param_1];
	ld.param.u64 	%rd3, [math_lgamma_param_2];
	mov.u32 	%r12, %ctaid.x;
	mov.u32 	%r13, %ntid.x;
	mov.u32 	%r14, %tid.x;
	mad.lo.s32 	%r15, %r12, %r13, %r14;
	cvt.s64.s32 	%rd1, %r15;
	setp.le.u64 	%p1, %rd4, %rd1;
	@%p1 bra 	$L__BB26_16;
	cvta.to.global.u64 	%rd5, %rd3;
	shl.b64 	%rd6, %rd1, 3;
	add.s64 	%rd7, %rd5, %rd6;
	ld.global.f64 	%fd1, [%rd7];
	setp.nan.f64 	%p2, %fd1, %fd1;
	@%p2 bra 	$L__BB26_14;
	abs.f64 	%fd84, %fd1;
	{ // callseq 5, 0
	.param .b64 param0;
	st.param.f64 	[param0], %fd84;
	.param .b64 retval0;
	call.uni (retval0), 
	__internal_lgamma_pos, 
	(
	param0
	);
	ld.param.f64 	%fd17, [retval0];
	} // callseq 5
	{
	.reg .b32 %temp; 
	mov.b64 	{%temp, %r16}, %fd1;
	}
	setp.gt.s32 	%p3, %r16, -1;
	mov.f64 	%fd87, %fd17;
	@%p3 bra 	$L__BB26_15;
	cvt.rzi.f64.f64 	%fd19, %fd84;
	setp.eq.f64 	%p4, %fd84, %fd19;
	mov.f64 	%fd87, 0d7FF0000000000000;
	@%p4 bra 	$L__BB26_15;
	{
	.reg .b32 %temp; 
	mov.b64 	{%temp, %r1}, %fd84;
	}
	setp.lt.s32 	%p5, %r1, 1006632960;
	@%p5 bra 	$L__BB26_6;
	{
	.reg .b32 %temp; 
	mov.b64 	{%r17, %temp}, %fd84;
	}
	add.s32 	%r18, %r1, 1048576;
	mov.b64 	%fd20, {%r17, %r18};
	cvt.rni.f64.f64 	%fd21, %fd20;
	cvt.rzi.s64.f64 	%rd8, %fd21;
	cvt.u32.u64 	%r19, %rd8;
	fma.rn.f64 	%fd22, %fd21, 0dBFE0000000000000, %fd84;
	mul.f64 	%fd23, %fd22, 0d3CA1A62633145C07;
	fma.rn.f64 	%fd24, %fd22, 0d400921FB54442D18, %fd23;
	shl.b64 	%rd9, %rd8, 6;
	and.b64  	%rd10, %rd9, 64;
	mov.u64 	%rd11, __cudart_sin_cos_coeffs;
	add.s64 	%rd12, %rd11, %rd10;
	mul.rn.f64 	%fd25, %fd24, %fd24;
	and.b64  	%rd13, %rd8, 1;
	setp.eq.b64 	%p6, %rd13, 1;
	selp.f64 	%fd26, 0dBDA8FF8320FD8164, 0d3DE5DB65F9785EBA, %p6;
	ld.global.nc.v2.f64 	{%fd27, %fd28}, [%rd12];
	fma.rn.f64 	%fd29, %fd26, %fd25, %fd27;
	fma.rn.f64 	%fd30, %fd29, %fd25, %fd28;
	ld.global.nc.v2.f64 	{%fd31, %fd32}, [%rd12+16];
	fma.rn.f64 	%fd33, %fd30, %fd25, %fd31;
	fma.rn.f64 	%fd34, %fd33, %fd25, %fd32;
	ld.global.nc.v2.f64 	{%fd35, %fd36}, [%rd12+32];
	fma.rn.f64 	%fd37, %fd34, %fd25, %fd35;
	fma.rn.f64 	%fd38, %fd37, %fd25, %fd36;
	fma.rn.f64 	%fd39, %fd38, %fd24, %fd24;
	fma.rn.f64 	%fd40, %fd38, %fd25, 0d3FF0000000000000;
	selp.f64 	%fd41, %fd40, %fd39, %p6;
	and.b32  	%r20, %r19, 2;
	setp.eq.s32 	%p7, %r20, 0;
	mov.f64 	%fd42, 0d0000000000000000;
	sub.f64 	%fd43, %fd42, %fd41;
	selp.f64 	%fd44, %fd41, %fd43, %p7;
	mul.f64 	%fd45, %fd1, %fd44;
	abs.f64 	%fd46, %fd45;
	mov.f64 	%fd47, 0d400921FB54442D18;
	div.rn.f64 	%fd84, %fd47, %fd46;
$L__BB26_6:
	{
	.reg .b32 %temp; 
	mov.b64 	{%temp, %r35}, %fd84;
	}
	{
	.reg .b32 %temp; 
	mov.b64 	{%r36, %temp}, %fd84;
	}
	setp.gt.s32 	%p8, %r35, 1048575;
	mov.b32 	%r37, -1023;
	@%p8 bra 	$L__BB26_8;
	mul.f64 	%fd84, %fd84, 0d4350000000000000;
	{
	.reg .b32 %temp; 
	mov.b64 	{%temp, %r35}, %fd84;
	}
	{
	.reg .b32 %temp; 
	mov.b64 	{%r36, %temp}, %fd84;
	}
	mov.b32 	%r37, -1077;
$L__BB26_8:
	add.s32 	%r23, %r35, -1;
	setp.gt.u32 	%p9, %r23, 2146435070;
	@%p9 bra 	$L__BB26_12;
	shr.u32 	%r26, %r35, 20;
	add.s32 	%r38, %r37, %r26;
	and.b32  	%r27, %r35, 1048575;
	or.b32  	%r28, %r27, 1072693248;
	mov.b64 	%fd85, {%r36, %r28};
	setp.lt.u32 	%p11, %r28, 1073127583;
	@%p11 bra 	$L__BB26_11;
	{
	.reg .b32 %temp; 
	mov.b64 	{%r29, %temp}, %fd85;
	}
	{
	.reg .b32 %temp; 
	mov.b64 	{%temp, %r30}, %fd85;
	}
	add.s32 	%r31, %r30, -1048576;
	mov.b64 	%fd85, {%r29, %r31};
	add.s32 	%r38, %r38, 1;
$L__BB26_11:
	add.f64 	%fd49, %fd85, 0dBFF0000000000000;
	add.f64 	%fd50, %fd85, 0d3FF0000000000000;
	rcp.approx.ftz.f64 	%fd51, %fd50;
	neg.f64 	%fd52, %fd50;
	fma.rn.f64 	%fd53, %fd52, %fd51, 0d3FF0000000000000;
	fma.rn.f64 	%fd54, %fd53, %fd53, %fd53;
	fma.rn.f64 	%fd55, %fd54, %fd51, %fd51;
	mul.f64 	%fd56, %fd49, %fd55;
	fma.rn.f64 	%fd57, %fd49, %fd55, %fd56;
	mul.f64 	%fd58, %fd57, %fd57;
	fma.rn.f64 	%fd59, %fd58, 0d3EB1380B3AE80F1E, 0d3ED0EE258B7A8B04;
	fma.rn.f64 	%fd60, %fd59, %fd58, 0d3EF3B2669F02676F;
	fma.rn.f64 	%fd61, %fd60, %fd58, 0d3F1745CBA9AB0956;
	fma.rn.f64 	%fd62, %fd61, %fd58, 0d3F3C71C72D1B5154;
	fma.rn.f64 	%fd63, %fd62, %fd58, 0d3F624924923BE72D;
	fma.rn.f64 	%fd64, %fd63, %fd58, 0d3F8999999999A3C4;
	fma.rn.f64 	%fd65, %fd64, %fd58, 0d3FB5555555555554;
	sub.f64 	%fd66, %fd49, %fd57;
	add.f64 	%fd67, %fd66, %fd66;
	neg.f64 	%fd68, %fd57;
	fma.rn.f64 	%fd69, %fd68, %fd49, %fd67;
	mul.f64 	%fd70, %fd55, %fd69;
	mul.f64 	%fd71, %fd58, %fd65;
	fma.rn.f64 	%fd72, %fd71, %fd57, %fd70;
	xor.b32  	%r32, %r38, -2147483648;
	mov.b32 	%r33, 1127219200;
	mov.b64 	%fd73, {%r32, %r33};
	mov.b32 	%r34, -2147483648;
	mov.b64 	%fd74, {%r34, %r33};
	sub.f64 	%fd75, %fd73, %fd74;
	fma.rn.f64 	%fd76, %fd75, 0d3FE62E42FEFA39EF, %fd57;
	fma.rn.f64 	%fd77, %fd75, 0dBFE62E42FEFA39EF, %fd76;
	sub.f64 	%fd78, %fd77, %fd57;
	sub.f64 	%fd79, %fd72, %fd78;
	fma.rn.f64 	%fd80, %fd75, 0d3C7ABC9E3B39803F, %fd79;
	add.f64 	%fd86, %fd76, %fd80;
	bra.uni 	$L__BB26_13;
$L__BB26_12:
	fma.rn.f64 	%fd48, %fd84, 0d7FF0000000000000, 0d7FF0000000000000;
	{
	.reg .b32 %temp; 
	mov.b64 	{%temp, %r24}, %fd84;
	}
	and.b32  	%r25, %r24, 2147483647;
	setp.eq.s32 	%p10, %r25, 0;
	selp.f64 	%fd86, 0dFFF0000000000000, %fd48, %p10;
$L__BB26_13:
	setp.lt.s32 	%p12, %r1, 1006632960;
	neg.f64 	%fd81, %fd86;
	sub.f64 	%fd82, %fd86, %fd17;
	selp.f64 	%fd87, %fd81, %fd82, %p12;
	bra.uni 	$L__BB26_15;
$L__BB26_14:
	add.f64 	%fd87, %fd1, %fd1;
$L__BB26_15:
	cvta.to.global.u64 	%rd14, %rd2;
	add.s64 	%rd16, %rd14, %rd6;
	st.global.f64 	[%rd16], %fd87;
$L__BB26_16:
	ret;

}
	// .globl	math_log
.visible .entry math_log(
	.param .u64 math_log_param_0,
	.param .u64 .ptr .align 1 math_log_param_1,
	.param .u64 .ptr .align 1 math_log_param_2
)
{
	.reg .pred 	%p<6>;
	.reg .b32 	%r<33>;
	.reg .b64 	%rd<11>;
	.reg .b64 	%fd<46>;

	ld.param.u64 	%rd4, [math_log_param_0];
	ld.param.u64 	%rd2, [math_log_param_1];
	ld.param.u64 	%rd3, [math_log_param_2];
	mov.u32 	%r11, %ctaid.x;
	mov.u32 	%r12, %ntid.x;
	mov.u32 	%r13, %tid.x;
	mad.lo.s32 	%r14, %r11, %r12, %r13;
	cvt.s64.s32 	%rd1, %r14;
	setp.le.u64 	%p1, %rd4, %rd1;
	@%p1 bra 	$L__BB27_9;
	cvta.to.global.u64 	%rd5, %rd3;
	shl.b64 	%rd6, %rd1, 3;
	add.s64 	%rd7, %rd5, %rd6;
	ld.global.f64 	%fd43, [%rd7];
	{
	.reg .b32 %temp; 
	mov.b64 	{%temp, %r29}, %fd43;
	}
	{
	.reg .b32 %temp; 
	mov.b64 	{%r30, %temp}, %fd43;
	}
	setp.gt.s32 	%p2, %r29, 1048575;
	mov.b32 	%r31, -1023;
	@%p2 bra 	$L__BB27_3;
	mul.f64 	%fd43, %fd43, 0d4350000000000000;
	{
	.reg .b32 %temp; 
	mov.b64 	{%temp, %r29}, %fd43;
	}
	{
	.reg .b32 %temp; 
	mov.b64 	{%r30, %temp}, %fd43;
	}
	mov.b32 	%r31, -1077;
$L__BB27_3:
	add.s32 	%r17, %r29, -1;
	setp.gt.u32 	%p3, %r17, 2146435070;
	@%p3 bra 	$L__BB27_7;
	shr.u32 	%r20, %r29, 20;
	add.s32 	%r32, %r31, %r20;
	and.b32  	%r21, %r29, 1048575;
	or.b32  	%r22, %r21, 1072693248;
	mov.b64 	%fd44, {%r30, %r22};
	setp.lt.u32 	%p5, %r22, 1073127583;
	@%p5 bra 	$L__BB27_6;
	{
	.reg .b32 %temp; 
	mov.b64 	{%r23, %temp}, %fd44;
	}
	{
	.reg .b32 %temp; 
	mov.b64 	{%temp, %r24}, %fd44;
	}
	add.s32 	%r25, %r24, -1048576;
	mov.b64 	%fd44, {%r23, %r25};
	add.s32 	%r32, %r32, 1;
$L__BB27_6:
	add.f64 	%fd11, %fd44, 0dBFF0000000000000;
	add.f64 	%fd12, %fd44, 0d3FF0000000000000;
	rcp.approx.ftz.f64 	%fd13, %fd12;
	neg.f64 	%fd14, %fd12;
	fma.rn.f64 	%fd15, %fd14, %fd13, 0d3FF0000000000000;
	fma.rn.f64 	%fd16, %fd15, %fd15, %fd15;
	fma.rn.f64 	%fd17, %fd16, %fd13, %fd13;
	mul.f64 	%fd18, %fd11, %fd17;
	fma.rn.f64 	%fd19, %fd11, %fd17, %fd18;
	mul.f64 	%fd20, %fd19, %fd19;
	fma.rn.f64 	%fd21, %fd20, 0d3EB1380B3AE80F1E, 0d3ED0EE258B7A8B04;
	fma.rn.f64 	%fd22, %fd21, %fd20, 0d3EF3B2669F02676F;
	fma.rn.f64 	%fd23, %fd22, %fd20, 0d3F1745CBA9AB0956;
	fma.rn.f64 	%fd24, %fd23, %fd20, 0d3F3C71C72D1B5154;
	fma.rn.f64 	%fd25, %fd24, %fd20, 0d3F624924923BE72D;
	fma.rn.f64 	%fd26, %fd25, %fd20, 0d3F8999999999A3C4;
	fma.rn.f64 	%fd27, %fd26, %fd20, 0d3FB5555555555554;
	sub.f64 	%fd28, %fd11, %fd19;
	add.f64 	%fd29, %fd28, %fd28;
	neg.f64 	%fd30, %fd19;
	fma.rn.f64 	%fd31, %fd30, %fd11, %fd29;
	mul.f64 	%fd32, %fd17, %fd31;
	mul.f64 	%fd33, %fd20, %fd27;
	fma.rn.f64 	%fd34, %fd33, %fd19, %fd32;
	xor.b32  	%r26, %r32, -2147483648;
	mov.b32 	%r27, 1127219200;
	mov.b64 	%fd35, {%r26, %r27};
	mov.b32 	%r28, -2147483648;
	mov.b64 	%fd36, {%r28, %r27};
	sub.f64 	%fd37, %fd35, %fd36;
	fma.rn.f64 	%fd38, %fd37, 0d3FE62E42FEFA39EF, %fd19;
	fma.rn.f64 	%fd39, %fd37, 0dBFE62E42FEFA39EF, %fd38;
	sub.f64 	%fd40, %fd39, %fd19;
	sub.f64 	%fd41, %fd34, %fd40;
	fma.rn.f64 	%fd42, %fd37, 0d3C7ABC9E3B39803F, %fd41;
	add.f64 	%fd45, %fd38, %fd42;
	bra.uni 	$L__BB27_8;
$L__BB27_7:
	fma.rn.f64 	%fd10, %fd43, 0d7FF0000000000000, 0d7FF0000000000000;
	{
	.reg .b32 %temp; 
	mov.b64 	{%temp, %r18}, %fd43;
	}
	and.b32  	%r19, %r18, 2147483647;
	setp.eq.s32 	%p4, %r19, 0;
	selp.f64 	%fd45, 0dFFF0000000000000, %fd10, %p4;
$L__BB27_8:
	cvta.to.global.u64 	%rd8, %rd2;
	add.s64 	%rd10, %rd8, %rd6;
	st.global.f64 	[%rd10], %fd45;
$L__BB27_9:
	ret;

}
	// .globl	math_log10
.visible .entry math_log10(
	.param .u64 math_log10_param_0,
	.param .u64 .ptr .align 1 math_log10_param_1,
	.param .u64 .ptr .align 1 math_log10_param_2
)
{
	.reg .pred 	%p<6>;
	.reg .b32 	%r<33>;
	.reg .b64 	%rd<11>;
	.reg .b64 	%fd<48>;

	ld.param.u64 	%rd4, [math_log10_param_0];
	ld.param.u64 	%rd2, [math_log10_param_1];
	ld.param.u64 	%rd3, [math_log10_param_2];
	mov.u32 	%r11, %ctaid.x;
	mov.u32 	%r12, %ntid.x;
	mov.u32 	%r13, %tid.x;
	mad.lo.s32 	%r14, %r11, %r12, %r13;
	cvt.s64.s32 	%rd1, %r14;
	setp.le.u64 	%p1, %rd4, %rd1;
	@%p1 bra 	$L__BB28_9;
	cvta.to.global.u64 	%rd5, %rd3;
	shl.b64 	%rd6, %rd1, 3;
	add.s64 	%rd7, %rd5, %rd6;
	ld.global.f64 	%fd45, [%rd7];
	{
	.reg .b32 %temp; 
	mov.b64 	{%temp, %r29}, %fd45;
	}
	{
	.reg .b32 %temp; 
	mov.b64 	{%r30, %temp}, %fd45;
	}
	setp.gt.s32 	%p2, %r29, 1048575;
	mov.b32 	%r31, -1023;
	@%p2 bra 	$L__BB28_3;
	mul.f64 	%fd45, %fd45, 0d4350000000000000;
	{
	.reg .b32 %temp; 
	mov.b64 	{%temp, %r29}, %fd45;
	}
	{
	.reg .b32 %temp; 
	mov.b64 	{%r30, %temp}, %fd45;
	}
	mov.b32 	%r31, -1077;
$L__BB28_3:
	add.s32 	%r17, %r29, -1;
	setp.gt.u32 	%p3, %r17, 2146435070;
	@%p3 bra 	$L__BB28_7;
	shr.u32 	%r20, %r29, 20;
	add.s32 	%r32, %r31, %r20;
	and.b32  	%r21, %r29, 1048575;
	or.b32  	%r22, %r21, 1072693248;
	mov.b64 	%fd46, {%r30, %r22};
	setp.lt.u32 	%p5, %r22, 1073127583;
	@%p5 bra 	$L__BB28_6;
	{
	.reg .b32 %temp; 
	mov.b64 	{%r23, %temp}, %fd46;
	}
	{
	.reg .b32 %temp; 
	mov.b64 	{%temp, %r24}, %fd46;
	}
	add.s32 	%r25, %r24, -1048576;
	mov.b64 	%fd46, {%r23, %r25};
	add.s32 	%r32, %r32, 1;
$L__BB28_6:
	add.f64 	%fd11, %fd46, 0dBFF0000000000000;
	add.f64 	%fd12, %fd46, 0d3FF0000000000000;
	rcp.approx.ftz.f64 	%fd13, %fd12;
	neg.f64 	%fd14, %fd12;
	fma.rn.f64 	%fd15, %fd14, %fd13, 0d3FF0000000000000;
	fma.rn.f64 	%fd16, %fd15, %fd15, %fd15;
	fma.rn.f64 	%fd17, %fd16, %fd13, %fd13;
	mul.f64 	%fd18, %fd11, %fd17;
	fma.rn.f64 	%fd19, %fd11, %fd17, %fd18;
	mul.f64 	%fd20, %fd19, %fd19;
	fma.rn.f64 	%fd21, %fd20, 0d3EB1380B3AE80F1E, 0d3ED0EE258B7A8B04;
	fma.rn.f64 	%fd22, %fd21, %fd20, 0d3EF3B2669F02676F;
	fma.rn.f64 	%fd23, %fd22, %fd20, 0d3F1745CBA9AB0956;
	fma.rn.f64 	%fd24, %fd23, %fd20, 0d3F3C71C72D1B5154;
	fma.rn.f64 	%fd25, %fd24, %fd20, 0d3F624924923BE72D;
	fma.rn.f64 	%fd26, %fd25, %fd20, 0d3F8999999999A3C4;
	fma.rn.f64 	%fd27, %fd26, %fd20, 0d3FB5555555555554;
	sub.f64 	%fd28, %fd11, %fd19;
	add.f64 	%fd29, %fd28, %fd28;
	neg.f64 	%fd30, %fd19;
	fma.rn.f64 	%fd31, %fd30, %fd11, %fd29;
	mul.f64 	%fd32, %fd17, %fd31;
	mul.f64 	%fd33, %fd20, %fd27;
	fma.rn.f64 	%fd34, %fd33, %fd19, %fd32;
	xor.b32  	%r26, %r32, -2147483648;
	mov.b32 	%r27, 1127219200;
	mov.b64 	%fd35, {%r26, %r27};
	mov.b32 	%r28, -2147483648;
	mov.b64 	%fd36, {%r28, %r27};
	sub.f64 	%fd37, %fd35, %fd36;
	fma.rn.f64 	%fd38, %fd37, 0d3FE62E42FEFA39EF, %fd19;
	fma.rn.f64 	%fd39, %fd37, 0dBFE62E42FEFA39EF, %fd38;
	sub.f64 	%fd40, %fd39, %fd19;
	sub.f64 	%fd41, %fd34, %fd40;
	fma.rn.f64 	%fd42, %fd37, 0d3C7ABC9E3B39803F, %fd41;
	add.f64 	%fd47, %fd38, %fd42;
	bra.uni 	$L__BB28_8;
$L__BB28_7:
	fma.rn.f64 	%fd10, %fd45, 0d7FF0000000000000, 0d7FF0000000000000;
	{
	.reg .b32 %temp; 
	mov.b64 	{%temp, %r18}, %fd45;
	}
	and.b32  	%r19, %r18, 2147483647;
	setp.eq.s32 	%p4, %r19, 0;
	selp.f64 	%fd47, 0dFFF0000000000000, %fd10, %p4;
$L__BB28_8:
	mul.f64 	%fd43, %fd47, 0d3C695355BAAAFAD3;
	fma.rn.f64 	%fd44, %fd47, 0d3FDBCB7B1526E50E, %fd43;
	cvta.to.global.u64 	%rd8, %rd2;
	add.s64 	%rd10, %rd8, %rd6;
	st.global.f64 	[%rd10], %fd44;
$L__BB28_9:
	ret;

}
	// .globl	math_log1p
.visible .entry math_log1p(
	.param .u64 math_log1p_param_0,
	.param .u64 .ptr .align 1 math_log1p_param_1,
	.param .u64 .ptr .align 1 math_log1p_param_2
)
{
	.reg .pred 	%p<9>;
	.reg .b32 	%r<34>;
	.reg .b32 	%f<2>;
	.reg .b64 	%rd<11>;
	.reg .b64 	%fd<63>;

	ld.param.u64 	%rd4, [math_log1p_param_0];
	ld.param.u64 	%rd2, [math_log1p_param_1];
	ld.param.u64 	%rd3, [math_log1p_param_2];
	mov.u32 	%r11, %ctaid.x;
	mov.u32 	%r12, %ntid.x;
	mov.u32 	%r13, %tid.x;
	mad.lo.s32 	%r14, %r11, %r12, %r13;
	cvt.s64.s32 	%rd1, %r14;
	setp.le.u64 	%p1, %rd4, %rd1;
	@%p1 bra 	$L__BB29_11;
	cvta.to.global.u64 	%rd5, %rd3;
	shl.b64 	%rd6, %rd1, 3;
	add.s64 	%rd7, %rd5, %rd6;
	ld.global.f64 	%fd1, [%rd7];
	{
	.reg .b32 %temp; 
	mov.b64 	{%temp, %r15}, %fd1;
	}
	mov.b32 	%f1, %r15;
	setp.geu.f32 	%p2, %f1, 0f3FE55555;
	setp.leu.f32 	%p3, %f1, 0fBFD99999;
	or.pred  	%p4, %p2, %p3;
	@%p4 bra 	$L__BB29_3;
	add.f64 	%fd45, %fd1, 0d4000000000000000;
	div.rn.f64 	%fd46, %fd1, %fd45;
	neg.f64 	%fd47, %fd1;
	mul.f64 	%fd48, %fd46, %fd47;
	add.f64 	%fd49, %fd1, %fd48;
	mul.f64 	%fd50, %fd49, %fd49;
	fma.rn.f64 	%fd51, %fd50, 0d3EB372FB2FBE14B5, 0d3ED087FFCEB2DC44;
	fma.rn.f64 	%fd52, %fd51, %fd50, 0d3EF3B9FF890F468C;
	fma.rn.f64 	%fd53, %fd52, %fd50, 0d3F17457EFD51BAF8;
	fma.rn.f64 	%fd54, %fd53, %fd50, 0d3F3C71C8DE3CE825;
	fma.rn.f64 	%fd55, %fd54, %fd50, 0d3F6249248FA4661F;
	fma.rn.f64 	%fd56, %fd55, %fd50, 0d3F899999999D70C4;
	fma.rn.f64 	%fd57, %fd56, %fd50, 0d3FB5555555555462;
	mul.f64 	%fd58, %fd50, %fd57;
	fma.rn.f64 	%fd59, %fd58, %fd49, %fd48;
	add.f64 	%fd62, %fd1, %fd59;
	bra.uni 	$L__BB29_10;
$L__BB29_3:
	add.f64 	%fd60, %fd1, 0d3FF0000000000000;
	{
	.reg .b32 %temp; 
	mov.b64 	{%temp, %r30}, %fd60;
	}
	{
	.reg .b32 %temp; 
	mov.b64 	{%r31, %temp}, %fd60;
	}
	setp.gt.s32 	%p5, %r30, 1048575;
	mov.b32 	%r32, -1023;
	@%p5 bra 	$L__BB29_5;
	mul.f64 	%fd60, %fd60, 0d4350000000000000;
	{
	.reg .b32 %temp; 
	mov.b64 	{%temp, %r30}, %fd60;
	}
	{
	.reg .b32 %temp; 
	mov.b64 	{%r31, %temp}, %fd60;
	}
	mov.b32 	%r32, -1077;
$L__BB29_5:
	add.s32 	%r18, %r30, -1;
	setp.gt.u32 	%p6, %r18, 2146435070;
	@%p6 bra 	$L__BB29_9;
	shr.u32 	%r21, %r30, 20;
	add.s32 	%r33, %r32, %r21;
	and.b32  	%r22, %r30, 1048575;
	or.b32  	%r23, %r22, 1072693248;
	mov.b64 	%fd61, {%r31, %r23};
	setp.lt.u32 	%p8, %r23, 1073127583;
	@%p8 bra 	$L__BB29_8;
	{
	.reg .b32 %temp; 
	mov.b64 	{%r24, %temp}, %fd61;
	}
	{
	.reg .b32 %temp; 
	mov.b64 	{%temp, %r25}, %fd61;
	}
	add.s32 	%r26, %r25, -1048576;
	mov.b64 	%fd61, {%r24, %r26};
	add.s32 	%r33, %r33, 1;
$L__BB29_8:
	add.f64 	%fd13, %fd61, 0dBFF0000000000000;
	add.f64 	%fd14, %fd61, 0d3FF0000000000000;
	rcp.approx.ftz.f64 	%fd15, %fd14;
	neg.f64 	%fd16, %fd14;
	fma.rn.f64 	%fd17, %fd16, %fd15, 0d3FF0000000000000;
	fma.rn.f64 	%fd18, %fd17, %fd17, %fd17;
	fma.rn.f64 	%fd19, %fd18, %fd15, %fd15;
	mul.f64 	%fd20, %fd13, %fd19;
	fma.rn.f64 	%fd21, %fd13, %fd19, %fd20;
	mul.f64 	%fd22, %fd21, %fd21;
	fma.rn.f64 	%fd23, %fd22, 0d3EB1380B3AE80F1E, 0d3ED0EE258B7A8B04;
	fma.rn.f64 	%fd24, %fd23, %fd22, 0d3EF3B2669F02676F;
	fma.rn.f64 	%fd25, %fd24, %fd22, 0d3F1745CBA9AB0956;
	fma.rn.f64 	%fd26, %fd25, %fd22, 0d3F3C71C72D1B5154;
	fma.rn.f64 	%fd27, %fd26, %fd22, 0d3F624924923BE72D;
	fma.rn.f64 	%fd28, %fd27, %fd22, 0d3F8999999999A3C4;
	fma.rn.f64 	%fd29, %fd28, %fd22, 0d3FB5555555555554;
	sub.f64 	%fd30, %fd13, %fd21;
	add.f64 	%fd31, %fd30, %fd30;
	neg.f64 	%fd32, %fd21;
	fma.rn.f64 	%fd33, %fd32, %fd13, %fd31;
	mul.f64 	%fd34, %fd19, %fd33;
	mul.f64 	%fd35, %fd22, %fd29;
	fma.rn.f64 	%fd36, %fd35, %fd21, %fd34;
	xor.b32  	%r27, %r33, -2147483648;
	mov.b32 	%r28, 1127219200;
	mov.b64 	%fd37, {%r27, %r28};
	mov.b32 	%r29, -2147483648;
	mov.b64 	%fd38, {%r29, %r28};
	sub.f64 	%fd39, %fd37, %fd38;
	fma.rn.f64 	%fd40, %fd39, 0d3FE62E42FEFA39EF, %fd21;
	fma.rn.f64 	%fd41, %fd39, 0dBFE62E42FEFA39EF, %fd40;
	sub.f64 	%fd42, %fd41, %fd21;
	sub.f64 	%fd43, %fd36, %fd42;
	fma.rn.f64 	%fd44, %fd39, 0d3C7ABC9E3B39803F, %fd43;
	add.f64 	%fd62, %fd40, %fd44;
	bra.uni 	$L__BB29_10;
$L__BB29_9:
	fma.rn.f64 	%fd12, %fd60, 0d7FF0000000000000, 0d7FF0000000000000;
	{
	.reg .b32 %temp; 
	mov.b64 	{%temp, %r19}, %fd60;
	}
	and.b32  	%r20, %r19, 2147483647;
	setp.eq.s32 	%p7, %r20, 0;
	selp.f64 	%fd62, 0dFFF0000000000000, %fd12, %p7;
$L__BB29_10:
	cvta.to.global.u64 	%rd8, %rd2;
	add.s64 	%rd10, %rd8, %rd6;
	st.global.f64 	[%rd10], %fd62;
$L__BB29_11:
	ret;

}
	// .globl	math_log2
.visible .entry math_log2(
	.param .u64 math_log2_param_0,
	.param .u64 .ptr .align 1 math_log2_param_1,
	.param .u64 .ptr .align 1 math_log2_param_2
)
{
	.reg .pred 	%p<6>;
	.reg .b32 	%r<33>;
	.reg .b64 	%rd<11>;
	.reg .b64 	%fd<48>;

	ld.param.u64 	%rd4, [math_log2_param_0];
	ld.param.u64 	%rd2, [math_log2_param_1];
	ld.param.u64 	%rd3, [math_log2_param_2];
	mov.u32 	%r11, %ctaid.x;
	mov.u32 	%r12, %ntid.x;
	mov.u32 	%r13, %tid.x;
	mad.lo.s32 	%r14, %r11, %r12, %r13;
	cvt.s64.s32 	%rd1, %r14;
	setp.le.u64 	%p1, %rd4, %rd1;
	@%p1 bra 	$L__BB30_9;
	cvta.to.global.u64 	%rd5, %rd3;
	shl.b64 	%rd6, %rd1, 3;
	add.s64 	%rd7, %rd5, %rd6;
	ld.global.f64 	%fd45, [%rd7];
	{
	.reg .b32 %temp; 
	mov.b64 	{%temp, %r29}, %fd45;
	}
	{
	.reg .b32 %temp; 
	mov.b64 	{%r30, %temp}, %fd45;
	}
	setp.gt.s32 	%p2, %r29, 1048575;
	mov.b32 	%r31, -1023;
	@%p2 bra 	$L__BB30_3;
	mul.f64 	%fd45, %fd45, 0d4350000000000000;
	{
	.reg .b32 %temp; 
	mov.b64 	{%temp, %r29}, %fd45;
	}
	{
	.reg .b32 %temp; 
	mov.b64 	{%r30, %temp}, %fd45;
	}
	mov.b32 	%r31, -1077;
$L__BB30_3:
	add.s32 	%r17, %r29, -1;
	setp.gt.u32 	%p3, %r17, 2146435070;
	@%p3 bra 	$L__BB30_7;
	shr.u32 	%r20, %r29, 20;
	add.s32 	%r32, %r31, %r20;
	and.b32  	%r21, %r29, 1048575;
	or.b32  	%r22, %r21, 1072693248;
	mov.b64 	%fd46, {%r30, %r22};
	setp.lt.u32 	%p5, %r22, 1073127583;
	@%p5 bra 	$L__BB30_6;
	{
	.reg .b32 %temp; 
	mov.b64 	{%r23, %temp}, %fd46;
	}
	{
	.reg .b32 %temp; 
	mov.b64 	{%temp, %r24}, %fd46;
	}
	add.s32 	%r25, %r24, -1048576;
	mov.b64 	%fd46, {%r23, %r25};
	add.s32 	%r32, %r32, 1;
$L__BB30_6:
	add.f64 	%fd11, %fd46, 0dBFF0000000000000;
	add.f64 	%fd12, %fd46, 0d3FF0000000000000;
	rcp.approx.ftz.f64 	%fd13, %fd12;
	neg.f64 	%fd14, %fd12;
	fma.rn.f64 	%fd15, %fd14, %fd13, 0d3FF0000000000000;
	fma.rn.f64 	%fd16, %fd15, %fd15, %fd15;
	fma.rn.f64 	%fd17, %fd16, %fd13, %fd13;
	mul.f64 	%fd18, %fd11, %fd17;
	fma.rn.f64 	%fd19, %fd11, %fd17, %fd18;
	mul.f64 	%fd20, %fd19, %fd19;
	fma.rn.f64 	%fd21, %fd20, 0d3EB1380B3AE80F1E, 0d3ED0EE258B7A8B04;
	fma.rn.f64 	%fd22, %fd21, %fd20, 0d3EF3B2669F02676F;
	fma.rn.f64 	%fd23, %fd22, %fd20, 0d3F1745CBA9AB0956;
	fma.rn.f64 	%fd24, %fd23, %fd20, 0d3F3C71C72D1B5154;
	fma.rn.f64 	%fd25, %fd24, %fd20, 0d3F624924923BE72D;
	fma.rn.f64 	%fd26, %fd25, %fd20, 0d3F8999999999A3C4;
	fma.rn.f64 	%fd27, %fd26, %fd20, 0d3FB5555555555554;
	sub.f64 	%fd28, %fd11, %fd19;
	add.f64 	%fd29, %fd28, %fd28;
	neg.f64 	%fd30, %fd19;
	fma.rn.f64 	%fd31, %fd30, %fd11, %fd29;
	mul.f64 	%fd32, %fd17, %fd31;
	mul.f64 	%fd33, %fd20, %fd27;
	fma.rn.f64 	%fd34, %fd33, %fd19, %fd32;
	xor.b32  	%r26, %r32, -2147483648;
	mov.b32 	%r27, 1127219200;
	mov.b64 	%fd35, {%r26, %r27};
	mov.b32 	%r28, -2147483648;
	mov.b64 	%fd36, {%r28, %r27};
	sub.f64 	%fd37, %fd35, %fd36;
	fma.rn.f64 	%fd38, %fd37, 0d3FE62E42FEFA39EF, %fd19;
	fma.rn.f64 	%fd39, %fd37, 0dBFE62E42FEFA39EF, %fd38;
	sub.f64 	%fd40, %fd39, %fd19;
	sub.f64 	%fd41, %fd34, %fd40;
	fma.rn.f64 	%fd42, %fd37, 0d3C7ABC9E3B39803F, %fd41;
	add.f64 	%fd47, %fd38, %fd42;
	bra.uni 	$L__BB30_8;
$L__BB30_7:
	fma.rn.f64 	%fd10, %fd45, 0d7FF0000000000000, 0d7FF0000000000000;
	{
	.reg .b32 %temp; 
	mov.b64 	{%temp, %r18}, %fd45;
	}
	and.b32  	%r19, %r18, 2147483647;
	setp.eq.s32 	%p4, %r19, 0;
	selp.f64 	%fd47, 0dFFF0000000000000, %fd10, %p4;
$L__BB30_8:
	mul.f64 	%fd43, %fd47, 0d3C7777D0FFDA0D24;
	fma.rn.f64 	%fd44, %fd47, 0d3FF71547652B82FE, %fd43;
	cvta.to.global.u64 	%rd8, %rd2;
	add.s64 	%rd10, %rd8, %rd6;
	st.global.f64 	[%rd10], %fd44;
$L__BB30_9:
	ret;

}
	// .globl	math_logb
.visible .entry math_logb(
	.param .u64 math_logb_param_0,
	.param .u64 .ptr .align 1 math_logb_param_1,
	.param .u64 .ptr .align 1 math_logb_param_2
)
{
	.reg .pred 	%p<6>;
	.reg .b32 	%r<11>;
	.reg .b64 	%rd<15>;
	.reg .b64 	%fd<10>;

	ld.param.u64 	%rd4, [math_logb_param_0];
	ld.param.u64 	%rd2, [math_logb_param_1];
	ld.param.u64 	%rd3, [math_logb_param_2];
	mov.u32 	%r3, %ctaid.x;
	mov.u32 	%r4, %ntid.x;
	mov.u32 	%r5, %tid.x;
	mad.lo.s32 	%r6, %r3, %r4, %r5;
	cvt.s64.s32 	%rd1, %r6;
	setp.le.u64 	%p1, %rd4, %rd1;
	@%p1 bra 	$L__BB31_9;
	cvta.to.global.u64 	%rd5, %rd3;
	shl.b64 	%rd6, %rd1, 3;
	add.s64 	%rd7, %rd5, %rd6;
	ld.global.f64 	%fd1, [%rd7];
	setp.num.f64 	%p2, %fd1, %fd1;
	@%p2 bra 	$L__BB31_3;
	add.f64 	%fd9, %fd1, %fd1;
	bra.uni 	$L__BB31_8;
$L__BB31_3:
	abs.f64 	%fd3, %fd1;
	setp.eq.f64 	%p3, %fd3, 0d7FF0000000000000;
	mov.f64 	%fd9, 0d7FF0000000000000;
	@%p3 bra 	$L__BB31_8;
	setp.eq.f64 	%p4, %fd1, 0d0000000000000000;
	mov.f64 	%fd9, 0dFFF0000000000000;
	@%p4 bra 	$L__BB31_8;
	{
	.reg .b32 %temp; 
	mov.b64 	{%r1, %temp}, %fd3;
	}
	{
	.reg .b32 %temp; 
	mov.b64 	{%temp, %r2}, %fd3;
	}
	setp.lt.u32 	%p5, %r2, 1048576;
	@%p5 bra 	$L__BB31_7;
	shr.u32 	%r9, %r2, 20;
	add.s32 	%r10, %r9, -1023;
	cvt.rn.f64.s32 	%fd9, %r10;
	bra.uni 	$L__BB31_8;
$L__BB31_7:
	cvt.u64.u32 	%rd8, %r1;
	cvt.u64.u32 	%rd9, %r2;
	shl.b64 	%rd10, %rd9, 32;
	or.b64  	%rd11, %rd10, %rd8;
	clz.b64 	%r7, %rd11;
	sub.s32 	%r8, -1011, %r7;
	cvt.rn.f64.s32 	%fd9, %r8;
$L__BB31_8:
	cvta.to.global.u64 	%rd12, %rd2;
	add.s64 	%rd14, %rd12, %rd6;
	st.global.f64 	[%rd14], %fd9;
$L__BB31_9:
	ret;

}
	// .globl	math_nearbyint
.visible .entry math_nearbyint(
	.param .u64 math_nearbyint_param_0,
	.param .u64 .ptr .align 1 math_nearbyint_param_1,
	.param .u64 .ptr .align 1 math_nearbyint_param_2
)
{
	.reg .pred 	%p<2>;
	.reg .b32 	%r<5>;
	.reg .b64 	%rd<10>;
	.reg .b64 	%fd<3>;

	ld.param.u64 	%rd4, [math_nearbyint_param_0];
	ld.param.u64 	%rd2, [math_nearbyint_param_1];
	ld.param.u64 	%rd3, [math_nearbyint_param_2];
	mov.u32 	%r1, %ctaid.x;
	mov.u32 	%r2, %ntid.x;
	mov.u32 	%r3, %tid.x;
	mad.lo.s32 	%r4, %r1, %r2, %r3;
	cvt.s64.s32 	%rd1, %r4;
	setp.le.u64 	%p1, %rd4, %rd1;
	@%p1 bra 	$L__BB32_2;
	cvta.to.global.u64 	%rd5, %rd3;
	cvta.to.global.u64 	%rd6, %rd2;
	shl.b64 	%rd7, %rd1, 3;
	add.s64 	%rd8, %rd5, %rd7;
	ld.global.f64 	%fd1, [%rd8];
	cvt.rni.f64.f64 	%fd2, %fd1;
	add.s64 	%rd9, %rd6, %rd7;
	st.global.f64 	[%rd9], %fd2;
$L__BB32_2:
	ret;

}
	// .globl	math_normcdf
.visible .entry math_normcdf(
	.param .u64 math_normcdf_param_0,
	.param .u64 .ptr .align 1 math_normcdf_param_1,
	.param .u64 .ptr .align 1 math_normcdf_param_2
)
{
	.reg .pred 	%p<10>;
	.reg .b32 	%r<21>;
	.reg .b64 	%rd<11>;
	.reg .b64 	%fd<104>;

	ld.param.u64 	%rd4, [math_normcdf_param_0];
	ld.param.u64 	%rd2, [math_normcdf_param_1];
	ld.param.u64 	%rd3, [math_normcdf_param_2];
	mov.u32 	%r4, %ctaid.x;
	mov.u32 	%r5, %ntid.x;
	mov.u32 	%r6, %tid.x;
	mad.lo.s32 	%r7, %r4, %r5, %r6;
	cvt.s64.s32 	%rd1, %r7;
	setp.le.u64 	%p1, %rd4, %rd1;
	@%p1 bra 	$L__BB33_7;
	cvta.to.global.u64 	%rd5, %rd3;
	shl.b64 	%rd6, %rd1, 3;
	add.s64 	%rd7, %rd5, %rd6;
	ld.global.f64 	%fd10, [%rd7];
	abs.f64 	%fd11, %fd10;
	setp.gt.f64 	%p2, %fd11, 0d4043400000000000;
	mov.f64 	%fd12, 0d4043400000000000;
	copysign.f64 	%fd13, %fd10, %fd12;
	selp.f64 	%fd1, %fd13, %fd10, %p2;
	mov.f64 	%fd14, 0dBFE6A09E667F3BCD;
	mul.rn.f64 	%fd2, %fd1, %fd14;
	neg.f64 	%fd15, %fd2;
	fma.rn.f64 	%fd16, %fd1, 0dBFE6A09E667F3BCD, %fd15;
	fma.rn.f64 	%fd3, %fd1, 0d3C8BDD3413B26456, %fd16;
	add.rn.f64 	%fd4, %fd2, %fd3;
	{
	.reg .b32 %temp; 
	mov.b64 	{%temp, %r1}, %fd4;
	}
	and.b32  	%r2, %r1, 2147483647;
	{
	.reg .b32 %temp; 
	mov.b64 	{%r3, %temp}, %fd4;
	}
	setp.gt.u32 	%p3, %r2, 2146435071;
	@%p3 bra 	$L__BB33_3;
	mov.b64 	%fd20, {%r3, %r2};
	add.f64 	%fd21, %fd20, 0dC010000000000000;
	add.f64 	%fd22, %fd20, 0d4010000000000000;
	rcp.approx.ftz.f64 	%fd23, %fd22;
	neg.f64 	%fd24, %fd22;
	fma.rn.f64 	%fd25, %fd24, %fd23, 0d3FF0000000000000;
	fma.rn.f64 	%fd26, %fd25, %fd25, %fd25;
	fma.rn.f64 	%fd27, %fd26, %fd23, %fd23;
	mul.f64 	%fd28, %fd21, %fd27;
	mov.f64 	%fd29, 0d3FF0000000000000;
	add.rn.f64 	%fd30, %fd28, %fd29;
	fma.rn.f64 	%fd31, %fd30, 0dC010000000000000, %fd20;
	neg.f64 	%fd32, %fd28;
	fma.rn.f64 	%fd33, %fd32, %fd20, %fd31;
	fma.rn.f64 	%fd34, %fd27, %fd33, %fd28;
	fma.rn.f64 	%fd35, %fd34, 0dBDF8774AD4E0BFD7, 0dBE44E1C6FD03D328;
	fma.rn.f64 	%fd36, %fd35, %fd34, 0dBE4330149F7A56B6;
	fma.rn.f64 	%fd37, %fd36, %fd34, 0d3E7BEDDED8376273;
	fma.rn.f64 	%fd38, %fd37, %fd34, 0d3E6F9254C3ABF22B;
	fma.rn.f64 	%fd39, %fd38, %fd34, 0dBEAB9068C2148CF0;
	fma.rn.f64 	%fd40, %fd39, %fd34, 0d3E94C6454DB34009;
	fma.rn.f64 	%fd41, %fd40, %fd34, 0d3ED7F1C378F2311D;
	fma.rn.f64 	%fd42, %fd41, %fd34, 0dBEE78E051C6D5C58;
	fma.rn.f64 	%fd43, %fd42, %fd34, 0dBEF995B4EAD14A90;
	fma.rn.f64 	%fd44, %fd43, %fd34, 0d3F23BE27CF0A29B2;
	fma.rn.f64 	%fd45, %fd44, %fd34, 0dBF2A1DEF3E81672E;
	fma.rn.f64 	%fd46, %fd45, %fd34, 0dBF48D4ABE68C1713;
	fma.rn.f64 	%fd47, %fd46, %fd34, 0d3F749C67210DD6B4;
	fma.rn.f64 	%fd48, %fd47, %fd34, 0dBF9096238568E357;
	fma.rn.f64 	%fd49, %fd48, %fd34, 0d3FA3079EDF8C2DC9;
	fma.rn.f64 	%fd50, %fd49, %fd34, 0dBFB0FB06DFF601FC;
	fma.rn.f64 	%fd51, %fd50, %fd34, 0d3FB7FEE004DFBCDC;
	fma.rn.f64 	%fd52, %fd51, %fd34, 0dBFB9DDB23C3DB8C6;
	fma.rn.f64 	%fd53, %fd52, %fd34, 0d3FB16ECEFCFA5FDA;
	fma.rn.f64 	%fd54, %fd53, %fd34, 0d3F8F7F5DF66FB6D6;
	fma.rn.f64 	%fd55, %fd54, %fd34, 0dBFC1DF1AD154A29D;
	fma.rn.f64 	%fd56, %fd55, %fd34, 0d3FF3BA5916E9FD7F;
	fma.rn.f64 	%fd57, %fd20, 0d4000000000000000, 0d3FF0000000000000;
	rcp.approx.ftz.f64 	%fd58, %fd57;
	neg.f64 	%fd59, %fd57;
	fma.rn.f64 	%fd60, %fd59, %fd58, 0d3FF0000000000000;
	fma.rn.f64 	%fd61, %fd60, %fd60, %fd60;
	fma.rn.f64 	%fd62, %fd61, %fd58, %fd58;
	mul.f64 	%fd63, %fd62, %fd56;
	mul.f64 	%fd64, %fd63, 0dC000000000000000;
	fma.rn.f64 	%fd65, %fd20, %fd64, %fd56;
	neg.f64 	%fd66, %fd63;
	add.rn.f64 	%fd67, %fd65, %fd66;
	fma.rn.f64 	%fd68, %fd67, %fd62, %fd63;
	neg.f64 	%fd69, %fd20;
	mul.f64 	%fd70, %fd20, %fd69;
	fma.rn.f64 	%fd71, %fd70, 0d3FF71547652B82FE, 0d4338000000000000;
	{
	.reg .b32 %temp; 
	mov.b64 	{%r8, %temp}, %fd71;
	}
	mov.f64 	%fd72, 0dC338000000000000;
	add.rn.f64 	%fd73, %fd71, %fd72;
	fma.rn.f64 	%fd74, %fd73, 0dBFE62E42FEFA39EF, %fd70;
	fma.rn.f64 	%fd75, %fd73, 0dBC7ABC9E3B39803F, %fd74;
	fma.rn.f64 	%fd76, %fd75, 0d3E5ADE1569CE2BDF, 0d3E928AF3FCA213EA;
	fma.rn.f64 	%fd77, %fd76, %fd75, 0d3EC71DEE62401315;
	fma.rn.f64 	%fd78, %fd77, %fd75, 0d3EFA01997C89EB71;
	fma.rn.f64 	%fd79, %fd78, %fd75, 0d3F2A01A014761F65;
	fma.rn.f64 	%fd80, %fd79, %fd75, 0d3F56C16C1852B7AF;
	fma.rn.f64 	%fd81, %fd80, %fd75, 0d3F81111111122322;
	fma.rn.f64 	%fd82, %fd81, %fd75, 0d3FA55555555502A1;
	fma.rn.f64 	%fd83, %fd82, %fd75, 0d3FC5555555555511;
	fma.rn.f64 	%fd84, %fd83, %fd75, 0d3FE000000000000B;
	fma.rn.f64 	%fd85, %fd84, %fd75, 0d3FF0000000000000;
	fma.rn.f64 	%fd86, %fd85, %fd75, 0d3FF0000000000000;
	shr.u32 	%r9, %r8, 31;
	add.s32 	%r10, %r8, %r9;
	shr.s32 	%r11, %r10, 1;
	{
	.reg .b32 %temp; 
	mov.b64 	{%r12, %temp}, %fd86;
	}
	{
	.reg .b32 %temp; 
	mov.b64 	{%temp, %r13}, %fd86;
	}
	shl.b32 	%r14, %r11, 20;
	add.s32 	%r15, %r13, %r14;
	mov.b64 	%fd87, {%r12, %r15};
	sub.s32 	%r16, %r8, %r11;
	shl.b32 	%r17, %r16, 20;
	add.s32 	%r18, %r17, 1072693248;
	mov.b32 	%r19, 0;
	mov.b64 	%fd88, {%r19, %r18};
	mul.f64 	%fd89, %fd88, %fd87;
	neg.f64 	%fd90, %fd70;
	fma.rn.f64 	%fd91, %fd69, %fd20, %fd90;
	fma.rn.f64 	%fd92, %fd89, %fd91, %fd89;
	mul.f64 	%fd93, %fd92, %fd68;
	setp.gt.u32 	%p7, %r2, 1077624832;
	selp.f64 	%fd94, 0d0000000000000000, %fd93, %p7;
	setp.lt.s32 	%p8, %r1, 0;
	mov.f64 	%fd95, 0d4000000000000000;
	sub.f64 	%fd96, %fd95, %fd94;
	selp.f64 	%fd103, %fd96, %fd94, %p8;
	bra.uni 	$L__BB33_4;
$L__BB33_3:
	setp.eq.s32 	%p4, %r2, 2146435072;
	setp.eq.s32 	%p5, %r3, 0;
	setp.lt.s32 	%p6, %r1, 0;
	selp.f64 	%fd17, 0d4000000000000000, 0d0000000000000000, %p6;
	add.f64 	%fd18, %fd4, %fd4;
	selp.f64 	%fd19, %fd17, %fd18, %p5;
	selp.f64 	%fd103, %fd19, %fd18, %p4;
$L__BB33_4:
	{
	.reg .b32 %temp; 
	mov.b64 	{%temp, %r20}, %fd1;
	}
	setp.lt.u32 	%p9, %r20, -1074790399;
	@%p9 bra 	$L__BB33_6;
	sub.f64 	%fd97, %fd2, %fd4;
	add.rn.f64 	%fd98, %fd97, %fd3;
	mul.f64 	%fd99, %fd4, 0dC000000000000000;
	mul.f64 	%fd100, %fd99, %fd103;
	fma.rn.f64 	%fd103, %fd100, %fd98, %fd103;
$L__BB33_6:
	mul.f64 	%fd101, %fd103, 0d3FE0000000000000;
	cvta.to.global.u64 	%rd8, %rd2;
	add.s64 	%rd10, %rd8, %rd6;
	st.global.f64 	[%rd10], %fd101;
$L__BB33_7:
	ret;

}
	// .globl	math_normcdfinv
.visible .entry math_normcdfinv(
	.param .u64 math_normcdfinv_param_0,
	.param .u64 .ptr .align 1 math_normcdfinv_param_1,
	.param .u64 .ptr .align 1 math_normcdfinv_param_2
)
{
	.reg .pred 	%p<12>;
	.reg .b32 	%r<51>;
	.reg .b32 	%f<2>;
	.reg .b64 	%rd<11>;
	.reg .b64 	%fd<184>;

	ld.param.u64 	%rd4, [math_normcdfinv_param_0];
	ld.param.u64 	%rd2, [math_normcdfinv_param_1];
	ld.param.u64 	%rd3, [math_normcdfinv_param_2];
	mov.u32 	%r12, %ctaid.x;
	mov.u32 	%r13, %ntid.x;
	mov.u32 	%r14, %tid.x;
	mad.lo.s32 	%r15, %r12, %r13, %r14;
	cvt.s64.s32 	%rd1, %r15;
	setp.le.u64 	%p1, %rd4, %rd1;
	@%p1 bra 	$L__BB34_15;
	cvta.to.global.u64 	%rd5, %rd3;
	shl.b64 	%rd6, %rd1, 3;
	add.s64 	%rd7, %rd5, %rd6;
	ld.global.f64 	%fd19, [%rd7];
	add.f64 	%fd1, %fd19, %fd19;
	neg.f64 	%fd2, %fd1;
	mov.f64 	%fd20, 0d4000000000000000;
	add.rn.f64 	%fd3, %fd20, %fd2;
	setp.ltu.f64 	%p2, %fd1, 0d3F4FA4D2AD8F904D;
	setp.gtu.f64 	%p3, %fd1, 0d3FFFFC0B65AA4E0E;
	or.pred  	%p4, %p2, %p3;
	@%p4 bra 	$L__BB34_3;
	mul.rn.f64 	%fd120, %fd3, %fd1;
	{
	.reg .b32 %temp; 
	mov.b64 	{%temp, %r38}, %fd120;
	}
	{
	.reg .b32 %temp; 
	mov.b64 	{%r39, %temp}, %fd120;
	}
	shr.u32 	%r40, %r38, 20;
	and.b32  	%r41, %r40, 2046;
	add.s32 	%r42, %r41, 2147482626;
	mov.b32 	%r43, 1127219200;
	mov.b64 	%fd121, {%r42, %r43};
	mov.b32 	%r44, -2147483648;
	mov.b64 	%fd122, {%r44, %r43};
	sub.f64 	%fd123, %fd121, %fd122;
	and.b32  	%r45, %r38, -2145386497;
	or.b32  	%r46, %r45, 1071644672;
	mov.b64 	%fd124, {%r39, %r46};
	add.f64 	%fd125, %fd124, 0dBFF0000000000000;
	add.f64 	%fd126, %fd124, 0d3FF0000000000000;
	rcp.approx.ftz.f64 	%fd127, %fd126;
	neg.f64 	%fd128, %fd126;
	fma.rn.f64 	%fd129, %fd128, %fd127, 0d3FF0000000000000;
	fma.rn.f64 	%fd130, %fd129, %fd129, %fd129;
	fma.rn.f64 	%fd131, %fd130, %fd127, %fd127;
	mul.f64 	%fd132, %fd125, %fd131;
	fma.rn.f64 	%fd133, %fd132, 0dC000000000000000, %fd125;
	neg.f64 	%fd134, %fd132;
	fma.rn.f64 	%fd135, %fd134, %fd125, %fd133;
	fma.rn.f64 	%fd136, %fd135, %fd131, %fd132;
	mul.f64 	%fd137, %fd136, %fd136;
	fma.rn.f64 	%fd138, %fd137, 0d3FB5C5C218C775C9, 0d3FA55CF59CDC5D89;
	fma.rn.f64 	%fd139, %fd138, %fd137, 0d3FAEFD18CF6EBB9C;
	fma.rn.f64 	%fd140, %fd139, %fd137, 0d3FB10682EDCB8D1B;
	fma.rn.f64 	%fd141, %fd140, %fd137, 0d3FB3B1DD3AC7FC96;
	fma.rn.f64 	%fd142, %fd141, %fd137, 0d3FB745CB459B54A6;
	fma.rn.f64 	%fd143, %fd142, %fd137, 0d3FBC71C741A0669F;
	fma.rn.f64 	%fd144, %fd143, %fd137, 0d3FC249249209112E;
	fma.rn.f64 	%fd145, %fd144, %fd137, 0d3FC99999999A06C1;
	fma.rn.f64 	%fd146, %fd145, %fd137, 0d3FD5555555555535;
	mul.f64 	%fd147, %fd137, %fd146;
	fma.rn.f64 	%fd148, %fd147, %fd136, %fd136;
	add.f64 	%fd149, %fd148, %fd148;
	fma.rn.f64 	%fd150, %fd123, 0d3FE62E42FEFA39EF, %fd149;
	mov.f64 	%fd151, 0dC009000000000000;
	sub.f64 	%fd152, %fd151, %fd150;
	fma.rn.f64 	%fd153, %fd152, 0dBBB135D2E746E627, 0dBC08DDF93324D327;
	fma.rn.f64 	%fd154, %fd153, %fd152, 0d3C37B83EEF0B7C9F;
	fma.rn.f64 	%fd155, %fd154, %fd152, 0d3C69BA72CD589B91;
	fma.rn.f64 	%fd156, %fd155, %fd152, 0dBCA33689090A6B96;
	fma.rn.f64 	%fd157, %fd156, %fd152, 0d3C782E11898132E0;
	fma.rn.f64 	%fd158, %fd157, %fd152, 0d3CFDE4ACFD9E26BA;
	fma.rn.f64 	%fd159, %fd158, %fd152, 0dBD26D33EED66C487;
	fma.rn.f64 	%fd160, %fd159, %fd152, 0dBD36F2167040D8E2;
	fma.rn.f64 	%fd161, %fd160, %fd152, 0d3D872A22C2D77E20;
	fma.rn.f64 	%fd162, %fd161, %fd152, 0dBDAC8859C4E5C0AF;
	fma.rn.f64 	%fd163, %fd162, %fd152, 0dBDCDC583D118A561;
	fma.rn.f64 	%fd164, %fd163, %fd152, 0d3E120F47CCF46B3C;
	fma.rn.f64 	%fd165, %fd164, %fd152, 0dBE31A9E38DC84D60;
	fma.rn.f64 	%fd166, %fd165, %fd152, 0dBE5F36CD6D3D46A9;
	fma.rn.f64 	%fd167, %fd166, %fd152, 0d3E9C6B4F5D03B787;
	fma.rn.f64 	%fd168, %fd167, %fd152, 0dBEB6E8A5434AE8A2;
	fma.rn.f64 	%fd169, %fd168, %fd152, 0dBEED1D1F7B8736F6;
	fma.rn.f64 	%fd170, %fd169, %fd152, 0d3F2879C2A212F024;
	fma.rn.f64 	%fd171, %fd170, %fd152, 0dBF4845769484FCA8;
	fma.rn.f64 	%fd172, %fd171, %fd152, 0dBF78B6C33114F909;
	fma.rn.f64 	%fd173, %fd172, %fd152, 0d3FCEBD80D9B13E28;
	fma.rn.f64 	%fd174, %fd173, %fd152, 0d3FFA755E7C99AE86;
	fma.rn.f64 	%fd183, %fd174, %fd2, %fd174;
	bra.uni 	$L__BB34_14;
$L__BB34_3:
	{
	.reg .b32 %temp; 
	mov.b64 	{%temp, %r1}, %fd1;
	}
	setp.gt.s32 	%p5, %r1, 1072693247;
	selp.f64 	%fd179, %fd3, %fd1, %p5;
	{
	.reg .b32 %temp; 
	mov.b64 	{%temp, %r47}, %fd179;
	}
	mov.b32 	%f1, %r47;
	setp.ltu.f32 	%p6, %f1, 0f2B2BFF2F;
	@%p6 bra 	$L__BB34_5;
	{
	.reg .b32 %temp; 
	mov.b64 	{%r16, %temp}, %fd179;
	}
	shr.u32 	%r17, %r47, 20;
	and.b32  	%r18, %r17, 2046;
	add.s32 	%r19, %r18, 2147482626;
	mov.b32 	%r20, 1127219200;
	mov.b64 	%fd21, {%r19, %r20};
	mov.b32 	%r21, -2147483648;
	mov.b64 	%fd22, {%r21, %r20};
	sub.f64 	%fd23, %fd21, %fd22;
	and.b32  	%r22, %r47, -2145386497;
	or.b32  	%r23, %r22, 1071644672;
	mov.b64 	%fd24, {%r16, %r23};
	add.f64 	%fd25, %fd24, 0dBFF0000000000000;
	add.f64 	%fd26, %fd24, 0d3FF0000000000000;
	rcp.approx.ftz.f64 	%fd27, %fd26;
	neg.f64 	%fd28, %fd26;
	fma.rn.f64 	%fd29, %fd28, %fd27, 0d3FF0000000000000;
	fma.rn.f64 	%fd30, %fd29, %fd29, %fd29;
	fma.rn.f64 	%fd31, %fd30, %fd27, %fd27;
	mul.f64 	%fd32, %fd25, %fd31;
	fma.rn.f64 	%fd33, %fd32, 0dC000000000000000, %fd25;
	neg.f64 	%fd34, %fd32;
	fma.rn.f64 	%fd35, %fd34, %fd25, %fd33;
	fma.rn.f64 	%fd36, %fd35, %fd31, %fd32;
	mul.f64 	%fd37, %fd36, %fd36;
	fma.rn.f64 	%fd38, %fd37, 0d3FB5C5C218C775C9, 0d3FA55CF59CDC5D89;
	fma.rn.f64 	%fd39, %fd38, %fd37, 0d3FAEFD18CF6EBB9C;
	fma.rn.f64 	%fd40, %fd39, %fd37, 0d3FB10682EDCB8D1B;
	fma.rn.f64 	%fd41, %fd40, %fd37, 0d3FB3B1DD3AC7FC96;
	fma.rn.f64 	%fd42, %fd41, %fd37, 0d3FB745CB459B54A6;
	fma.rn.f64 	%fd43, %fd42, %fd37, 0d3FBC71C741A0669F;
	fma.rn.f64 	%fd44, %fd43, %fd37, 0d3FC249249209112E;
	fma.rn.f64 	%fd45, %fd44, %fd37, 0d3FC99999999A06C1;
	fma.rn.f64 	%fd46, %fd45, %fd37, 0d3FD5555555555535;
	mul.f64 	%fd47, %fd37, %fd46;
	fma.rn.f64 	%fd48, %fd47, %fd36, %fd36;
	add.f64 	%fd49, %fd48, %fd48;
	fma.rn.f64 	%fd50, %fd23, 0d3FE62E42FEFA39EF, %fd49;
	neg.f64 	%fd51, %fd50;
	rsqrt.approx.ftz.f64 	%fd52, %fd51;
	mul.rn.f64 	%fd53, %fd52, %fd52;
	fma.rn.f64 	%fd54, %fd50, %fd53, 0d3FF0000000000000;
	fma.rn.f64 	%fd55, %fd54, 0d3FD8000000000000, 0d3FE0000000000000;
	mul.rn.f64 	%fd56, %fd54, %fd52;
	fma.rn.f64 	%fd57, %fd55, %fd56, %fd52;
	fma.rn.f64 	%fd58, %fd57, 0d3FEBE9222591AFAB, 0d4000A0E7333839AA;
	fma.rn.f64 	%fd59, %fd58, %fd57, 0d4008768CF7E57D5C;
	fma.rn.f64 	%fd60, %fd59, %fd57, 0d400B77E7E28DA583;
	fma.rn.f64 	%fd61, %fd60, %fd57, 0d3FF34F26A4F99CF9;
	fma.rn.f64 	%fd62, %fd61, %fd57, 0d3FC1F674ADB019ED;
	fma.rn.f64 	%fd63, %fd62, %fd57, 0d3F75DDAE9506431D;
	fma.rn.f64 	%fd64, %fd63, %fd57, 0d3F0ADA49AA32489C;
	add.f64 	%fd65, %fd57, 0d4001E90FF51C2197;
	fma.rn.f64 	%fd66, %fd65, %fd57, 0d40111EA3A7CF3820;
	fma.rn.f64 	%fd67, %fd66, %fd57, 0d4011A0E4A4749594;
	fma.rn.f64 	%fd68, %fd67, %fd57, 0d400D4E977D38C14D;
	fma.rn.f64 	%fd69, %fd68, %fd57, 0d3FF37FD567EC0D5F;
	fma.rn.f64 	%fd70, %fd69, %fd57, 0d3FC1FB9D7F676033;
	fma.rn.f64 	%fd71, %fd70, %fd57, 0d3F75DDCDF98946E4;
	fma.rn.f64 	%fd72, %fd71, %fd57, 0d3F0ADA42D79D8DBB;
	mul.f64 	%fd73, %fd57, %fd72;
	div.rn.f64 	%fd182, %fd64, %fd73;
	bra.uni 	$L__BB34_13;
$L__BB34_5:
	{
	.reg .b32 %temp; 
	mov.b64 	{%r48, %temp}, %fd179;
	}
	setp.gt.s32 	%p7, %r47, 1048575;
	mov.b32 	%r49, -1023;
	@%p7 bra 	$L__BB34_7;
	mul.f64 	%fd179, %fd179, 0d4350000000000000;
	{
	.reg .b32 %temp; 
	mov.b64 	{%temp, %r47}, %fd179;
	}
	{
	.reg .b32 %temp; 
	mov.b64 	{%r48, %temp}, %fd179;
	}
	mov.b32 	%r49, -1077;
$L__BB34_7:
	add.s32 	%r26, %r47, -1;
	setp.gt.u32 	%p8, %r26, 2146435070;
	@%p8 bra 	$L__BB34_11;
	shr.u32 	%r29, %r47, 20;
	add.s32 	%r50, %r49, %r29;
	and.b32  	%r30, %r47, 1048575;
	or.b32  	%r31, %r30, 1072693248;
	mov.b64 	%fd180, {%r48, %r31};
	setp.lt.u32 	%p10, %r31, 1073127583;
	@%p10 bra 	$L__BB34_10;
	{
	.reg .b32 %temp; 
	mov.b64 	{%r32, %temp}, %fd180;
	}
	{
	.reg .b32 %temp; 
	mov.b64 	{%temp, %r33}, %fd180;
	}
	add.s32 	%r34, %r33, -1048576;
	mov.b64 	%fd180, {%r32, %r34};
	add.s32 	%r50, %r50, 1;
$L__BB34_10:
	add.f64 	%fd75, %fd180, 0dBFF0000000000000;
	add.f64 	%fd76, %fd180, 0d3FF0000000000000;
	rcp.approx.ftz.f64 	%fd77, %fd76;
	neg.f64 	%fd78, %fd76;
	fma.rn.f64 	%fd79, %fd78, %fd77, 0d3FF0000000000000;
	fma.rn.f64 	%fd80, %fd79, %fd79, %fd79;
	fma.rn.f64 	%fd81, %fd80, %fd77, %fd77;
	mul.f64 	%fd82, %fd75, %fd81;
	fma.rn.f64 	%fd83, %fd75, %fd81, %fd82;
	mul.f64 	%fd84, %fd83, %fd83;
	fma.rn.f64 	%fd85, %fd84, 0d3EB1380B3AE80F1E, 0d3ED0EE258B7A8B04;
	fma.rn.f64 	%fd86, %fd85, %fd84, 0d3EF3B2669F02676F;
	fma.rn.f64 	%fd87, %fd86, %fd84, 0d3F1745CBA9AB0956;
	fma.rn.f64 	%fd88, %fd87, %fd84, 0d3F3C71C72D1B5154;
	fma.rn.f64 	%fd89, %fd88, %fd84, 0d3F624924923BE72D;
	fma.rn.f64 	%fd90, %fd89, %fd84, 0d3F8999999999A3C4;
	fma.rn.f64 	%fd91, %fd90, %fd84, 0d3FB5555555555554;
	sub.f64 	%fd92, %fd75, %fd83;
	add.f64 	%fd93, %fd92, %fd92;
	neg.f64 	%fd94, %fd83;
	fma.rn.f64 	%fd95, %fd94, %fd75, %fd93;
	mul.f64 	%fd96, %fd81, %fd95;
	mul.f64 	%fd97, %fd84, %fd91;
	fma.rn.f64 	%fd98, %fd97, %fd83, %fd96;
	xor.b32  	%r35, %r50, -2147483648;
	mov.b32 	%r36, 1127219200;
	mov.b64 	%fd99, {%r35, %r36};
	mov.b32 	%r37, -2147483648;
	mov.b64 	%fd100, {%r37, %r36};
	sub.f64 	%fd101, %fd99, %fd100;
	fma.rn.f64 	%fd102, %fd101, 0d3FE62E42FEFA39EF, %fd83;
	fma.rn.f64 	%fd103, %fd101, 0dBFE62E42FEFA39EF, %fd102;
	sub.f64 	%fd104, %fd103, %fd83;
	sub.f64 	%fd105, %fd98, %fd104;
	fma.rn.f64 	%fd106, %fd101, 0d3C7ABC9E3B39803F, %fd105;
	add.f64 	%fd181, %fd102, %fd106;
	bra.uni 	$L__BB34_12;
$L__BB34_11:
	fma.rn.f64 	%fd74, %fd179, 0d7FF0000000000000, 0d7FF0000000000000;
	{
	.reg .b32 %temp; 
	mov.b64 	{%temp, %r27}, %fd179;
	}
	and.b32  	%r28, %r27, 2147483647;
	setp.eq.s32 	%p9, %r28, 0;
	selp.f64 	%fd181, 0dFFF0000000000000, %fd74, %p9;
$L__BB34_12:
	neg.f64 	%fd107, %fd181;
	rsqrt.approx.f64 	%fd108, %fd107;
	fma.rn.f64 	%fd109, %fd108, 0d3FE8E2101C71B0BF, 0d3FFA2013964E259C;
	fma.rn.f64 	%fd110, %fd109, %fd108, 0d3FDABFE90921BE68;
	fma.rn.f64 	%fd111, %fd110, %fd108, 0d3F97E41314DE00D4;
	fma.rn.f64 	%fd112, %fd111, %fd108, 0d3F311BD487102E94;
	add.f64 	%fd113, %fd108, 0d3FF59895C30BAA54;
	fma.rn.f64 	%fd114, %fd113, %fd108, 0d3FFAE8E5956A143F;
	fma.rn.f64 	%fd115, %fd114, %fd108, 0d3FDACCE85FF7383D;
	fma.rn.f64 	%fd116, %fd115, %fd108, 0d3F97E43B6CAC34FE;
	fma.rn.f64 	%fd117, %fd116, %fd108, 0d3F311BD08289EB12;
	mul.f64 	%fd118, %fd108, %fd117;
	div.rn.f64 	%fd182, %fd112, %fd118;
$L__BB34_13:
	setp.gt.s32 	%p11, %r1, 1072693247;
	neg.f64 	%fd119, %fd182;
	selp.f64 	%fd183, %fd119, %fd182, %p11;
$L__BB34_14:
	mul.f64 	%fd175, %fd183, 0dBCA21165F626CDD5;
	fma.rn.f64 	%fd176, %fd183, 0dBFF6A09E667F3BCC, %fd175;
	mov.f64 	%fd177, 0d0000000000000000;
	add.rn.f64 	%fd178, %fd176, %fd177;
	cvta.to.global.u64 	%rd8, %rd2;
	add.s64 	%rd10, %rd8, %rd6;
	st.global.f64 	[%rd10], %fd178;
$L__BB34_15:
	ret;

}
	// .globl	math_rcbrt
.visible .entry math_rcbrt(
	.param .u64 math_rcbrt_param_0,
	.param .u64 .ptr .align 1 math_rcbrt_param_1,
	.param .u64 .ptr .align 1 math_rcbrt_param_2
)
{
	.reg .pred 	%p<5>;
	.reg .b32 	%r<24>;
	.reg .b32 	%f<7>;
	.reg .b64 	%rd<10>;
	.reg .b64 	%fd<26>;

	ld.param.u64 	%rd4, [math_rcbrt_param_0];
	ld.param.u64 	%rd2, [math_rcbrt_param_1];
	ld.param.u64 	%rd3, [math_rcbrt_param_2];
	mov.u32 	%r1, %ctaid.x;
	mov.u32 	%r2, %ntid.x;
	mov.u32 	%r3, %tid.x;
	mad.lo.s32 	%r4, %r1, %r2, %r3;
	cvt.s64.s32 	%rd1, %r4;
	setp.le.u64 	%p1, %rd4, %rd1;
	@%p1 bra 	$L__BB35_2;
	cvta.to.global.u64 	%rd5, %rd3;
	cvta.to.global.u64 	%rd6, %rd2;
	shl.b64 	%rd7, %rd1, 3;
	add.s64 	%rd8, %rd5, %rd7;
	ld.global.f64 	%fd1, [%rd8];
	{
	.reg .b32 %temp; 
	mov.b64 	{%r5, %temp}, %fd1;
	}
	{
	.reg .b32 %temp; 
	mov.b64 	{%temp, %r6}, %fd1;
	}
	and.b32  	%r7, %r6, 2147483647;
	setp.lt.u32 	%p2, %r7, 1048576;
	mov.b64 	%fd2, {%r5, %r7};
	mul.f64 	%fd3, %fd2, 0d4350000000000000;
	{
	.reg .b32 %temp; 
	mov.b64 	{%r8, %temp}, %fd3;
	}
	{
	.reg .b32 %temp; 
	mov.b64 	{%temp, %r9}, %fd3;
	}
	selp.b32 	%r10, %r8, %r5, %p2;
	selp.b32 	%r11, %r9, %r7, %p2;
	selp.b32 	%r12, 18, 1048576, %p2;
	shr.u32 	%r13, %r11, 20;
	add.s32 	%r14, %r13, -1022;
	cvt.rn.f32.s32 	%f1, %r14;
	mul.f32 	%f2, %f1, 0f3EAAAAAB;
	cvt.rni.s32.f32 	%r15, %f2;
	mad.lo.s32 	%r16, %r15, -3145728, %r11;
	mov.b64 	%fd4, {%r10, %r16};
	cvt.rn.f32.f64 	%f3, %fd4;
	lg2.approx.ftz.f32 	%f4, %f3;
	mul.f32 	%f5, %f4, 0fBEAAAAAB;
	ex2.approx.ftz.f32 	%f6, %f5;
	cvt.f64.f32 	%fd5, %f6;
	mul.rn.f64 	%fd6, %fd5, %fd5;
	mul.rn.f64 	%fd7, %fd4, %fd5;
	neg.f64 	%fd8, %fd7;
	fma.rn.f64 	%fd9, %fd6, %fd8, 0d3FF0000000000000;
	fma.rn.f64 	%fd10, %fd4, %fd5, %fd8;
	neg.f64 	%fd11, %fd10;
	fma.rn.f64 	%fd12, %fd6, %fd11, %fd9;
	neg.f64 	%fd13, %fd6;
	fma.rn.f64 	%fd14, %fd5, %fd5, %fd13;
	neg.f64 	%fd15, %fd14;
	fma.rn.f64 	%fd16, %fd7, %fd15, %fd12;
	fma.rn.f64 	%fd17, %fd16, 0d3FCC71C71C71C71C, 0d3FD5555555555555;
	mul.rn.f64 	%fd18, %fd16, %fd5;
	fma.rn.f64 	%fd19, %fd17, %fd18, %fd5;
	{
	.reg .b32 %temp; 
	mov.b64 	{%r17, %temp}, %fd19;
	}
	{
	.reg .b32 %temp; 
	mov.b64 	{%temp, %r18}, %fd19;
	}
	sub.s32 	%r19, %r12, %r15;
	shl.b32 	%r20, %r19, 20;
	add.s32 	%r21, %r18, %r20;
	mov.b64 	%fd20, {%r17, %r21};
	add.f64 	%fd21, %fd1, %fd1;
	setp.eq.f64 	%p3, %fd21, %fd1;
	xor.b32  	%r22, %r6, 2146435072;
	mov.b32 	%r23, 0;
	mov.b64 	%fd22, {%r23, %r22};
	setp.nan.f64 	%p4, %fd1, %fd1;
	selp.f64 	%fd23, %fd21, %fd20, %p4;
	selp.f64 	%fd24, %fd22, %fd23, %p3;
	copysign.f64 	%fd25, %fd1, %fd24;
	add.s64 	%rd9, %rd6, %rd7;
	st.global.f64 	[%rd9], %fd25;
$L__BB35_2:
	ret;

}
	// .globl	math_rint
.visible .entry math_rint(
	.param .u64 math_rint_param_0,
	.param .u64 .ptr .align 1 math_rint_param_1,
	.param .u64 .ptr .align 1 math_rint_param_2
)
{
	.reg .pred 	%p<2>;
	.reg .b32 	%r<5>;
	.reg .b64 	%rd<10>;
	.reg .b64 	%fd<3>;

	ld.param.u64 	%rd4, [math_rint_param_0];
	ld.param.u64 	%rd2, [math_rint_param_1];
	ld.param.u64 	%rd3, [math_rint_param_2];
	mov.u32 	%r1, %ctaid.x;
	mov.u32 	%r2, %ntid.x;
	mov.u32 	%r3, %tid.x;
	mad.lo.s32 	%r4, %r1, %r2, %r3;
	cvt.s64.s32 	%rd1, %r4;
	setp.le.u64 	%p1, %rd4, %rd1;
	@%p1 bra 	$L__BB36_2;
	cvta.to.global.u64 	%rd5, %rd3;
	cvta.to.global.u64 	%rd6, %rd2;
	shl.b64 	%rd7, %rd1, 3;
	add.s64 	%rd8, %rd5, %rd7;
	ld.global.f64 	%fd1, [%rd8];
	cvt.rni.f64.f64 	%fd2, %fd1;
	add.s64 	%rd9, %rd6, %rd7;
	st.global.f64 	[%rd9], %fd2;
$L__BB36_2:
	ret;

}
	// .globl	math_round
.visible .entry math_round(
	.param .u64 math_round_param_0,
	.param .u64 .ptr .align 1 math_round_param_1,
	.param .u64 .ptr .align 1 math_round_param_2
)
{
	.reg .pred 	%p<2>;
	.reg .b32 	%r<5>;
	.reg .b64 	%rd<10>;
	.reg .b64 	%fd<6>;

	ld.param.u64 	%rd4, [math_round_param_0];
	ld.param.u64 	%rd2, [math_round_param_1];
	ld.param.u64 	%rd3, [math_round_param_2];
	mov.u32 	%r1, %ctaid.x;
	mov.u32 	%r2, %ntid.x;
	mov.u32 	%r3, %tid.x;
	mad.lo.s32 	%r4, %r1, %r2, %r3;
	cvt.s64.s32 	%rd1, %r4;
	setp.le.u64 	%p1, %rd4, %rd1;
	@%p1 bra 	$L__BB37_2;
	cvta.to.global.u64 	%rd5, %rd3;
	cvta.to.global.u64 	%rd6, %rd2;
	shl.b64 	%rd7, %rd1, 3;
	add.s64 	%rd8, %rd5, %rd7;
	ld.global.f64 	%fd1, [%rd8];
	mov.f64 	%fd2, 0d3FE0000000000000;
	copysign.f64 	%fd3, %fd1, %fd2;
	add.rz.f64 	%fd4, %fd1, %fd3;
	cvt.rzi.f64.f64 	%fd5, %fd4;
	add.s64 	%rd9, %rd6, %rd7;
	st.global.f64 	[%rd9], %fd5;
$L__BB37_2:
	ret;

}
	// .globl	math_rsqrt
.visible .entry math_rsqrt(
	.param .u64 math_rsqrt_param_0,
	.param .u64 .ptr .align 1 math_rsqrt_param_1,
	.param .u64 .ptr .align 1 math_rsqrt_param_2
)
{
	.reg .pred 	%p<2>;
	.reg .b32 	%r<5>;
	.reg .b64 	%rd<10>;
	.reg .b64 	%fd<3>;

	ld.param.u64 	%rd4, [math_rsqrt_param_0];
	ld.param.u64 	%rd2, [math_rsqrt_param_1];
	ld.param.u64 	%rd3, [math_rsqrt_param_2];
	mov.u32 	%r1, %ctaid.x;
	mov.u32 	%r2, %ntid.x;
	mov.u32 	%r3, %tid.x;
	mad.lo.s32 	%r4, %r1, %r2, %r3;
	cvt.s64.s32 	%rd1, %r4;
	setp.le.u64 	%p1, %rd4, %rd1;
	@%p1 bra 	$L__BB38_2;
	cvta.to.global.u64 	%rd5, %rd3;
	cvta.to.global.u64 	%rd6, %rd2;
	shl.b64 	%rd7, %rd1, 3;
	add.s64 	%rd8, %rd5, %rd7;
	ld.global.f64 	%fd1, [%rd8];
	rsqrt.approx.f64 	%fd2, %fd1;
	add.s64 	%rd9, %rd6, %rd7;
	st.global.f64 	[%rd9], %fd2;
$L__BB38_2:
	ret;

}
	// .globl	math_sin
.visible .entry math_sin(
	.param .u64 math_sin_param_0,
	.param .u64 .ptr .align 1 math_sin_param_1,
	.param .u64 .ptr .align 1 math_sin_param_2
)
{
	.reg .pred 	%p<6>;
	.reg .b32 	%r<14>;
	.reg .b64 	%rd<15>;
	.reg .b64 	%fd<34>;

	ld.param.u64 	%rd4, [math_sin_param_0];
	ld.param.u64 	%rd2, [math_sin_param_1];
	ld.param.u64 	%rd3, [math_sin_param_2];
	mov.u32 	%r4, %ctaid.x;
	mov.u32 	%r5, %ntid.x;
	mov.u32 	%r6, %tid.x;
	mad.lo.s32 	%r7, %r4, %r5, %r6;
	cvt.s64.s32 	%rd1, %r7;
	setp.le.u64 	%p1, %rd4, %rd1;
	@%p1 bra 	$L__BB39_6;
	cvta.to.global.u64 	%rd5, %rd3;
	shl.b64 	%rd6, %rd1, 3;
	add.s64 	%rd7, %rd5, %rd6;
	ld.global.f64 	%fd1, [%rd7];
	abs.f64 	%fd2, %fd1;
	setp.neu.f64 	%p2, %fd2, 0d7FF0000000000000;
	@%p2 bra 	$L__BB39_3;
	mov.f64 	%fd12, 0d0000000000000000;
	mul.rn.f64 	%fd33, %fd1, %fd12;
	mov.b32 	%r13, 0;
	bra.uni 	$L__BB39_5;
$L__BB39_3:
	mul.f64 	%fd7, %fd1, 0d3FE45F306DC9C883;
	cvt.rni.s32.f64 	%r13, %fd7;
	cvt.rn.f64.s32 	%fd8, %r13;
	fma.rn.f64 	%fd9, %fd8, 0dBFF921FB54442D18, %fd1;
	fma.rn.f64 	%fd10, %fd8, 0dBC91A62633145C00, %fd9;
	fma.rn.f64 	%fd33, %fd8, 0dB97B839A252049C0, %fd10;
	setp.ltu.f64 	%p3, %fd2, 0d41E0000000000000;
	@%p3 bra 	$L__BB39_5;
	{ // callseq 6, 0
	.param .b64 param0;
	st.param.f64 	[param0], %fd1;
	.param .align 16 .b8 retval0[16];
	call.uni (retval0), 
	__internal_trig_reduction_slowpathd, 
	(
	param0
	);
	ld.param.f64 	%fd33, [retval0];
	ld.param.b32 	%r13, [retval0+8];
	} // callseq 6
$L__BB39_5:
	shl.b32 	%r10, %r13, 6;
	cvt.u64.u32 	%rd8, %r10;
	and.b64  	%rd9, %rd8, 64;
	mov.u64 	%rd10, __cudart_sin_cos_coeffs;
	add.s64 	%rd11, %rd10, %rd9;
	mul.rn.f64 	%fd13, %fd33, %fd33;
	and.b32  	%r11, %r13, 1;
	setp.eq.b32 	%p4, %r11, 1;
	selp.f64 	%fd14, 0dBDA8FF8320FD8164, 0d3DE5DB65F9785EBA, %p4;
	ld.global.nc.v2.f64 	{%fd15, %fd16}, [%rd11];
	fma.rn.f64 	%fd17, %fd14, %fd13, %fd15;
	fma.rn.f64 	%fd18, %fd17, %fd13, %fd16;
	ld.global.nc.v2.f64 	{%fd19, %fd20}, [%rd11+16];
	fma.rn.f64 	%fd21, %fd18, %fd13, %fd19;
	fma.rn.f64 	%fd22, %fd21, %fd13, %fd20;
	ld.global.nc.v2.f64 	{%fd23, %fd24}, [%rd11+32];
	fma.rn.f64 	%fd25, %fd22, %fd13, %fd23;
	fma.rn.f64 	%fd26, %fd25, %fd13, %fd24;
	fma.rn.f64 	%fd27, %fd26, %fd33, %fd33;
	fma.rn.f64 	%fd28, %fd26, %fd13, 0d3FF0000000000000;
	selp.f64 	%fd29, %fd28, %fd27, %p4;
	and.b32  	%r12, %r13, 2;
	setp.eq.s32 	%p5, %r12, 0;
	mov.f64 	%fd30, 0d0000000000000000;
	sub.f64 	%fd31, %fd30, %fd29;
	selp.f64 	%fd32, %fd29, %fd31, %p5;
	cvta.to.global.u64 	%rd12, %rd2;
	add.s64 	%rd14, %rd12, %rd6;
	st.global.f64 	[%rd14], %fd32;
$L__BB39_6:
	ret;

}
	// .globl	math_sinh
.visible .entry math_sinh(
	.param .u64 math_sinh_param_0,
	.param .u64 .ptr .align 1 math_sinh_param_1,
	.param .u64 .ptr .align 1 math_sinh_param_2
)
{
	.reg .pred 	%p<7>;
	.reg .b32 	%r<18>;
	.reg .b64 	%rd<11>;
	.reg .b64 	%fd<44>;

	ld.param.u64 	%rd4, [math_sinh_param_0];
	ld.param.u64 	%rd2, [math_sinh_param_1];
	ld.param.u64 	%rd3, [math_sinh_param_2];
	mov.u32 	%r1, %ctaid.x;
	mov.u32 	%r2, %ntid.x;
	mov.u32 	%r3, %tid.x;
	mad.lo.s32 	%r4, %r1, %r2, %r3;
	cvt.s64.s32 	%rd1, %r4;
	setp.le.u64 	%p1, %rd4, %rd1;
	@%p1 bra 	$L__BB40_5;
	cvta.to.global.u64 	%rd5, %rd3;
	shl.b64 	%rd6, %rd1, 3;
	add.s64 	%rd7, %rd5, %rd6;
	ld.global.f64 	%fd1, [%rd7];
	{
	.reg .b32 %temp; 
	mov.b64 	{%temp, %r5}, %fd1;
	}
	and.b32  	%r6, %r5, 2147483647;
	{
	.reg .b32 %temp; 
	mov.b64 	{%r7, %temp}, %fd1;
	}
	mov.b64 	%fd2, {%r7, %r6};
	setp.gt.u32 	%p2, %r6, 1072693247;
	@%p2 bra 	$L__BB40_3;
	mul.f64 	%fd34, %fd2, %fd2;
	fma.rn.f64 	%fd35, %fd34, 0d3D6B4C75AB274C53, 0d3DE611A561D87DEF;
	fma.rn.f64 	%fd36, %fd35, %fd34, 0d3E5AE64671B18F5C;
	fma.rn.f64 	%fd37, %fd36, %fd34, 0d3EC71DE3A465B1E4;
	fma.rn.f64 	%fd38, %fd37, %fd34, 0d3F2A01A01A02899D;
	fma.rn.f64 	%fd39, %fd38, %fd34, 0d3F811111111110A6;
	fma.rn.f64 	%fd40, %fd39, %fd34, 0d3FC5555555555556;
	mul.f64 	%fd41, %fd34, %fd40;
	fma.rn.f64 	%fd43, %fd41, %fd2, %fd2;
	bra.uni 	$L__BB40_4;
$L__BB40_3:
	{
	.reg .b32 %temp; 
	mov.b64 	{%temp, %r8}, %fd2;
	}
	fma.rn.f64 	%fd6, %fd2, 0d3FF71547652B82FE, 0d4338000000000000;
	{
	.reg .b32 %temp; 
	mov.b64 	{%r9, %temp}, %fd6;
	}
	add.s32 	%r10, %r9, -1;
	mov.f64 	%fd7, 0dC338000000000000;
	add.rn.f64 	%fd8, %fd6, %fd7;
	fma.rn.f64 	%fd9, %fd8, 0dBFE62E42FEFA39EF, %fd2;
	fma.rn.f64 	%fd10, %fd8, 0dBC7ABC9E3B39803F, %fd9;
	shl.b32 	%r11, %r8, 1;
	setp.lt.u32 	%p3, %r11, 2142496327;
	selp.f64 	%fd11, %fd2, %fd10, %p3;
	selp.b32 	%r12, 0, %r10, %p3;
	fma.rn.f64 	%fd12, %fd11, 0d3E21F4076ACD15B6, 0d3E5AF86D8EBD13CD;
	fma.rn.f64 	%fd13, %fd12, %fd11, 0d3E927E5092BA033D;
	fma.rn.f64 	%fd14, %fd13, %fd11, 0d3EC71DDE6C5F9DA1;
	fma.rn.f64 	%fd15, %fd14, %fd11, 0d3EFA01A018D034E6;
	fma.rn.f64 	%fd16, %fd15, %fd11, 0d3F2A01A01B3B6940;
	fma.rn.f64 	%fd17, %fd16, %fd11, 0d3F56C16C16C1B5DD;
	fma.rn.f64 	%fd18, %fd17, %fd11, 0d3F8111111110F74D;
	fma.rn.f64 	%fd19, %fd18, %fd11, 0d3FA555555555554D;
	fma.rn.f64 	%fd20, %fd19, %fd11, 0d3FC5555555555557;
	fma.rn.f64 	%fd21, %fd20, %fd11, 0d3FE0000000000000;
	mul.f64 	%fd22, %fd11, %fd21;
	fma.rn.f64 	%fd23, %fd22, %fd11, %fd11;
	setp.eq.s32 	%p4, %r12, 1024;
	shl.b32 	%r13, %r12, 20;
	add.s32 	%r14, %r13, 1072693248;
	selp.b32 	%r15, 2145386496, %r14, %p4;
	mov.b32 	%r16, 0;
	mov.b64 	%fd24, {%r16, %r15};
	mov.b32 	%r17, 1071644672;
	mov.b64 	%fd25, {%r16, %r17};
	sub.f64 	%fd26, %fd24, %fd25;
	fma.rn.f64 	%fd27, %fd23, %fd24, %fd26;
	add.f64 	%fd28, %fd27, %fd27;
	selp.f64 	%fd29, %fd28, %fd27, %p4;
	setp.eq.s32 	%p5, %r11, 0;
	selp.f64 	%fd30, %fd2, %fd29, %p5;
	fma.rn.f64 	%fd31, %fd30, 0d4000000000000000, 0d3FF0000000000000;
	div.rn.f64 	%fd32, %fd30, %fd31;
	add.f64 	%fd33, %fd30, %fd32;
	setp.ge.f64 	%p6, %fd2, 0d408633CE8FB9F87E;
	selp.f64 	%fd43, 0d7FF0000000000000, %fd33, %p6;
$L__BB40_4:
	copysign.f64 	%fd42, %fd1, %fd43;
	cvta.to.global.u64 	%rd8, %rd2;
	add.s64 	%rd10, %rd8, %rd6;
	st.global.f64 	[%rd10], %fd42;
$L__BB40_5:
	ret;

}
	// .globl	math_sinpi
.visible .entry math_sinpi(
	.param .u64 math_sinpi_param_0,
	.param .u64 .ptr .align 1 math_sinpi_param_1,
	.param .u64 .ptr .align 1 math_sinpi_param_2
)
{
	.reg .pred 	%p<5>;
	.reg .b32 	%r<10>;
	.reg .b64 	%rd<16>;
	.reg .b64 	%fd<30>;

	ld.param.u64 	%rd4, [math_sinpi_param_0];
	ld.param.u64 	%rd2, [math_sinpi_param_1];
	ld.param.u64 	%rd3, [math_sinpi_param_2];
	mov.u32 	%r1, %ctaid.x;
	mov.u32 	%r2, %ntid.x;
	mov.u32 	%r3, %tid.x;
	mad.lo.s32 	%r4, %r1, %r2, %r3;
	cvt.s64.s32 	%rd1, %r4;
	setp.le.u64 	%p1, %rd4, %rd1;
	@%p1 bra 	$L__BB41_2;
	cvta.to.global.u64 	%rd5, %rd3;
	cvta.to.global.u64 	%rd6, %rd2;
	shl.b64 	%rd7, %rd1, 3;
	add.s64 	%rd8, %rd5, %rd7;
	ld.global.f64 	%fd1, [%rd8];
	{
	.reg .b32 %temp; 
	mov.b64 	{%r5, %temp}, %fd1;
	}
	{
	.reg .b32 %temp; 
	mov.b64 	{%temp, %r6}, %fd1;
	}
	add.s32 	%r7, %r6, 1048576;
	mov.b64 	%fd2, {%r5, %r7};
	cvt.rni.f64.f64 	%fd3, %fd2;
	cvt.rzi.s64.f64 	%rd9, %fd3;
	cvt.u32.u64 	%r8, %rd9;
	fma.rn.f64 	%fd4, %fd3, 0dBFE0000000000000, %fd1;
	mul.f64 	%fd5, %fd4, 0d3CA1A62633145C07;
	fma.rn.f64 	%fd6, %fd4, 0d400921FB54442D18, %fd5;
	shl.b64 	%rd10, %rd9, 6;
	and.b64  	%rd11, %rd10, 64;
	mov.u64 	%rd12, __cudart_sin_cos_coeffs;
	add.s64 	%rd13, %rd12, %rd11;
	mul.rn.f64 	%fd7, %fd6, %fd6;
	and.b64  	%rd14, %rd9, 1;
	setp.eq.b64 	%p2, %rd14, 1;
	selp.f64 	%fd8, 0dBDA8FF8320FD8164, 0d3DE5DB65F9785EBA, %p2;
	ld.global.nc.v2.f64 	{%fd9, %fd10}, [%rd13];
	fma.rn.f64 	%fd11, %fd8, %fd7, %fd9;
	fma.rn.f64 	%fd12, %fd11, %fd7, %fd10;
	ld.global.nc.v2.f64 	{%fd13, %fd14}, [%rd13+16];
	fma.rn.f64 	%fd15, %fd12, %fd7, %fd13;
	fma.rn.f64 	%fd16, %fd15, %fd7, %fd14;
	ld.global.nc.v2.f64 	{%fd17, %fd18}, [%rd13+32];
	fma.rn.f64 	%fd19, %fd16, %fd7, %fd17;
	fma.rn.f64 	%fd20, %fd19, %fd7, %fd18;
	fma.rn.f64 	%fd21, %fd20, %fd6, %fd6;
	fma.rn.f64 	%fd22, %fd20, %fd7, 0d3FF0000000000000;
	selp.f64 	%fd23, %fd22, %fd21, %p2;
	and.b32  	%r9, %r8, 2;
	setp.eq.s32 	%p3, %r9, 0;
	mov.f64 	%fd24, 0d0000000000000000;
	sub.f64 	%fd25, %fd24, %fd23;
	selp.f64 	%fd26, %fd23, %fd25, %p3;
	cvt.rzi.f64.f64 	%fd27, %fd1;
	setp.eq.f64 	%p4, %fd1, %fd27;
	mul.rn.f64 	%fd28, %fd1, %fd24;
	selp.f64 	%fd29, %fd28, %fd26, %p4;
	add.s64 	%rd15, %rd6, %rd7;
	st.global.f64 	[%rd15], %fd29;
$L__BB41_2:
	ret;

}
	// .globl	math_sqrt
.visible .entry math_sqrt(
	.param .u64 math_sqrt_param_0,
	.param .u64 .ptr .align 1 math_sqrt_param_1,
	.param .u64 .ptr .align 1 math_sqrt_param_2
)
{
	.reg .pred 	%p<2>;
	.reg .b32 	%r<5>;
	.reg .b64 	%rd<10>;
	.reg .b64 	%fd<3>;

	ld.param.u64 	%rd4, [math_sqrt_param_0];
	ld.param.u64 	%rd2, [math_sqrt_param_1];
	ld.param.u64 	%rd3, [math_sqrt_param_2];
	mov.u32 	%r1, %ctaid.x;
	mov.u32 	%r2, %ntid.x;
	mov.u32 	%r3, %tid.x;
	mad.lo.s32 	%r4, %r1, %r2, %r3;
	cvt.s64.s32 	%rd1, %r4;
	setp.le.u64 	%p1, %rd4, %rd1;
	@%p1 bra 	$L__BB42_2;
	cvta.to.global.u64 	%rd5, %rd3;
	cvta.to.global.u64 	%rd6, %rd2;
	shl.b64 	%rd7, %rd1, 3;
	add.s64 	%rd8, %rd5, %rd7;
	ld.global.f64 	%fd1, [%rd8];
	sqrt.rn.f64 	%fd2, %fd1;
	add.s64 	%rd9, %rd6, %rd7;
	st.global.f64 	[%rd9], %fd2;
$L__BB42_2:
	ret;

}
	// .globl	math_tan
.visible .entry math_tan(
	.param .u64 math_tan_param_0,
	.param .u64 .ptr .align 1 math_tan_param_1,
	.param .u64 .ptr .align 1 math_tan_param_2
)
{
	.reg .pred 	%p<9>;
	.reg .b32 	%r<11>;
	.reg .b64 	%rd<11>;
	.reg .b64 	%fd<47>;

	ld.param.u64 	%rd4, [math_tan_param_0];
	ld.param.u64 	%rd2, [math_tan_param_1];
	ld.param.u64 	%rd3, [math_tan_param_2];
	mov.u32 	%r4, %ctaid.x;
	mov.u32 	%r5, %ntid.x;
	mov.u32 	%r6, %tid.x;
	mad.lo.s32 	%r7, %r4, %r5, %r6;
	cvt.s64.s32 	%rd1, %r7;
	setp.le.u64 	%p3, %rd4, %rd1;
	@%p3 bra 	$L__BB43_9;
	cvta.to.global.u64 	%rd5, %rd3;
	shl.b64 	%rd6, %rd1, 3;
	add.s64 	%rd7, %rd5, %rd6;
	ld.global.f64 	%fd1, [%rd7];
	abs.f64 	%fd2, %fd1;
	setp.neu.f64 	%p4, %fd2, 0d7FF0000000000000;
	@%p4 bra 	$L__BB43_3;
	mov.f64 	%fd17, 0d0000000000000000;
	mul.rn.f64 	%fd45, %fd1, %fd17;
	mov.pred 	%p8, -1;
	bra.uni 	$L__BB43_6;
$L__BB43_3:
	mul.f64 	%fd12, %fd1, 0d3FE45F306DC9C883;
	cvt.rni.s32.f64 	%r10, %fd12;
	cvt.rn.f64.s32 	%fd13, %r10;
	fma.rn.f64 	%fd14, %fd13, 0dBFF921FB54442D18, %fd1;
	fma.rn.f64 	%fd15, %fd13, 0dBC91A62633145C00, %fd14;
	fma.rn.f64 	%fd45, %fd13, 0dB97B839A252049C0, %fd15;
	setp.ltu.f64 	%p5, %fd2, 0d41E0000000000000;
	@%p5 bra 	$L__BB43_5;
	{ // callseq 7, 0
	.param .b64 param0;
	st.param.f64 	[param0], %fd1;
	.param .align 16 .b8 retval0[16];
	call.uni (retval0), 
	__internal_trig_reduction_slowpathd, 
	(
	param0
	);
	ld.param.f64 	%fd45, [retval0];
	ld.param.b32 	%r10, [retval0+8];
	} // callseq 7
$L__BB43_5:
	and.b32  	%r9, %r10, 1;
	setp.eq.b32 	%p6, %r9, 1;
	not.pred 	%p8, %p6;
$L__BB43_6:
	mul.f64 	%fd18, %fd45, %fd45;
	fma.rn.f64 	%fd19, %fd18, 0d3EE48DAC2799BCB9, 0dBEF9757C5B27EBB1;
	fma.rn.f64 	%fd20, %fd19, %fd18, 0d3F0980E90FD91E04;
	fma.rn.f64 	%fd21, %fd20, %fd18, 0dBEFAE2B0417D7E1D;
	fma.rn.f64 	%fd22, %fd21, %fd18, 0d3F119F5341BFBA57;
	fma.rn.f64 	%fd23, %fd22, %fd18, 0d3F15E791A00F6919;
	fma.rn.f64 	%fd24, %fd23, %fd18, 0d3F2FF2E7FADEC73A;
	fma.rn.f64 	%fd25, %fd24, %fd18, 0d3F434BC1B206DA62;
	fma.rn.f64 	%fd26, %fd25, %fd18, 0d3F57DB18EF2F83F9;
	fma.rn.f64 	%fd27, %fd26, %fd18, 0d3F6D6D2E7AE49FBC;
	fma.rn.f64 	%fd28, %fd27, %fd18, 0d3F8226E3A816A776;
	fma.rn.f64 	%fd29, %fd28, %fd18, 0d3F9664F485D25660;
	fma.rn.f64 	%fd30, %fd29, %fd18, 0d3FABA1BA1BABF31D;
	fma.rn.f64 	%fd31, %fd30, %fd18, 0d3FC11111111105D2;
	fma.rn.f64 	%fd32, %fd31, %fd18, 0d3FD555555555555E;
	mul.f64 	%fd8, %fd18, %fd32;
	fma.rn.f64 	%fd46, %fd8, %fd45, %fd45;
	@%p8 bra 	$L__BB43_8;
	sub.f64 	%fd33, %fd46, %fd45;
	neg.f64 	%fd34, %fd33;
	fma.rn.f64 	%fd35, %fd8, %fd45, %fd34;
	rcp.approx.ftz.f64 	%fd36, %fd46;
	neg.f64 	%fd37, %fd46;
	fma.rn.f64 	%fd38, %fd37, %fd36, 0d3FF0000000000000;
	fma.rn.f64 	%fd39, %fd38, %fd38, %fd38;
	fma.rn.f64 	%fd40, %fd39, %fd36, %fd36;
	neg.f64 	%fd41, %fd40;
	fma.rn.f64 	%fd42, %fd46, %fd41, 0d3FF0000000000000;
	fma.rn.f64 	%fd43, %fd41, %fd35, %fd42;
	fma.rn.f64 	%fd46, %fd43, %fd41, %fd41;
$L__BB43_8:
	cvta.to.global.u64 	%rd8, %rd2;
	add.s64 	%rd10, %rd8, %rd6;
	st.global.f64 	[%rd10], %fd46;
$L__BB43_9:
	ret;

}
	// .globl	math_tanh
.visible .entry math_tanh(
	.param .u64 math_tanh_param_0,
	.param .u64 .ptr .align 1 math_tanh_param_1,
	.param .u64 .ptr .align 1 math_tanh_param_2
)
{
	.reg .pred 	%p<4>;
	.reg .b32 	%r<8>;
	.reg .b32 	%f<5>;
	.reg .b64 	%rd<11>;
	.reg .b64 	%fd<47>;

	ld.param.u64 	%rd4, [math_tanh_param_0];
	ld.param.u64 	%rd2, [math_tanh_param_1];
	ld.param.u64 	%rd3, [math_tanh_param_2];
	mov.u32 	%r2, %ctaid.x;
	mov.u32 	%r3, %ntid.x;
	mov.u32 	%r4, %tid.x;
	mad.lo.s32 	%r5, %r2, %r3, %r4;
	cvt.s64.s32 	%rd1, %r5;
	setp.le.u64 	%p1, %rd4, %rd1;
	@%p1 bra 	$L__BB44_5;
	cvta.to.global.u64 	%rd5, %rd3;
	shl.b64 	%rd6, %rd1, 3;
	add.s64 	%rd7, %rd5, %rd6;
	ld.global.f64 	%fd1, [%rd7];
	{
	.reg .b32 %temp; 
	mov.b64 	{%temp, %r6}, %fd1;
	}
	and.b32  	%r1, %r6, 2147483647;
	{
	.reg .b32 %temp; 
	mov.b64 	{%r7, %temp}, %fd1;
	}
	mov.b64 	%fd2, {%r7, %r1};
	setp.ltu.f64 	%p2, %fd2, 0d3FE4F92224DD2F1A;
	@%p2 bra 	$L__BB44_3;
	add.f64 	%fd6, %fd2, %fd2;
	cvt.rn.f32.f64 	%f1, %fd6;
	mul.f32 	%f2, %f1, 0f3FB8AA3B;
	cvt.rni.f32.f32 	%f3, %f2;
	cvt.f64.f32 	%fd7, %f3;
	fma.rn.f64 	%fd8, %fd7, 0dBFE62E42FEFA39EF, %fd6;
	fma.rn.f64 	%fd9, %fd8, 0d3E5AE904A4741B81, 0d3E928A27F89B6999;
	fma.rn.f64 	%fd10, %fd9, %fd8, 0d3EC71DE715FF7E07;
	fma.rn.f64 	%fd11, %fd10, %fd8, 0d3EFA019A6B0AC45A;
	fma.rn.f64 	%fd12, %fd11, %fd8, 0d3F2A01A017EED94F;
	fma.rn.f64 	%fd13, %fd12, %fd8, 0d3F56C16C17F2A71B;
	fma.rn.f64 	%fd14, %fd13, %fd8, 0d3F811111111173C4;
	fma.rn.f64 	%fd15, %fd14, %fd8, 0d3FA555555555211A;
	fma.rn.f64 	%fd16, %fd15, %fd8, 0d3FC5555555555540;
	fma.rn.f64 	%fd17, %fd16, %fd8, 0d3FE0000000000005;
	mul.f64 	%fd18, %fd8, %fd17;
	fma.rn.f64 	%fd19, %fd18, %fd8, %fd8;
	ex2.approx.ftz.f32 	%f4, %f3;
	cvt.f64.f32 	%fd20, %f4;
	mov.f64 	%fd21, 0d3FF0000000000000;
	sub.f64 	%fd22, %fd21, %fd20;
	neg.f64 	%fd23, %fd19;
	fma.rn.f64 	%fd24, %fd23, %fd20, %fd22;
	mov.f64 	%fd25, 0d4000000000000000;
	sub.f64 	%fd26, %fd25, %fd24;
	rcp.approx.ftz.f64 	%fd27, %fd26;
	neg.f64 	%fd28, %fd26;
	fma.rn.f64 	%fd29, %fd28, %fd27, 0d3FF0000000000000;
	fma.rn.f64 	%fd30, %fd29, %fd29, %fd29;
	fma.rn.f64 	%fd31, %fd30, %fd27, %fd27;
	fma.rn.f64 	%fd32, %fd31, 0dC000000000000000, 0d3FF0000000000000;
	setp.gt.u32 	%p3, %r1, 1077088193;
	selp.f64 	%fd33, 0d3FF0000000000000, %fd32, %p3;
	copysign.f64 	%fd46, %fd1, %fd33;
	bra.uni 	$L__BB44_4;
$L__BB44_3:
	mul.f64 	%fd34, %fd1, %fd1;
	fma.rn.f64 	%fd35, %fd34, 0dBEF0BC46E2F5E964, 0d3F14359F420AFC3D;
	fma.rn.f64 	%fd36, %fd35, %fd34, 0dBF2DF9F0728C5D84;
	fma.rn.f64 	%fd37, %fd36, %fd34, 0d3F4337D1CEC4F033;
	fma.rn.f64 	%fd38, %fd37, %fd34, 0dBF57D6E9674335B3;
	fma.rn.f64 	%fd39, %fd38, %fd34, 0d3F6D6D000D7AAD3D;
	fma.rn.f64 	%fd40, %fd39, %fd34, 0dBF8226E1F3CF1EF5;
	fma.rn.f64 	%fd41, %fd40, %fd34, 0d3F9664F47EC0C8CF;
	fma.rn.f64 	%fd42, %fd41, %fd34, 0dBFABA1BA1B80AB40;
	fma.rn.f64 	%fd43, %fd42, %fd34, 0d3FC111111110FA4A;
	fma.rn.f64 	%fd44, %fd43, %fd34, 0dBFD5555555555550;
	fma.rn.f64 	%fd45, %fd44, %fd34, 0d0000000000000000;
	fma.rn.f64 	%fd46, %fd45, %fd1, %fd1;
$L__BB44_4:
	cvta.to.global.u64 	%rd8, %rd2;
	add.s64 	%rd10, %rd8, %rd6;
	st.global.f64 	[%rd10], %fd46;
$L__BB44_5:
	ret;

}
	// .globl	math_tgamma
.visible .entry math_tgamma(
	.param .u64 math_tgamma_param_0,
	.param .u64 .ptr .align 1 math_tgamma_param_1,
	.param .u64 .ptr .align 1 math_tgamma_param_2
)
{
	.reg .pred 	%p<28>;
	.reg .b32 	%r<68>;
	.reg .b32 	%f<4>;
	.reg .b64 	%rd<17>;
	.reg .b64 	%fd<292>;

	ld.param.u64 	%rd4, [math_tgamma_param_0];
	ld.param.u64 	%rd2, [math_tgamma_param_1];
	ld.param.u64 	%rd3, [math_tgamma_param_2];
	mov.u32 	%r20, %ctaid.x;
	mov.u32 	%r21, %ntid.x;
	mov.u32 	%r22, %tid.x;
	mad.lo.s32 	%r23, %r20, %r21, %r22;
	cvt.s64.s32 	%rd1, %r23;
	setp.le.u64 	%p1, %rd4, %rd1;
	@%p1 bra 	$L__BB45_24;
	cvta.to.global.u64 	%rd5, %rd3;
	shl.b64 	%rd6, %rd1, 3;
	add.s64 	%rd7, %rd5, %rd6;
	ld.global.f64 	%fd1, [%rd7];
	{
	.reg .b32 %temp; 
	mov.b64 	{%temp, %r1}, %fd1;
	}
	mov.b32 	%f1, %r1;
	setp.ltu.f64 	%p2, %fd1, 0d0000000000000000;
	@%p2 bra 	$L__BB45_12;
	setp.geu.f32 	%p3, %f1, 0f40100000;
	@%p3 bra 	$L__BB45_4;
	setp.ge.f32 	%p10, %f1, 0f400C0000;
	add.f64 	%fd144, %fd1, 0dBFF0000000000000;
	selp.f64 	%fd145, %fd144, 0d3FF0000000000000, %p10;
	selp.f64 	%fd146, %fd144, %fd1, %p10;
	setp.ge.f32 	%p11, %f1, 0f40040000;
	neg.f64 	%fd147, %fd145;
	fma.rn.f64 	%fd148, %fd146, %fd145, %fd147;
	add.f64 	%fd149, %fd146, 0dBFF0000000000000;
	selp.f64 	%fd150, %fd148, %fd145, %p11;
	selp.f64 	%fd151, %fd149, %fd146, %p11;
	setp.ge.f32 	%p12, %f1, 0f3FF80000;
	neg.f64 	%fd152, %fd150;
	fma.rn.f64 	%fd153, %fd151, %fd150, %fd152;
	add.f64 	%fd154, %fd151, 0dBFF0000000000000;
	selp.f64 	%fd155, %fd153, %fd150, %p12;
	selp.f64 	%fd156, %fd154, %fd151, %p12;
	setp.ge.f32 	%p13, %f1, 0f3FE00000;
	add.f64 	%fd157, %fd156, 0dBFF0000000000000;
	selp.f64 	%fd158, %fd157, %fd156, %p13;
	fma.rn.f64 	%fd159, %fd158, 0d3E381B4960FCF5C9, 0dBE8AF7049AE8A594;
	fma.rn.f64 	%fd160, %fd159, %fd158, 0d3EB301D46D4B22F5;
	fma.rn.f64 	%fd161, %fd160, %fd158, 0dBEB50272AEED0FC4;
	fma.rn.f64 	%fd162, %fd161, %fd158, 0dBEF51CE1A40516F8;
	fma.rn.f64 	%fd163, %fd162, %fd158, 0d3F20C8AA7419084C;
	fma.rn.f64 	%fd164, %fd163, %fd158, 0dBF2C3650196BAD8A;
	fma.rn.f64 	%fd165, %fd164, %fd158, 0dBF531711365A3E26;
	fma.rn.f64 	%fd166, %fd165, %fd158, 0d3F7D919C52A7DF35;
	fma.rn.f64 	%fd167, %fd166, %fd158, 0dBF83B4AF28386F4D;
	fma.rn.f64 	%fd168, %fd167, %fd158, 0dBFA59AF103C37B4D;
	fma.rn.f64 	%fd169, %fd168, %fd158, 0d3FC5512320B439EF;
	fma.rn.f64 	%fd170, %fd169, %fd158, 0dBFA5815E8FA26F4F;
	fma.rn.f64 	%fd171, %fd170, %fd158, 0dBFE4FCF4026AFA2B;
	fma.rn.f64 	%fd172, %fd171, %fd158, 0d3FE2788CFC6FB619;
	fma.rn.f64 	%fd173, %fd172, %fd158, 0d3FF0000000000000;
	mul.f64 	%fd174, %fd1, %fd173;
	selp.f64 	%fd175, %fd173, %fd174, %p13;
	div.rn.f64 	%fd291, %fd155, %fd175;
	bra.uni 	$L__BB45_23;
$L__BB45_4:
	{
	.reg .b32 %temp; 
	mov.b64 	{%r63, %temp}, %fd1;
	}
	shr.u32 	%r65, %r1, 20;
	setp.gt.u32 	%p4, %r1, 1048575;
	@%p4 bra 	$L__BB45_6;
	mul.f64 	%fd23, %fd1, 0d4350000000000000;
	{
	.reg .b32 %temp; 
	mov.b64 	{%temp, %r1}, %fd23;
	}
	{
	.reg .b32 %temp; 
	mov.b64 	{%r63, %temp}, %fd23;
	}
	shr.u32 	%r24, %r1, 20;
	add.s32 	%r65, %r24, -54;
$L__BB45_6:
	add.s32 	%r66, %r65, -1023;
	and.b32  	%r25, %r1, -2146435073;
	or.b32  	%r26, %r25, 1072693248;
	mov.b64 	%fd288, {%r63, %r26};
	setp.lt.u32 	%p5, %r26, 1073127583;
	@%p5 bra 	$L__BB45_8;
	{
	.reg .b32 %temp; 
	mov.b64 	{%r27, %temp}, %fd288;
	}
	{
	.reg .b32 %temp; 
	mov.b64 	{%temp, %r28}, %fd288;
	}
	add.s32 	%r29, %r28, -1048576;
	mov.b64 	%fd288, {%r27, %r29};
	add.s32 	%r66, %r65, -1022;
$L__BB45_8:
	add.f64 	%fd24, %fd288, 0dBFF0000000000000;
	add.f64 	%fd25, %fd288, 0d3FF0000000000000;
	rcp.approx.ftz.f64 	%fd26, %fd25;
	neg.f64 	%fd27, %fd25;
	fma.rn.f64 	%fd28, %fd27, %fd26, 0d3FF0000000000000;
	fma.rn.f64 	%fd29, %fd28, %fd28, %fd28;
	fma.rn.f64 	%fd30, %fd29, %fd26, %fd26;
	mul.f64 	%fd31, %fd24, %fd30;
	fma.rn.f64 	%fd32, %fd24, %fd30, %fd31;
	mul.f64 	%fd33, %fd32, %fd32;
	fma.rn.f64 	%fd34, %fd33, 0d3EB0F5FF7D2CAFE2, 0d3ED0F5D241AD3B5A;
	fma.rn.f64 	%fd35, %fd34, %fd33, 0d3EF3B20A75488A3F;
	fma.rn.f64 	%fd36, %fd35, %fd33, 0d3F1745CDE4FAECD5;
	fma.rn.f64 	%fd37, %fd36, %fd33, 0d3F3C71C7258A578B;
	fma.rn.f64 	%fd38, %fd37, %fd33, 0d3F6249249242B910;
	fma.rn.f64 	%fd39, %fd38, %fd33, 0d3F89999999999DFB;
	sub.f64 	%fd40, %fd24, %fd32;
	add.f64 	%fd41, %fd40, %fd40;
	neg.f64 	%fd42, %fd32;
	fma.rn.f64 	%fd43, %fd42, %fd24, %fd41;
	mul.f64 	%fd44, %fd30, %fd43;
	fma.rn.f64 	%fd45, %fd33, %fd39, 0d3FB5555555555555;
	mov.f64 	%fd46, 0d3FB5555555555555;
	sub.f64 	%fd47, %fd46, %fd45;
	fma.rn.f64 	%fd48, %fd33, %fd39, %fd47;
	add.f64 	%fd49, %fd48, 0dBC46A4CB00B9E7B0;
	add.f64 	%fd50, %fd45, %fd49;
	sub.f64 	%fd51, %fd45, %fd50;
	add.f64 	%fd52, %fd49, %fd51;
	mul.rn.f64 	%fd53, %fd32, %fd32;
	neg.f64 	%fd54, %fd53;
	fma.rn.f64 	%fd55, %fd32, %fd32, %fd54;
	{
	.reg .b32 %temp; 
	mov.b64 	{%r30, %temp}, %fd44;
	}
	{
	.reg .b32 %temp; 
	mov.b64 	{%temp, %r31}, %fd44;
	}
	add.s32 	%r32, %r31, 1048576;
	mov.b64 	%fd56, {%r30, %r32};
	fma.rn.f64 	%fd57, %fd32, %fd56, %fd55;
	mul.rn.f64 	%fd58, %fd53, %fd32;
	neg.f64 	%fd59, %fd58;
	fma.rn.f64 	%fd60, %fd53, %fd32, %fd59;
	fma.rn.f64 	%fd61, %fd53, %fd44, %fd60;
	fma.rn.f64 	%fd62, %fd57, %fd32, %fd61;
	mul.rn.f64 	%fd63, %fd50, %fd58;
	neg.f64 	%fd64, %fd63;
	fma.rn.f64 	%fd65, %fd50, %fd58, %fd64;
	fma.rn.f64 	%fd66, %fd50, %fd62, %fd65;
	fma.rn.f64 	%fd67, %fd52, %fd58, %fd66;
	add.f64 	%fd68, %fd63, %fd67;
	sub.f64 	%fd69, %fd63, %fd68;
	add.f64 	%fd70, %fd67, %fd69;
	add.f64 	%fd71, %fd32, %fd68;
	sub.f64 	%fd72, %fd32, %fd71;
	add.f64 	%fd73, %fd68, %fd72;
	add.f64 	%fd74, %fd70, %fd73;
	add.f64 	%fd75, %fd44, %fd74;
	add.f64 	%fd76, %fd71, %fd75;
	sub.f64 	%fd77, %fd71, %fd76;
	add.f64 	%fd78, %fd75, %fd77;
	xor.b32  	%r33, %r66, -2147483648;
	mov.b32 	%r34, 1127219200;
	mov.b64 	%fd79, {%r33, %r34};
	mov.b32 	%r35, -2147483648;
	mov.b64 	%fd80, {%r35, %r34};
	sub.f64 	%fd81, %fd79, %fd80;
	fma.rn.f64 	%fd82, %fd81, 0d3FE62E42FEFA39EF, %fd76;
	fma.rn.f64 	%fd83, %fd81, 0dBFE62E42FEFA39EF, %fd82;
	sub.f64 	%fd84, %fd83, %fd76;
	sub.f64 	%fd85, %fd78, %fd84;
	fma.rn.f64 	%fd86, %fd81, 0d3C7ABC9E3B39803F, %fd85;
	add.f64 	%fd87, %fd82, %fd86;
	sub.f64 	%fd88, %fd82, %fd87;
	add.f64 	%fd89, %fd86, %fd88;
	add.f64 	%fd90, %fd1, 0dBFE0000000000000;
	mul.rn.f64 	%fd91, %fd87, %fd90;
	neg.f64 	%fd92, %fd91;
	fma.rn.f64 	%fd93, %fd87, %fd90, %fd92;
	fma.rn.f64 	%fd94, %fd89, %fd90, %fd93;
	add.f64 	%fd95, %fd91, %fd94;
	sub.f64 	%fd96, %fd91, %fd95;
	add.f64 	%fd97, %fd94, %fd96;
	sub.f64 	%fd98, %fd95, %fd1;
	sub.f64 	%fd99, %fd95, %fd98;
	sub.f64 	%fd100, %fd99, %fd1;
	add.f64 	%fd101, %fd97, %fd100;
	add.f64 	%fd6, %fd98, %fd101;
	sub.f64 	%fd102, %fd98, %fd6;
	add.f64 	%fd7, %fd101, %fd102;
	fma.rn.f64 	%fd103, %fd6, 0d3FF71547652B82FE, 0d4338000000000000;
	{
	.reg .b32 %temp; 
	mov.b64 	{%r13, %temp}, %fd103;
	}
	mov.f64 	%fd104, 0dC338000000000000;
	add.rn.f64 	%fd105, %fd103, %fd104;
	fma.rn.f64 	%fd106, %fd105, 0dBFE62E42FEFA39EF, %fd6;
	fma.rn.f64 	%fd107, %fd105, 0dBC7ABC9E3B39803F, %fd106;
	fma.rn.f64 	%fd108, %fd107, 0d3E5ADE1569CE2BDF, 0d3E928AF3FCA213EA;
	fma.rn.f64 	%fd109, %fd108, %fd107, 0d3EC71DEE62401315;
	fma.rn.f64 	%fd110, %fd109, %fd107, 0d3EFA01997C89EB71;
	fma.rn.f64 	%fd111, %fd110, %fd107, 0d3F2A01A014761F65;
	fma.rn.f64 	%fd112, %fd111, %fd107, 0d3F56C16C1852B7AF;
	fma.rn.f64 	%fd113, %fd112, %fd107, 0d3F81111111122322;
	fma.rn.f64 	%fd114, %fd113, %fd107, 0d3FA55555555502A1;
	fma.rn.f64 	%fd115, %fd114, %fd107, 0d3FC5555555555511;
	fma.rn.f64 	%fd116, %fd115, %fd107, 0d3FE000000000000B;
	fma.rn.f64 	%fd117, %fd116, %fd107, 0d3FF0000000000000;
	fma.rn.f64 	%fd118, %fd117, %fd107, 0d3FF0000000000000;
	{
	.reg .b32 %temp; 
	mov.b64 	{%r14, %temp}, %fd118;
	}
	{
	.reg .b32 %temp; 
	mov.b64 	{%temp, %r15}, %fd118;
	}
	shl.b32 	%r36, %r13, 20;
	add.s32 	%r37, %r36, %r15;
	mov.b64 	%fd289, {%r14, %r37};
	{
	.reg .b32 %temp; 
	mov.b64 	{%temp, %r38}, %fd6;
	}
	mov.b32 	%f3, %r38;
	abs.f32 	%f2, %f3;
	setp.lt.f32 	%p6, %f2, 0f4086232B;
	@%p6 bra 	$L__BB45_11;
	setp.lt.f64 	%p7, %fd6, 0d0000000000000000;
	add.f64 	%fd119, %fd6, 0d7FF0000000000000;
	selp.f64 	%fd289, 0d0000000000000000, %fd119, %p7;
	setp.geu.f32 	%p8, %f2, 0f40874800;
	@%p8 bra 	$L__BB45_11;
	shr.u32 	%r39, %r13, 31;
	add.s32 	%r40, %r13, %r39;
	shr.s32 	%r41, %r40, 1;
	shl.b32 	%r42, %r41, 20;
	add.s32 	%r43, %r15, %r42;
	mov.b64 	%fd120, {%r14, %r43};
	sub.s32 	%r44, %r13, %r41;
	shl.b32 	%r45, %r44, 20;
	add.s32 	%r46, %r45, 1072693248;
	mov.b32 	%r47, 0;
	mov.b64 	%fd121, {%r47, %r46};
	mul.f64 	%fd289, %fd121, %fd120;
$L__BB45_11:
	fma.rn.f64 	%fd122, %fd7, %fd289, %fd289;
	mul.f64 	%fd123, %fd122, 0dBCAA6A0D6F814637;
	fma.rn.f64 	%fd124, %fd122, 0d40040D931FF62706, %fd123;
	rcp.approx.ftz.f64 	%fd125, %fd1;
	neg.f64 	%fd126, %fd1;
	fma.rn.f64 	%fd127, %fd126, %fd125, 0d3FF0000000000000;
	fma.rn.f64 	%fd128, %fd127, %fd127, %fd127;
	fma.rn.f64 	%fd129, %fd128, %fd125, %fd125;
	fma.rn.f64 	%fd130, %fd129, 0dBF64BEE47C38A637, 0d3F73C25DA81303D5;
	fma.rn.f64 	%fd131, %fd130, %fd129, 0dBF6B7C37A96CFC72;
	fma.rn.f64 	%fd132, %fd131, %fd129, 0d3F35A85ABDE1E324;
	fma.rn.f64 	%fd133, %fd132, %fd129, 0d3F4A8B28F07B3F05;
	fma.rn.f64 	%fd134, %fd133, %fd129, 0dBF0A15D1D45A282F;
	fma.rn.f64 	%fd135, %fd134, %fd129, 0dBF4367D3468CB5BE;
	fma.rn.f64 	%fd136, %fd135, %fd129, 0d3F12471B0E9F1005;
	fma.rn.f64 	%fd137, %fd136, %fd129, 0d3F49B1004744D5C4;
	fma.rn.f64 	%fd138, %fd137, %fd129, 0dBF2E13CE69AB4B7F;
	fma.rn.f64 	%fd139, %fd138, %fd129, 0dBF65F7268ECF8A01;
	fma.rn.f64 	%fd140, %fd139, %fd129, 0d3F6C71C71C71ACE0;
	fma.rn.f64 	%fd141, %fd140, %fd129, 0d3FB5555555555556;
	mul.f64 	%fd142, %fd129, %fd141;
	fma.rn.f64 	%fd143, %fd142, %fd124, %fd124;
	setp.ge.f64 	%p9, %fd1, 0d406573FAE561F648;
	selp.f64 	%fd291, 0d7FF0000000000000, %fd143, %p9;
	bra.uni 	$L__BB45_23;
$L__BB45_12:
	setp.geu.f64 	%p14, %fd1, 0d0000000000000000;
	@%p14 bra 	$L__BB45_22;
	cvt.rzi.f64.f64 	%fd177, %fd1;
	setp.eq.f64 	%p15, %fd1, %fd177;
	mov.f64 	%fd291, 0dFFF8000000000000;
	@%p15 bra 	$L__BB45_23;
	setp.leu.f32 	%p16, %f1, 0fC0100000;
	@%p16 bra 	$L__BB45_16;
	setp.le.f32 	%p24, %f1, 0fC00C0000;
	fma.rn.f64 	%fd256, %fd1, %fd1, %fd1;
	add.f64 	%fd257, %fd1, 0d3FF0000000000000;
	selp.f64 	%fd258, %fd256, %fd1, %p24;
	selp.f64 	%fd259, %fd257, %fd1, %p24;
	setp.le.f32 	%p25, %f1, 0fC0040000;
	fma.rn.f64 	%fd260, %fd259, %fd258, %fd258;
	add.f64 	%fd261, %fd259, 0d3FF0000000000000;
	selp.f64 	%fd262, %fd260, %fd258, %p25;
	selp.f64 	%fd263, %fd261, %fd259, %p25;
	setp.le.f32 	%p26, %f1, 0fBFF80000;
	fma.rn.f64 	%fd264, %fd263, %fd262, %fd262;
	add.f64 	%fd265, %fd263, 0d3FF0000000000000;
	selp.f64 	%fd266, %fd264, %fd262, %p26;
	selp.f64 	%fd267, %fd265, %fd263, %p26;
	setp.le.f32 	%p27, %f1, 0fBFE00000;
	fma.rn.f64 	%fd268, %fd267, %fd266, %fd266;
	add.f64 	%fd269, %fd267, 0d3FF0000000000000;
	selp.f64 	%fd270, %fd268, %fd266, %p27;
	selp.f64 	%fd271, %fd269, %fd267, %p27;
	fma.rn.f64 	%fd272, %fd271, 0d3E381B4960FCF5C9, 0dBE8AF7049AE8A594;
	fma.rn.f64 	%fd273, %fd272, %fd271, 0d3EB301D46D4B22F5;
	fma.rn.f64 	%fd274, %fd273, %fd271, 0dBEB50272AEED0FC4;
	fma.rn.f64 	%fd275, %fd274, %fd271, 0dBEF51CE1A40516F8;
	fma.rn.f64 	%fd276, %fd275, %fd271, 0d3F20C8AA7419084C;
	fma.rn.f64 	%fd277, %fd276, %fd271, 0dBF2C3650196BAD8A;
	fma.rn.f64 	%fd278, %fd277, %fd271, 0dBF531711365A3E26;
	fma.rn.f64 	%fd279, %fd278, %fd271, 0d3F7D919C52A7DF35;
	fma.rn.f64 	%fd280, %fd279, %fd271, 0dBF83B4AF28386F4D;
	fma.rn.f64 	%fd281, %fd280, %fd271, 0dBFA59AF103C37B4D;
	fma.rn.f64 	%fd282, %fd281, %fd271, 0d3FC5512320B439EF;
	fma.rn.f64 	%fd283, %fd282, %fd271, 0dBFA5815E8FA26F4F;
	fma.rn.f64 	%fd284, %fd283, %fd271, 0dBFE4FCF4026AFA2B;
	fma.rn.f64 	%fd285, %fd284, %fd271, 0d3FE2788CFC6FB619;
	fma.rn.f64 	%fd286, %fd285, %fd271, 0d3FF0000000000000;
	mul.f64 	%fd287, %fd270, %fd286;
	rcp.rn.f64 	%fd291, %fd287;
	bra.uni 	$L__BB45_23;
$L__BB45_16:
	setp.leu.f32 	%p17, %f1, 0fC0672000;
	@%p17 bra 	$L__BB45_21;
	{
	.reg .b32 %temp; 
	mov.b64 	{%r48, %temp}, %fd1;
	}
	add.s32 	%r49, %r1, 1048576;
	mov.b64 	%fd183, {%r48, %r49};
	cvt.rni.f64.f64 	%fd184, %fd183;
	cvt.rzi.s64.f64 	%rd8, %fd184;
	cvt.u32.u64 	%r50, %rd8;
	fma.rn.f64 	%fd185, %fd184, 0dBFE0000000000000, %fd1;
	mul.f64 	%fd186, %fd185, 0d3CA1A62633145C07;
	fma.rn.f64 	%fd187, %fd185, 0d400921FB54442D18, %fd186;
	shl.b64 	%rd9, %rd8, 6;
	and.b64  	%rd10, %rd9, 64;
	mov.u64 	%rd11, __cudart_sin_cos_coeffs;
	add.s64 	%rd12, %rd11, %rd10;
	mul.rn.f64 	%fd188, %fd187, %fd187;
	and.b64  	%rd13, %rd8, 1;
	setp.eq.b64 	%p19, %rd13, 1;
	selp.f64 	%fd189, 0dBDA8FF8320FD8164, 0d3DE5DB65F9785EBA, %p19;
	ld.global.nc.v2.f64 	{%fd190, %fd191}, [%rd12];
	fma.rn.f64 	%fd192, %fd189, %fd188, %fd190;
	fma.rn.f64 	%fd193, %fd192, %fd188, %fd191;
	ld.global.nc.v2.f64 	{%fd194, %fd195}, [%rd12+16];
	fma.rn.f64 	%fd196, %fd193, %fd188, %fd194;
	fma.rn.f64 	%fd197, %fd196, %fd188, %fd195;
	ld.global.nc.v2.f64 	{%fd198, %fd199}, [%rd12+32];
	fma.rn.f64 	%fd200, %fd197, %fd188, %fd198;
	fma.rn.f64 	%fd201, %fd200, %fd188, %fd199;
	fma.rn.f64 	%fd202, %fd201, %fd187, %fd187;
	fma.rn.f64 	%fd203, %fd201, %fd188, 0d3FF0000000000000;
	selp.f64 	%fd204, %fd203, %fd202, %p19;
	and.b32  	%r51, %r50, 2;
	setp.eq.s32 	%p20, %r51, 0;
	mov.f64 	%fd205, 0d0000000000000000;
	sub.f64 	%fd206, %fd205, %fd204;
	selp.f64 	%fd207, %fd204, %fd206, %p20;
	abs.f64 	%fd14, %fd1;
	rcp.approx.ftz.f64 	%fd208, %fd14;
	neg.f64 	%fd209, %fd14;
	fma.rn.f64 	%fd210, %fd209, %fd208, 0d3FF0000000000000;
	fma.rn.f64 	%fd211, %fd210, %fd210, %fd210;
	fma.rn.f64 	%fd212, %fd211, %fd208, %fd208;
	fma.rn.f64 	%fd213, %fd212, 0dBF64BEE47C38A637, 0d3F73C25DA81303D5;
	fma.rn.f64 	%fd214, %fd213, %fd212, 0dBF6B7C37A96CFC72;
	fma.rn.f64 	%fd215, %fd214, %fd212, 0d3F35A85ABDE1E324;
	fma.rn.f64 	%fd216, %fd215, %fd212, 0d3F4A8B28F07B3F05;
	fma.rn.f64 	%fd217, %fd216, %fd212, 0dBF0A15D1D45A282F;
	fma.rn.f64 	%fd218, %fd217, %fd212, 0dBF4367D3468CB5BE;
	fma.rn.f64 	%fd219, %fd218, %fd212, 0d3F12471B0E9F1005;
	fma.rn.f64 	%fd220, %fd219, %fd212, 0d3F49B1004744D5C4;
	fma.rn.f64 	%fd221, %fd220, %fd212, 0dBF2E13CE69AB4B7F;
	fma.rn.f64 	%fd222, %fd221, %fd212, 0dBF65F7268ECF8A01;
	fma.rn.f64 	%fd223, %fd222, %fd212, 0d3F6C71C71C71ACE0;
	fma.rn.f64 	%fd224, %fd223, %fd212, 0d3FB5555555555556;
	mul.f64 	%fd225, %fd212, %fd224;
	fma.rn.f64 	%fd15, %fd225, %fd207, %fd207;
	fma.rn.f64 	%fd226, %fd14, 0d3FF71547652B82FE, 0d4338000000000000;
	{
	.reg .b32 %temp; 
	mov.b64 	{%r16, %temp}, %fd226;
	}
	mov.f64 	%fd227, 0dC338000000000000;
	add.rn.f64 	%fd228, %fd226, %fd227;
	fma.rn.f64 	%fd229, %fd228, 0dBFE62E42FEFA39EF, %fd14;
	fma.rn.f64 	%fd230, %fd228, 0dBC7ABC9E3B39803F, %fd229;
	fma.rn.f64 	%fd231, %fd230, 0d3E5ADE1569CE2BDF, 0d3E928AF3FCA213EA;
	fma.rn.f64 	%fd232, %fd231, %fd230, 0d3EC71DEE62401315;
	fma.rn.f64 	%fd233, %fd232, %fd230, 0d3EFA01997C89EB71;
	fma.rn.f64 	%fd234, %fd233, %fd230, 0d3F2A01A014761F65;
	fma.rn.f64 	%fd235, %fd234, %fd230, 0d3F56C16C1852B7AF;
	fma.rn.f64 	%fd236, %fd235, %fd230, 0d3F81111111122322;
	fma.rn.f64 	%fd237, %fd236, %fd230, 0d3FA55555555502A1;
	fma.rn.f64 	%fd238, %fd237, %fd230, 0d3FC5555555555511;
	fma.rn.f64 	%fd239, %fd238, %fd230, 0d3FE000000000000B;
	fma.rn.f64 	%fd240, %fd239, %fd230, 0d3FF0000000000000;
	fma.rn.f64 	%fd290, %fd240, %fd230, 0d3FF0000000000000;
	abs.s32 	%r52, %r16;
	setp.gt.s32 	%p21, %r52, 1022;
	@%p21 bra 	$L__BB45_19;
	shl.b32 	%r58, %r16, 20;
	add.s32 	%r67, %r58, 1072693248;
	bra.uni 	$L__BB45_20;
$L__BB45_19:
	add.s32 	%r53, %r16, 2046;
	shl.b32 	%r54, %r53, 19;
	and.b32  	%r55, %r54, -1048576;
	shl.b32 	%r56, %r53, 20;
	sub.s32 	%r67, %r56, %r55;
	mov.b32 	%r57, 0;
	mov.b64 	%fd241, {%r57, %r55};
	mul.f64 	%fd290, %fd241, %fd290;
$L__BB45_20:
	mov.b32 	%r59, 0;
	mov.b64 	%fd242, {%r59, %r67};
	mul.f64 	%fd243, %fd290, %fd242;
	mul.f64 	%fd244, %fd243, 0dBC9A6A0D6F814637;
	fma.rn.f64 	%fd245, %fd243, 0d3FF40D931FF62706, %fd244;
	mul.f64 	%fd246, %fd14, %fd15;
	div.rn.f64 	%fd247, %fd245, %fd246;
	add.f64 	%fd248, %fd14, 0dBFE0000000000000;
	setp.gtu.f32 	%p22, %f1, 0fC061E400;
	{
	.reg .b32 %temp; 
	mov.b64 	{%r60, %temp}, %fd248;
	}
	{
	.reg .b32 %temp; 
	mov.b64 	{%temp, %r61}, %fd248;
	}
	add.s32 	%r62, %r61, -1048576;
	mov.b64 	%fd249, {%r60, %r62};
	selp.f64 	%fd250, %fd248, %fd249, %p22;
	neg.f64 	%fd251, %fd250;
	{ // callseq 8, 0
	.param .b64 param0;
	st.param.f64 	[param0], %fd14;
	.param .b64 param1;
	st.param.f64 	[param1], %fd251;
	.param .b64 retval0;
	call.uni (retval0), 
	__internal_accurate_pow, 
	(
	param0, 
	param1
	);
	ld.param.f64 	%fd252, [retval0];
	} // callseq 8
	setp.le.f32 	%p23, %f1, 0fC061E400;
	mul.f64 	%fd254, %fd252, %fd247;
	selp.f64 	%fd255, %fd254, %fd247, %p23;
	mul.f64 	%fd291, %fd252, %fd255;
	bra.uni 	$L__BB45_23;
$L__BB45_21:
	cvt.rmi.f64.f64 	%fd178, %fd1;
	mul.f64 	%fd179, %fd178, 0d3FE0000000000000;
	cvt.rmi.f64.f64 	%fd180, %fd179;
	add.f64 	%fd181, %fd180, %fd180;
	sub.f64 	%fd182, %fd178, %fd181;
	setp.eq.f64 	%p18, %fd182, 0d3FF0000000000000;
	selp.f64 	%fd291, 0d8000000000000000, 0d0000000000000000, %p18;
	bra.uni 	$L__BB45_23;
$L__BB45_22:
	add.f64 	%fd291, %fd1, %fd1;
$L__BB45_23:
	cvta.to.global.u64 	%rd14, %rd2;
	add.s64 	%rd16, %rd14, %rd6;
	st.global.f64 	[%rd16], %fd291;
$L__BB45_24:
	ret;

}
	// .globl	math_trunc
.visible .entry math_trunc(
	.param .u64 math_trunc_param_0,
	.param .u64 .ptr .align 1 math_trunc_param_1,
	.param .u64 .ptr .align 1 math_trunc_param_2
)
{
	.reg .pred 	%p<2>;
	.reg .b32 	%r<5>;
	.reg .b64 	%rd<10>;
	.reg .b64 	%fd<3>;

	ld.param.u64 	%rd4, [math_trunc_param_0];
	ld.param.u64 	%rd2, [math_trunc_param_1];
	ld.param.u64 	%rd3, [math_trunc_param_2];
	mov.u32 	%r1, %ctaid.x;
	mov.u32 	%r2, %ntid.x;
	mov.u32 	%r3, %tid.x;
	mad.lo.s32 	%r4, %r1, %r2, %r3;
	cvt.s64.s32 	%rd1, %r4;
	setp.le.u64 	%p1, %rd4, %rd1;
	@%p1 bra 	$L__BB46_2;
	cvta.to.global.u64 	%rd5, %rd3;
	cvta.to.global.u64 	%rd6, %rd2;
	shl.b64 	%rd7, %rd1, 3;
	add.s64 	%rd8, %rd5, %rd7;
	ld.global.f64 	%fd1, [%rd8];
	cvt.rzi.f64.f64 	%fd2, %fd1;
	add.s64 	%rd9, %rd6, %rd7;
	st.global.f64 	[%rd9], %fd2;
$L__BB46_2:
	ret;

}
	// .globl	math_y0
.visible .entry math_y0(
	.param .u64 math_y0_param_0,
	.param .u64 .ptr .align 1 math_y0_param_1,
	.param .u64 .ptr .align 1 math_y0_param_2
)
{
	.reg .pred 	%p<25>;
	.reg .b32 	%r<69>;
	.reg .b64 	%rd<19>;
	.reg .b64 	%fd<341>;

	ld.param.u64 	%rd4, [math_y0_param_0];
	ld.param.u64 	%rd2, [math_y0_param_1];
	ld.param.u64 	%rd3, [math_y0_param_2];
	mov.u32 	%r27, %ctaid.x;
	mov.u32 	%r28, %ntid.x;
	mov.u32 	%r29, %tid.x;
	mad.lo.s32 	%r30, %r27, %r28, %r29;
	cvt.s64.s32 	%rd1, %r30;
	setp.le.u64 	%p1, %rd4, %rd1;
	@%p1 bra 	$L__BB47_40;
	cvta.to.global.u64 	%rd5, %rd3;
	shl.b64 	%rd6, %rd1, 3;
	add.s64 	%rd7, %rd5, %rd6;
	ld.global.f64 	%fd1, [%rd7];
	abs.f64 	%fd2, %fd1;
	setp.gtu.f64 	%p2, %fd2, 0d3FE97F4A8F9D3F28;
	@%p2 bra 	$L__BB47_24;
	mul.f64 	%fd47, %fd1, %fd1;
	fma.rn.f64 	%fd48, %fd47, 0d3C8EFBD0A1B77C65, 0dBD13098C51C18514;
	fma.rn.f64 	%fd49, %fd48, %fd47, 0d3D923102D2F5F2F5;
	fma.rn.f64 	%fd50, %fd49, %fd47, 0dBE0A5F2DEE7D526E;
	fma.rn.f64 	%fd51, %fd50, %fd47, 0d3E7BB77E758B38AF;
	fma.rn.f64 	%fd52, %fd51, %fd47, 0dBEE3D1A206EC4F36;
	fma.rn.f64 	%fd53, %fd52, %fd47, 0d3F4183DCD3ED6294;
	fma.rn.f64 	%fd54, %fd53, %fd47, 0dBF903921CF04F123;
	fma.rn.f64 	%fd55, %fd54, %fd47, 0d3FC5DB69D7753176;
	add.f64 	%fd56, %fd47, 0dBFDBA96740000000;
	add.f64 	%fd57, %fd56, 0d3E15A30C80000000;
	mul.f64 	%fd3, %fd57, %fd55;
	{
	.reg .b32 %temp; 
	mov.b64 	{%temp, %r59}, %fd2;
	}
	{
	.reg .b32 %temp; 
	mov.b64 	{%r60, %temp}, %fd2;
	}
	setp.gt.s32 	%p3, %r59, 1048575;
	mov.b32 	%r61, -1023;
	mov.f64 	%fd330, %fd2;
	@%p3 bra 	$L__BB47_4;
	mul.f64 	%fd330, %fd2, 0d4350000000000000;
	{
	.reg .b32 %temp; 
	mov.b64 	{%temp, %r59}, %fd330;
	}
	{
	.reg .b32 %temp; 
	mov.b64 	{%r60, %temp}, %fd330;
	}
	mov.b32 	%r61, -1077;
$L__BB47_4:
	add.s32 	%r33, %r59, -1;
	setp.gt.u32 	%p4, %r33, 2146435070;
	@%p4 bra 	$L__BB47_8;
	shr.u32 	%r36, %r59, 20;
	add.s32 	%r62, %r61, %r36;
	and.b32  	%r37, %r59, 1048575;
	or.b32  	%r38, %r37, 1072693248;
	mov.b64 	%fd331, {%r60, %r38};
	setp.lt.u32 	%p6, %r38, 1073127583;
	@%p6 bra 	$L__BB47_7;
	{
	.reg .b32 %temp; 
	mov.b64 	{%r39, %temp}, %fd331;
	}
	{
	.reg .b32 %temp; 
	mov.b64 	{%temp, %r40}, %fd331;
	}
	add.s32 	%r41, %r40, -1048576;
	mov.b64 	%fd331, {%r39, %r41};
	add.s32 	%r62, %r62, 1;
$L__BB47_7:
	add.f64 	%fd59, %fd331, 0dBFF0000000000000;
	add.f64 	%fd60, %fd331, 0d3FF0000000000000;
	rcp.approx.ftz.f64 	%fd61, %fd60;
	neg.f64 	%fd62, %fd60;
	fma.rn.f64 	%fd63, %fd62, %fd61, 0d3FF0000000000000;
	fma.rn.f64 	%fd64, %fd63, %fd63, %fd63;
	fma.rn.f64 	%fd65, %fd64, %fd61, %fd61;
	mul.f64 	%fd66, %fd59, %fd65;
	fma.rn.f64 	%fd67, %fd59, %fd65, %fd66;
	mul.f64 	%fd68, %fd67, %fd67;
	fma.rn.f64 	%fd69, %fd68, 0d3EB1380B3AE80F1E, 0d3ED0EE258B7A8B04;
	fma.rn.f64 	%fd70, %fd69, %fd68, 0d3EF3B2669F02676F;
	fma.rn.f64 	%fd71, %fd70, %fd68, 0d3F1745CBA9AB0956;
	fma.rn.f64 	%fd72, %fd71, %fd68, 0d3F3C71C72D1B5154;
	fma.rn.f64 	%fd73, %fd72, %fd68, 0d3F624924923BE72D;
	fma.rn.f64 	%fd74, %fd73, %fd68, 0d3F8999999999A3C4;
	fma.rn.f64 	%fd75, %fd74, %fd68, 0d3FB5555555555554;
	sub.f64 	%fd76, %fd59, %fd67;
	add.f64 	%fd77, %fd76, %fd76;
	neg.f64 	%fd78, %fd67;
	fma.rn.f64 	%fd79, %fd78, %fd59, %fd77;
	mul.f64 	%fd80, %fd65, %fd79;
	mul.f64 	%fd81, %fd68, %fd75;
	fma.rn.f64 	%fd82, %fd81, %fd67, %fd80;
	xor.b32  	%r42, %r62, -2147483648;
	mov.b32 	%r43, 1127219200;
	mov.b64 	%fd83, {%r42, %r43};
	mov.b32 	%r44, -2147483648;
	mov.b64 	%fd84, {%r44, %r43};
	sub.f64 	%fd85, %fd83, %fd84;
	fma.rn.f64 	%fd86, %fd85, 0d3FE62E42FEFA39EF, %fd67;
	fma.rn.f64 	%fd87, %fd85, 0dBFE62E42FEFA39EF, %fd86;
	sub.f64 	%fd88, %fd87, %fd67;
	sub.f64 	%fd89, %fd82, %fd88;
	fma.rn.f64 	%fd90, %fd85, 0d3C7ABC9E3B39803F, %fd89;
	add.f64 	%fd332, %fd86, %fd90;
	bra.uni 	$L__BB47_9;
$L__BB47_8:
	fma.rn.f64 	%fd58, %fd330, 0d7FF0000000000000, 0d7FF0000000000000;
	{
	.reg .b32 %temp; 
	mov.b64 	{%temp, %r34}, %fd330;
	}
	and.b32  	%r35, %r34, 2147483647;
	setp.eq.s32 	%p5, %r35, 0;
	selp.f64 	%fd332, 0dFFF0000000000000, %fd58, %p5;
$L__BB47_9:
	setp.gtu.f64 	%p7, %fd2, 0d400FB319F277BBE5;
	@%p7 bra 	$L__BB47_11;
	add.f64 	%fd91, %fd2, 0dC0033D152E971B40;
	add.f64 	%fd92, %fd91, 0d3CA0F539D7DA258E;
	fma.rn.f64 	%fd93, %fd92, 0dBCC0D18564C48C61, 0dBCFCF8F9A8C294BC;
	fma.rn.f64 	%fd94, %fd93, %fd92, 0d3D3FAB983CAE498B;
	fma.rn.f64 	%fd95, %fd94, %fd92, 0d3D7CD7C018579B88;
	fma.rn.f64 	%fd96, %fd95, %fd92, 0dBDBBDD2342D64FDD;
	fma.rn.f64 	%fd97, %fd96, %fd92, 0dBDF5C2D9416B1E2B;
	fma.rn.f64 	%fd98, %fd97, %fd92, 0d3E32951D73174DD5;
	fma.rn.f64 	%fd99, %fd98, %fd92, 0d3E67FF99802CAEB5;
	fma.rn.f64 	%fd100, %fd99, %fd92, 0dBEA1CCE305C4C9F7;
	fma.rn.f64 	%fd101, %fd100, %fd92, 0dBED232C77E29E1BB;
	fma.rn.f64 	%fd102, %fd101, %fd92, 0d3F06ED3B9F0EF757;
	fma.rn.f64 	%fd103, %fd102, %fd92, 0d3F315382BA096A62;
	fma.rn.f64 	%fd104, %fd103, %fd92, 0dBF61F992590D1AE4;
	fma.rn.f64 	%fd105, %fd104, %fd92, 0dBF81BB1CBE1A465F;
	fma.rn.f64 	%fd106, %fd105, %fd92, 0d3FACFAE864368D84;
	fma.rn.f64 	%fd107, %fd106, %fd92, 0d3FBBA1DEEA0294A3;
	fma.rn.f64 	%fd108, %fd107, %fd92, 0dBFE09CDB36551280;
	mul.f64 	%fd336, %fd92, %fd108;
	bra.uni 	$L__BB47_23;
$L__BB47_11:
	setp.gtu.f64 	%p8, %fd2, 0d401C58FD1A62F5EC;
	@%p8 bra 	$L__BB47_13;
	add.f64 	%fd109, %fd2, 0dC016148F5B2C2E45;
	add.f64 	%fd110, %fd109, 0dBC975054CD60A517;
	fma.rn.f64 	%fd111, %fd110, 0d3CBCB0A8F126B343, 0d3CF83FD1F333EB61;
	fma.rn.f64 	%fd112, %fd111, %fd110, 0dBD4100E33E3FB413;
	fma.rn.f64 	%fd113, %fd112, %fd110, 0dBD7846076D004627;
	fma.rn.f64 	%fd114, %fd113, %fd110, 0d3DBE2F1D4F90720D;
	fma.rn.f64 	%fd115, %fd114, %fd110, 0d3DF1D03B1E4A119B;
	fma.rn.f64 	%fd116, %fd115, %fd110, 0dBE341D72B1B3BCE9;
	fma.rn.f64 	%fd117, %fd116, %fd110, 0dBE62DA37CE2A9EF8;
	fma.rn.f64 	%fd118, %fd117, %fd110, 0d3EA32E6D9974F763;
	fma.rn.f64 	%fd119, %fd118, %fd110, 0d3ECAD77D744A1879;
	fma.rn.f64 	%fd120, %fd119, %fd110, 0dBF0863F481A37337;
	fma.rn.f64 	%fd121, %fd120, %fd110, 0dBF26F641F418F0F4;
	fma.rn.f64 	%fd122, %fd121, %fd110, 0d3F627E31FE9A969E;
	fma.rn.f64 	%fd123, %fd122, %fd110, 0d3F72F7FFE9025628;
	fma.rn.f64 	%fd124, %fd123, %fd110, 0dBFAB2150CB41E8BF;
	fma.rn.f64 	%fd125, %fd124, %fd110, 0dBF9F8F72E7A848DE;
	fma.rn.f64 	%fd126, %fd125, %fd110, 0d3FD5C6E60A097823;
	mul.f64 	%fd336, %fd110, %fd126;
	bra.uni 	$L__BB47_23;
$L__BB47_13:
	setp.gtu.f64 	%p9, %fd2, 0d402471FCB6A7A8C0;
	@%p9 bra 	$L__BB47_15;
	add.f64 	%fd127, %fd2, 0dC0214EB56CCCDECA;
	add.f64 	%fd128, %fd127, 0d3CB51970714C7C25;
	fma.rn.f64 	%fd129, %fd128, 0dBCBDB7FFCF659E24, 0dBCF4B3A71AAAC629;
	fma.rn.f64 	%fd130, %fd129, %fd128, 0d3D417EC150ECDCE7;
	fma.rn.f64 	%fd131, %fd130, %fd128, 0d3D7438F5EA1D10B2;
	fma.rn.f64 	%fd132, %fd131, %fd128, 0dBDBEDAE7EC2C9E87;
	fma.rn.f64 	%fd133, %fd132, %fd128, 0dBDECADD2C4B91F58;
	fma.rn.f64 	%fd134, %fd133, %fd128, 0d3E34582C8EE12204;
	fma.rn.f64 	%fd135, %fd134, %fd128, 0d3E5CEDA451DD20F8;
	fma.rn.f64 	%fd136, %fd135, %fd128, 0dBEA30E8CC3165E2F;
	fma.rn.f64 	%fd137, %fd136, %fd128, 0dBEC3324842BB1A2E;
	fma.rn.f64 	%fd138, %fd137, %fd128, 0d3F07800BC54FBDDB;
	fma.rn.f64 	%fd139, %fd138, %fd128, 0d3F1D79605276949A;
	fma.rn.f64 	%fd140, %fd139, %fd128, 0dBF60E0D60385A629;
	fma.rn.f64 	%fd141, %fd140, %fd128, 0dBF648E63600D82F3;
	fma.rn.f64 	%fd142, %fd141, %fd128, 0d3FA68B984EC6493A;
	fma.rn.f64 	%fd143, %fd142, %fd128, 0d3F900F7FCF183E0B;
	fma.rn.f64 	%fd144, %fd143, %fd128, 0dBFD15F7977A772D4;
	mul.f64 	%fd336, %fd128, %fd144;
	bra.uni 	$L__BB47_23;
$L__BB47_15:
	rcp.approx.ftz.f64 	%fd145, %fd2;
	neg.f64 	%fd146, %fd2;
	fma.rn.f64 	%fd147, %fd146, %fd145, 0d3FF0000000000000;
	fma.rn.f64 	%fd148, %fd147, %fd147, %fd147;
	fma.rn.f64 	%fd149, %fd148, %fd145, %fd145;
	mul.f64 	%fd150, %fd149, %fd149;
	fma.rn.f64 	%fd151, %fd150, 0dC0D115CB8C11A9DC, 0d409927467A655012;
	fma.rn.f64 	%fd152, %fd151, %fd150, 0dC05751787E247BD4;
	fma.rn.f64 	%fd153, %fd152, %fd150, 0d401704C4E5FC36B2;
	fma.rn.f64 	%fd154, %fd153, %fd150, 0dBFE15B747A2FD531;
	fma.rn.f64 	%fd155, %fd154, %fd150, 0d3FBA7FEACF6CB79B;
	fma.rn.f64 	%fd156, %fd155, %fd150, 0dBFAFFFFFEDDCF548;
	fma.rn.f64 	%fd157, %fd156, %fd150, 0d3FEFFFFFFFFFC9E5;
	fma.rn.f64 	%fd158, %fd150, 0dC14602FE1C34685E, 0d410ECD4523B12B84;
	fma.rn.f64 	%fd159, %fd158, %fd150, 0dC0C7A2FC1972F05A;
	fma.rn.f64 	%fd160, %fd159, %fd150, 0d407EBA131F7E5BEB;
	fma.rn.f64 	%fd161, %fd160, %fd150, 0dC0373B92E6E7CC7D;
	fma.rn.f64 	%fd162, %fd161, %fd150, 0d3FFA31BEE63A2F08;
	fma.rn.f64 	%fd163, %fd162, %fd150, 0dBFCAD320104D5D05;
	fma.rn.f64 	%fd164, %fd163, %fd150, 0d3FB0AAAA9C76D07E;
	fma.rn.f64 	%fd165, %fd164, %fd150, 0dBFBFFFFFFFFDACEC;
	fma.rn.f64 	%fd15, %fd165, %fd149, %fd2;
	rsqrt.approx.f64 	%fd166, %fd2;
	mul.f64 	%fd167, %fd166, 0d3FE9884533D43651;
	mul.f64 	%fd16, %fd167, %fd157;
	mul.f64 	%fd168, %fd15, 0d3FE45F306DC9C883;
	cvt.rni.s32.f64 	%r63, %fd168;
	cvt.rn.f64.s32 	%fd169, %r63;
	fma.rn.f64 	%fd170, %fd169, 0dBFF921FB54442D18, %fd15;
	fma.rn.f64 	%fd171, %fd169, 0dBC91A62633145C00, %fd170;
	fma.rn.f64 	%fd333, %fd169, 0dB97B839A252049C0, %fd171;
	abs.f64 	%fd172, %fd15;
	setp.ltu.f64 	%p10, %fd172, 0d41E0000000000000;
	@%p10 bra 	$L__BB47_17;
	{ // callseq 9, 0
	.param .b64 param0;
	st.param.f64 	[param0], %fd15;
	.param .align 16 .b8 retval0[16];
	call.uni (retval0), 
	__internal_trig_reduction_slowpathd, 
	(
	param0
	);
	ld.param.f64 	%fd333, [retval0];
	ld.param.b32 	%r63, [retval0+8];
	} // callseq 9
$L__BB47_17:
	and.b32  	%r46, %r63, 3;
	cvt.rn.f64.u32 	%fd174, %r46;
	add.f64 	%fd175, %fd333, 0dBFE921FB54442D18;
	fma.rn.f64 	%fd20, %fd174, 0d3FF921FB54442D18, %fd175;
	abs.f64 	%fd21, %fd20;
	setp.neu.f64 	%p11, %fd21, 0d7FF0000000000000;
	@%p11 bra 	$L__BB47_19;
	mov.f64 	%fd181, 0d0000000000000000;
	mul.rn.f64 	%fd335, %fd20, %fd181;
	mov.b32 	%r65, 1;
	bra.uni 	$L__BB47_22;
$L__BB47_19:
	mul.f64 	%fd176, %fd20, 0d3FE45F306DC9C883;
	cvt.rni.s32.f64 	%r64, %fd176;
	cvt.rn.f64.s32 	%fd177, %r64;
	fma.rn.f64 	%fd178, %fd177, 0dBFF921FB54442D18, %fd20;
	fma.rn.f64 	%fd179, %fd177, 0dBC91A62633145C00, %fd178;
	fma.rn.f64 	%fd335, %fd177, 0dB97B839A252049C0, %fd179;
	setp.ltu.f64 	%p12, %fd21, 0d41E0000000000000;
	@%p12 bra 	$L__BB47_21;
	{ // callseq 10, 0
	.param .b64 param0;
	st.param.f64 	[param0], %fd20;
	.param .align 16 .b8 retval0[16];
	call.uni (retval0), 
	__internal_trig_reduction_slowpathd, 
	(
	param0
	);
	ld.param.f64 	%fd335, [retval0];
	ld.param.b32 	%r64, [retval0+8];
	} // callseq 10
$L__BB47_21:
	add.s32 	%r65, %r64, 1;
$L__BB47_22:
	shl.b32 	%r49, %r65, 6;
	cvt.u64.u32 	%rd8, %r49;
	and.b64  	%rd9, %rd8, 64;
	mov.u64 	%rd10, __cudart_sin_cos_coeffs;
	add.s64 	%rd11, %rd10, %rd9;
	mul.rn.f64 	%fd182, %fd335, %fd335;
	and.b32  	%r50, %r65, 1;
	setp.eq.b32 	%p13, %r50, 1;
	selp.f64 	%fd183, 0dBDA8FF8320FD8164, 0d3DE5DB65F9785EBA, %p13;
	ld.global.nc.v2.f64 	{%fd184, %fd185}, [%rd11];
	fma.rn.f64 	%fd186, %fd183, %fd182, %fd184;
	fma.rn.f64 	%fd187, %fd186, %fd182, %fd185;
	ld.global.nc.v2.f64 	{%fd188, %fd189}, [%rd11+16];
	fma.rn.f64 	%fd190, %fd187, %fd182, %fd188;
	fma.rn.f64 	%fd191, %fd190, %fd182, %fd189;
	ld.global.nc.v2.f64 	{%fd192, %fd193}, [%rd11+32];
	fma.rn.f64 	%fd194, %fd191, %fd182, %fd192;
	fma.rn.f64 	%fd195, %fd194, %fd182, %fd193;
	fma.rn.f64 	%fd196, %fd195, %fd335, %fd335;
	fma.rn.f64 	%fd197, %fd195, %fd182, 0d3FF0000000000000;
	selp.f64 	%fd198, %fd197, %fd196, %p13;
	and.b32  	%r51, %r65, 2;
	setp.eq.s32 	%p14, %r51, 0;
	mov.f64 	%fd199, 0d0000000000000000;
	sub.f64 	%fd200, %fd199, %fd198;
	selp.f64 	%fd201, %fd198, %fd200, %p14;
	mul.f64 	%fd336, %fd16, %fd201;
$L__BB47_23:
	mul.f64 	%fd202, %fd332, 0d3FE45F306DC9C883;
	fma.rn.f64 	%fd340, %fd202, %fd336, %fd3;
	bra.uni 	$L__BB47_39;
$L__BB47_24:
	setp.gtu.f64 	%p15, %fd2, 0d4000347C4AB37B18;
	@%p15 bra 	$L__BB47_26;
	add.f64 	%fd203, %fd2, 0dBFEC982EB8D417EA;
	add.f64 	%fd204, %fd203, 0dBC7EA9D270347F83;
	fma.rn.f64 	%fd205, %fd204, 0dBF01630132D75FC3, 0d3F3D054B05D3C52D;
	fma.rn.f64 	%fd206, %fd205, %fd204, 0dBF66DAC0B314B2E5;
	fma.rn.f64 	%fd207, %fd206, %fd204, 0d3F86A5D1DE76263F;
	fma.rn.f64 	%fd208, %fd207, %fd204, 0dBF9FD16652824592;
	fma.rn.f64 	%fd209, %fd208, %fd204, 0d3FB0F69A9CC79FBD;
	fma.rn.f64 	%fd210, %fd209, %fd204, 0dBFBCCE40EF15583E;
	fma.rn.f64 	%fd211, %fd210, %fd204, 0d3FC446B11780E4FC;
	fma.rn.f64 	%fd212, %fd211, %fd204, 0dBFC89AE7E19621F7;
	fma.rn.f64 	%fd213, %fd212, %fd204, 0d3FCACBA1B38EF7B8;
	fma.rn.f64 	%fd214, %fd213, %fd204, 0dBFCB4166A03BBFA5;
	fma.rn.f64 	%fd215, %fd214, %fd204, 0d3FCACCA4D5D4889A;
	fma.rn.f64 	%fd216, %fd215, %fd204, 0dBFCA1455932B9392;
	fma.rn.f64 	%fd217, %fd216, %fd204, 0d3FC96D8DB8D844EC;
	fma.rn.f64 	%fd218, %fd217, %fd204, 0dBFC8F7FB77522EDF;
	fma.rn.f64 	%fd219, %fd218, %fd204, 0d3FC8C0926ABC9AB0;
	fma.rn.f64 	%fd220, %fd219, %fd204, 0dBFC8D35B8FEA468C;
	fma.rn.f64 	%fd221, %fd220, %fd204, 0d3FC9424B8A0C8F94;
	fma.rn.f64 	%fd222, %fd221, %fd204, 0dBFCA396A7F3403EF;
	fma.rn.f64 	%fd223, %fd222, %fd204, 0d3FCC068086C37055;
	fma.rn.f64 	%fd224, %fd223, %fd204, 0dBFCCF18E6A4C5C4E;
	fma.rn.f64 	%fd225, %fd224, %fd204, 0d3FCC3B1338AF4239;
	fma.rn.f64 	%fd226, %fd225, %fd204, 0dBFDF7E38A46D70DB;
	fma.rn.f64 	%fd227, %fd226, %fd204, 0d3FEC24371844B88A;
	mul.f64 	%fd340, %fd204, %fd227;
	bra.uni 	$L__BB47_39;
$L__BB47_26:
	setp.gtu.f64 	%p16, %fd2, 0d40161663B5D9A628;
	@%p16 bra 	$L__BB47_28;
	add.f64 	%fd228, %fd2, 0dC00FA9534D98569C;
	add.f64 	%fd229, %fd228, 0d3C9F06AE7804384E;
	fma.rn.f64 	%fd230, %fd229, 0dBCDAEA62AC8BDA68, 0dBCD2434958151AC7;
	fma.rn.f64 	%fd231, %fd230, %fd229, 0d3D11C24A40D33FE1;
	fma.rn.f64 	%fd232, %fd231, %fd229, 0d3D237CD62FA08CA4;
	fma.rn.f64 	%fd233, %fd232, %fd229, 0dBD43902E0298C52A;
	fma.rn.f64 	%fd234, %fd233, %fd229, 0dBD1DDAAD11CAB40F;
	fma.rn.f64 	%fd235, %fd234, %fd229, 0dBD5209D9F06D7DE4;
	fma.rn.f64 	%fd236, %fd235, %fd229, 0d3D8BB9F464468E1A;
	fma.rn.f64 	%fd237, %fd236, %fd229, 0dBDA8F67B07D1B440;
	fma.rn.f64 	%fd238, %fd237, %fd229, 0d3DC7C8D60F9EAECF;
	fma.rn.f64 	%fd239, %fd238, %fd229, 0dBDE9703405B49A8D;
	fma.rn.f64 	%fd240, %fd239, %fd229, 0d3E0A6B64E76417E4;
	fma.rn.f64 	%fd241, %fd240, %fd229, 0dBE2F6B5AFB2F1359;
	fma.rn.f64 	%fd242, %fd241, %fd229, 0d3E54526B71C21EC1;
	fma.rn.f64 	%fd243, %fd242, %fd229, 0dBE5776DBCBBC8E1D;
	fma.rn.f64 	%fd244, %fd243, %fd229, 0dBE93B211FC2DF90E;
	fma.rn.f64 	%fd245, %fd244, %fd229, 0dBED486372E8562DC;
	fma.rn.f64 	%fd246, %fd245, %fd229, 0d3F0AB2C1FBC3A254;
	fma.rn.f64 	%fd247, %fd246, %fd229, 0d3F299827653353B8;
	fma.rn.f64 	%fd248, %fd247, %fd229, 0dBF61E32BC4ED7084;
	fma.rn.f64 	%fd249, %fd248, %fd229, 0dBF7C116FDC599A09;
	fma.rn.f64 	%fd250, %fd249, %fd229, 0d3FADF6D59BF50C77;
	fma.rn.f64 	%fd251, %fd250, %fd229, 0d3FAA09C92903680B;
	fma.rn.f64 	%fd252, %fd251, %fd229, 0dBFD9C34256A12A0B;
	mul.f64 	%fd340, %fd229, %fd252;
	bra.uni 	$L__BB47_39;
$L__BB47_28:
	setp.gtu.f64 	%p17, %fd2, 0d40214EF30C0C06ED;
	@%p17 bra 	$L__BB47_30;
	add.f64 	%fd253, %fd2, 0dC01C581DC4E72103;
	add.f64 	%fd254, %fd253, 0d3C99774A495F56CF;
	fma.rn.f64 	%fd255, %fd254, 0d3CF1CB3ABA718B8E, 0dBD3F443BB4F53D75;
	fma.rn.f64 	%fd256, %fd255, %fd254, 0dBD770F737BD6A786;
	fma.rn.f64 	%fd257, %fd256, %fd254, 0d3DBF0E9A20459E14;
	fma.rn.f64 	%fd258, %fd257, %fd254, 0d3DEFA6B137D5E108;
	fma.rn.f64 	%fd259, %fd258, %fd254, 0dBE344296729FB7FA;
	fma.rn.f64 	%fd260, %fd259, %fd254, 0dBE60A2813A80DFAA;
	fma.rn.f64 	%fd261, %fd260, %fd254, 0d3EA34AA737A83EB4;
	fma.rn.f64 	%fd262, %fd261, %fd254, 0d3EC6A9227332D03C;
	fma.rn.f64 	%fd263, %fd262, %fd254, 0dBF08177E4F93C81E;
	fma.rn.f64 	%fd264, %fd263, %fd254, 0dBF226DD71E391775;
	fma.rn.f64 	%fd265, %fd264, %fd254, 0d3F61D35E85FD7B22;
	fma.rn.f64 	%fd266, %fd265, %fd254, 0d3F6B2F14A955285C;
	fma.rn.f64 	%fd267, %fd266, %fd254, 0dBFA8969C64CBF388;
	fma.rn.f64 	%fd268, %fd267, %fd254, 0dBF95AEF611FC4D5A;
	fma.rn.f64 	%fd269, %fd268, %fd254, 0d3FD334CCA0697A5A;
	mul.f64 	%fd340, %fd254, %fd269;
	bra.uni 	$L__BB47_39;
$L__BB47_30:
	setp.eq.f64 	%p18, %fd2, 0d7FF0000000000000;
	mov.f64 	%fd340, 0d0000000000000000;
	@%p18 bra 	$L__BB47_39;
	rcp.approx.ftz.f64 	%fd271, %fd2;
	neg.f64 	%fd272, %fd2;
	fma.rn.f64 	%fd273, %fd272, %fd271, 0d3FF0000000000000;
	fma.rn.f64 	%fd274, %fd273, %fd273, %fd273;
	fma.rn.f64 	%fd275, %fd274, %fd271, %fd271;
	mul.f64 	%fd276, %fd275, %fd275;
	fma.rn.f64 	%fd277, %fd276, 0dC0C5E91E6AC3AD03, 0d4093F56A049CDDE7;
	fma.rn.f64 	%fd278, %fd277, %fd276, 0dC05572D39DFB8433;
	fma.rn.f64 	%fd279, %fd278, %fd276, 0d4016A6041CAA59E5;
	fma.rn.f64 	%fd280, %fd279, %fd276, 0dBFE155E3A0493880;
	fma.rn.f64 	%fd281, %fd280, %fd276, 0d3FBA7FB92F417F7F;
	fma.rn.f64 	%fd282, %fd281, %fd276, 0dBFAFFFFFB12E32F5;
	fma.rn.f64 	%fd283, %fd282, %fd276, 0d3FEFFFFFFFFECED5;
	fma.rn.f64 	%fd284, %fd276, 0d418A86A64BE101DC, 0dC15709C79AAC5813;
	fma.rn.f64 	%fd285, %fd284, %fd276, 0d41142A31C980A287;
	fma.rn.f64 	%fd286, %fd285, %fd276, 0dC0C9CBE68930485D;
	fma.rn.f64 	%fd287, %fd286, %fd276, 0d407F583E14E8A4E8;
	fma.rn.f64 	%fd288, %fd287, %fd276, 0dC0374A629C650680;
	fma.rn.f64 	%fd289, %fd288, %fd276, 0d3FFA32A7AF17FAE9;
	fma.rn.f64 	%fd290, %fd289, %fd276, 0dBFCAD32497785CD6;
	fma.rn.f64 	%fd291, %fd290, %fd276, 0d3FB0AAAA9FB75F7B;
	fma.rn.f64 	%fd292, %fd291, %fd276, 0dBFBFFFFFFFFE320F;
	fma.rn.f64 	%fd33, %fd292, %fd275, %fd2;
	rsqrt.approx.f64 	%fd293, %fd2;
	mul.f64 	%fd294, %fd293, 0d3FE9884533D43651;
	mul.f64 	%fd34, %fd294, %fd283;
	mul.f64 	%fd295, %fd33, 0d3FE45F306DC9C883;
	cvt.rni.s32.f64 	%r66, %fd295;
	cvt.rn.f64.s32 	%fd296, %r66;
	fma.rn.f64 	%fd297, %fd296, 0dBFF921FB54442D18, %fd33;
	fma.rn.f64 	%fd298, %fd296, 0dBC91A62633145C00, %fd297;
	fma.rn.f64 	%fd337, %fd296, 0dB97B839A252049C0, %fd298;
	abs.f64 	%fd299, %fd33;
	setp.ltu.f64 	%p19, %fd299, 0d41E0000000000000;
	@%p19 bra 	$L__BB47_33;
	{ // callseq 11, 0
	.param .b64 param0;
	st.param.f64 	[param0], %fd33;
	.param .align 16 .b8 retval0[16];
	call.uni (retval0), 
	__internal_trig_reduction_slowpathd, 
	(
	param0
	);
	ld.param.f64 	%fd337, [retval0];
	ld.param.b32 	%r66, [retval0+8];
	} // callseq 11
$L__BB47_33:
	and.b32  	%r53, %r66, 3;
	cvt.rn.f64.u32 	%fd301, %r53;
	add.f64 	%fd302, %fd337, 0dC002D97C7F3321D2;
	fma.rn.f64 	%fd38, %fd301, 0d3FF921FB54442D18, %fd302;
	abs.f64 	%fd39, %fd38;
	setp.neu.f64 	%p20, %fd39, 0d7FF0000000000000;
	@%p20 bra 	$L__BB47_35;
	mov.f64 	%fd308, 0d0000000000000000;
	mul.rn.f64 	%fd339, %fd38, %fd308;
	mov.b32 	%r68, 1;
	bra.uni 	$L__BB47_38;
$L__BB47_35:
	mul.f64 	%fd303, %fd38, 0d3FE45F306DC9C883;
	cvt.rni.s32.f64 	%r67, %fd303;
	cvt.rn.f64.s32 	%fd304, %r67;
	fma.rn.f64 	%fd305, %fd304, 0dBFF921FB54442D18, %fd38;
	fma.rn.f64 	%fd306, %fd304, 0dBC91A62633145C00, %fd305;
	fma.rn.f64 	%fd339, %fd304, 0dB97B839A252049C0, %fd306;
	setp.ltu.f64 	%p21, %fd39, 0d41E0000000000000;
	@%p21 bra 	$L__BB47_37;
	{ // callseq 12, 0
	.param .b64 param0;
	st.param.f64 	[param0], %fd38;
	.param .align 16 .b8 retval0[16];
	call.uni (retval0), 
	__internal_trig_reduction_slowpathd, 
	(
	param0
	);
	ld.param.f64 	%fd339, [retval0];
	ld.param.b32 	%r67, [retval0+8];
	} // callseq 12
$L__BB47_37:
	add.s32 	%r68, %r67, 1;
$L__BB47_38:
	shl.b32 	%r56, %r68, 6;
	cvt.u64.u32 	%rd12, %r56;
	and.b64  	%rd13, %rd12, 64;
	mov.u64 	%rd14, __cudart_sin_cos_coeffs;
	add.s64 	%rd15, %rd14, %rd13;
	mul.rn.f64 	%fd309, %fd339, %fd339;
	and.b32  	%r57, %r68, 1;
	setp.eq.b32 	%p22, %r57, 1;
	selp.f64 	%fd310, 0dBDA8FF8320FD8164, 0d3DE5DB65F9785EBA, %p22;
	ld.global.nc.v2.f64 	{%fd311, %fd312}, [%rd15];
	fma.rn.f64 	%fd313, %fd310, %fd309, %fd311;
	fma.rn.f64 	%fd314, %fd313, %fd309, %fd312;
	ld.global.nc.v2.f64 	{%fd315, %fd316}, [%rd15+16];
	fma.rn.f64 	%fd317, %fd314, %fd309, %fd315;
	fma.rn.f64 	%fd318, %fd317, %fd309, %fd316;
	ld.global.nc.v2.f64 	{%fd319, %fd320}, [%rd15+32];
	fma.rn.f64 	%fd321, %fd318, %fd309, %fd319;
	fma.rn.f64 	%fd322, %fd321, %fd309, %fd320;
	fma.rn.f64 	%fd323, %fd322, %fd339, %fd339;
	fma.rn.f64 	%fd324, %fd322, %fd309, 0d3FF0000000000000;
	selp.f64 	%fd325, %fd324, %fd323, %p22;
	and.b32  	%r58, %r68, 2;
	setp.eq.s32 	%p23, %r58, 0;
	mov.f64 	%fd326, 0d0000000000000000;
	sub.f64 	%fd327, %fd326, %fd325;
	selp.f64 	%fd328, %fd325, %fd327, %p23;
	mul.f64 	%fd340, %fd34, %fd328;
$L__BB47_39:
	setp.lt.f64 	%p24, %fd1, 0d0000000000000000;
	selp.f64 	%fd329, 0dFFF8000000000000, %fd340, %p24;
	cvta.to.global.u64 	%rd16, %rd2;
	add.s64 	%rd18, %rd16, %rd6;
	st.global.f64 	[%rd18], %fd329;
$L__BB47_40:
	ret;

}
	// .globl	math_y1
.visible .entry math_y1(
	.param .u64 math_y1_param_0,
	.param .u64 .ptr .align 1 math_y1_param_1,
	.param .u64 .ptr .align 1 math_y1_param_2
)
{
	.reg .pred 	%p<28>;
	.reg .b32 	%r<69>;
	.reg .b64 	%rd<19>;
	.reg .b64 	%fd<338>;

	ld.param.u64 	%rd4, [math_y1_param_0];
	ld.param.u64 	%rd2, [math_y1_param_1];
	ld.param.u64 	%rd3, [math_y1_param_2];
	mov.u32 	%r27, %ctaid.x;
	mov.u32 	%r28, %ntid.x;
	mov.u32 	%r29, %tid.x;
	mad.lo.s32 	%r30, %r27, %r28, %r29;
	cvt.s64.s32 	%rd1, %r30;
	setp.le.u64 	%p1, %rd4, %rd1;
	@%p1 bra 	$L__BB48_42;
	cvta.to.global.u64 	%rd5, %rd3;
	shl.b64 	%rd6, %rd1, 3;
	add.s64 	%rd7, %rd5, %rd6;
	ld.global.f64 	%fd1, [%rd7];
	abs.f64 	%fd2, %fd1;
	setp.geu.f64 	%p2, %fd2, 0d000730D67819E8D2;
	@%p2 bra 	$L__BB48_3;
	mov.f64 	%fd324, 0dBFE45F306DC9C883;
	div.rn.f64 	%fd337, %fd324, %fd2;
	bra.uni 	$L__BB48_41;
$L__BB48_3:
	setp.gtu.f64 	%p3, %fd2, 0d3FF4C6F208132576;
	@%p3 bra 	$L__BB48_26;
	setp.gtu.f64 	%p4, %fd2, 0d400353AABAD7B784;
	@%p4 bra 	$L__BB48_6;
	fma.rn.f64 	%fd47, %fd2, 0d3D020E4ADCDE2AD3, 0dBD4DD167A0DC3F55;
	fma.rn.f64 	%fd48, %fd47, %fd2, 0d3D5503F5A491E487;
	fma.rn.f64 	%fd49, %fd48, %fd2, 0d3DC1F29940C2403A;
	fma.rn.f64 	%fd50, %fd49, %fd2, 0d3D84CF9302EACDEF;
	fma.rn.f64 	%fd51, %fd50, %fd2, 0dBE384A53DBBCA436;
	fma.rn.f64 	%fd52, %fd51, %fd2, 0d3D9779BEE4F63BCC;
	fma.rn.f64 	%fd53, %fd52, %fd2, 0d3EA6C160E414F3F0;
	fma.rn.f64 	%fd54, %fd53, %fd2, 0d3D8F3D2F12430699;
	fma.rn.f64 	%fd55, %fd54, %fd2, 0dBF0C71C72C0CED04;
	fma.rn.f64 	%fd56, %fd55, %fd2, 0d3D659BCA506F1128;
	fma.rn.f64 	%fd57, %fd56, %fd2, 0d3F65555555506982;
	fma.rn.f64 	%fd58, %fd57, %fd2, 0d3D15BA0B425F1BFB;
	fma.rn.f64 	%fd59, %fd58, %fd2, 0dBFB0000000000065;
	fma.rn.f64 	%fd60, %fd59, %fd2, 0d3C8729A7253FB679;
	fma.rn.f64 	%fd61, %fd60, %fd2, 0d3FE0000000000000;
	mul.f64 	%fd330, %fd2, %fd61;
	bra.uni 	$L__BB48_18;
$L__BB48_6:
	setp.gtu.f64 	%p5, %fd2, 0d4015B1D0574614EA;
	@%p5 bra 	$L__BB48_8;
	add.f64 	%fd62, %fd2, 0dC00EA75575AF6F09;
	add.f64 	%fd63, %fd62, 0d3CA60155A9D1B256;
	fma.rn.f64 	%fd64, %fd63, 0dBCF8D3CDBB60175E, 0d3D41011A1DF02DAD;
	fma.rn.f64 	%fd65, %fd64, %fd63, 0d3D76013AC1E5E222;
	fma.rn.f64 	%fd66, %fd65, %fd63, 0dBDBEC315D96D5F03;
	fma.rn.f64 	%fd67, %fd66, %fd63, 0dBDF03BE1B4B57207;
	fma.rn.f64 	%fd68, %fd67, %fd63, 0d3E345695F8B660F7;
	fma.rn.f64 	%fd69, %fd68, %fd63, 0d3E617069FCFCFFF4;
	fma.rn.f64 	%fd70, %fd69, %fd63, 0dBEA33825C36745EB;
	fma.rn.f64 	%fd71, %fd70, %fd63, 0dBEC9799D4F90931B;
	fma.rn.f64 	%fd72, %fd71, %fd63, 0d3F083A06E2F7DF13;
	fma.rn.f64 	%fd73, %fd72, %fd63, 0d3F26E4C2D53A7CF6;
	fma.rn.f64 	%fd74, %fd73, %fd63, 0dBF624B3409957B1C;
	fma.rn.f64 	%fd75, %fd74, %fd63, 0dBF7537544C3325DF;
	fma.rn.f64 	%fd76, %fd75, %fd63, 0d3FAB589D1DA138E2;
	fma.rn.f64 	%fd77, %fd76, %fd63, 0d3FAAE8A39F51AD13;
	fma.rn.f64 	%fd78, %fd77, %fd63, 0dBFD9C6CF582CBF7F;
	mul.f64 	%fd330, %fd63, %fd78;
	bra.uni 	$L__BB48_18;
$L__BB48_8:
	setp.gtu.f64 	%p6, %fd2, 0d40213065E54C1AA9;
	@%p6 bra 	$L__BB48_10;
	add.f64 	%fd79, %fd2, 0dC01C0FF5F3B47250;
	add.f64 	%fd80, %fd79, 0d3C9B226D9D243827;
	fma.rn.f64 	%fd81, %fd80, 0d3CF3EB867515FAD6, 0dBD40E8363DB649A9;
	fma.rn.f64 	%fd82, %fd81, %fd80, 0dBD73B7DD4A6608FB;
	fma.rn.f64 	%fd83, %fd82, %fd80, 0d3DBEC5E01482C750;
	fma.rn.f64 	%fd84, %fd83, %fd80, 0d3DEC62BB9E882103;
	fma.rn.f64 	%fd85, %fd84, %fd80, 0dBE34462EED732A23;
	fma.rn.f64 	%fd86, %fd85, %fd80, 0dBE5D48DCAD7DC59B;
	fma.rn.f64 	%fd87, %fd86, %fd80, 0d3EA3026DF29167E9;
	fma.rn.f64 	%fd88, %fd87, %fd80, 0d3EC4255B0119666C;
	fma.rn.f64 	%fd89, %fd88, %fd80, 0dBF0796A751B32693;
	fma.rn.f64 	%fd90, %fd89, %fd80, 0dBF207358BBDBA284;
	fma.rn.f64 	%fd91, %fd90, %fd80, 0d3F613FBC7D6927B1;
	fma.rn.f64 	%fd92, %fd91, %fd80, 0d3F69A4B292E3DD75;
	fma.rn.f64 	%fd93, %fd92, %fd80, 0dBFA80C83BDEEE4FB;
	fma.rn.f64 	%fd94, %fd93, %fd80, 0dBF95E70DC60362BF;
	fma.rn.f64 	%fd95, %fd94, %fd80, 0d3FD33518B3874E8A;
	mul.f64 	%fd330, %fd80, %fd95;
	bra.uni 	$L__BB48_18;
$L__BB48_10:
	rcp.approx.ftz.f64 	%fd96, %fd2;
	neg.f64 	%fd97, %fd2;
	fma.rn.f64 	%fd98, %fd97, %fd96, 0d3FF0000000000000;
	fma.rn.f64 	%fd99, %fd98, %fd98, %fd98;
	fma.rn.f64 	%fd100, %fd99, %fd96, %fd96;
	mul.f64 	%fd101, %fd100, %fd100;
	fma.rn.f64 	%fd102, %fd101, 0d40CD02EA3F2F6751, 0dC099C06322A3F8BE;
	fma.rn.f64 	%fd103, %fd102, %fd101, 0d405B89354DA77324;
	fma.rn.f64 	%fd104, %fd103, %fd101, 0dC01E352294653188;
	fma.rn.f64 	%fd105, %fd104, %fd101, 0d3FE9BC7DB16BD7A7;
	fma.rn.f64 	%fd106, %fd105, %fd101, 0dBFC8BFE1C3A4F741;
	fma.rn.f64 	%fd107, %fd106, %fd101, 0d3FC7FFFFF0D00BE2;
	fma.rn.f64 	%fd7, %fd107, %fd101, 0d3FF00000000068CC;
	fma.rn.f64 	%fd108, %fd101, 0dC18DA26B212FDC9A, 0d415A30AC6857BEE0;
	fma.rn.f64 	%fd109, %fd108, %fd101, 0dC11764222AD7C910;
	fma.rn.f64 	%fd110, %fd109, %fd101, 0d40CEB02E0C306857;
	fma.rn.f64 	%fd111, %fd110, %fd101, 0dC08351859FA2B23B;
	fma.rn.f64 	%fd112, %fd111, %fd101, 0d403E65A07AF51F42;
	fma.rn.f64 	%fd113, %fd112, %fd101, 0dC002F2B817F77A57;
	fma.rn.f64 	%fd114, %fd113, %fd101, 0d3FD7BCC34DA069FD;
	fma.rn.f64 	%fd115, %fd114, %fd101, 0dBFC4FFFFF8A44463;
	fma.rn.f64 	%fd116, %fd115, %fd101, 0d3FD7FFFFFFFF5CD7;
	fma.rn.f64 	%fd8, %fd116, %fd100, %fd2;
	mul.f64 	%fd117, %fd8, 0d3FE45F306DC9C883;
	cvt.rni.s32.f64 	%r59, %fd117;
	cvt.rn.f64.s32 	%fd118, %r59;
	fma.rn.f64 	%fd119, %fd118, 0dBFF921FB54442D18, %fd8;
	fma.rn.f64 	%fd120, %fd118, 0dBC91A62633145C00, %fd119;
	fma.rn.f64 	%fd327, %fd118, 0dB97B839A252049C0, %fd120;
	abs.f64 	%fd121, %fd8;
	setp.ltu.f64 	%p7, %fd121, 0d41E0000000000000;
	@%p7 bra 	$L__BB48_12;
	{ // callseq 13, 0
	.param .b64 param0;
	st.param.f64 	[param0], %fd8;
	.param .align 16 .b8 retval0[16];
	call.uni (retval0), 
	__internal_trig_reduction_slowpathd, 
	(
	param0
	);
	ld.param.f64 	%fd327, [retval0];
	ld.param.b32 	%r59, [retval0+8];
	} // callseq 13
$L__BB48_12:
	and.b32  	%r32, %r59, 3;
	cvt.rn.f64.u32 	%fd123, %r32;
	add.f64 	%fd124, %fd327, 0dC002D97C7F3321D2;
	fma.rn.f64 	%fd12, %fd123, 0d3FF921FB54442D18, %fd124;
	abs.f64 	%fd13, %fd12;
	setp.neu.f64 	%p8, %fd13, 0d7FF0000000000000;
	@%p8 bra 	$L__BB48_14;
	mov.f64 	%fd130, 0d0000000000000000;
	mul.rn.f64 	%fd329, %fd12, %fd130;
	mov.b32 	%r61, 1;
	bra.uni 	$L__BB48_17;
$L__BB48_14:
	mul.f64 	%fd125, %fd12, 0d3FE45F306DC9C883;
	cvt.rni.s32.f64 	%r60, %fd125;
	cvt.rn.f64.s32 	%fd126, %r60;
	fma.rn.f64 	%fd127, %fd126, 0dBFF921FB54442D18, %fd12;
	fma.rn.f64 	%fd128, %fd126, 0dBC91A62633145C00, %fd127;
	fma.rn.f64 	%fd329, %fd126, 0dB97B839A252049C0, %fd128;
	setp.ltu.f64 	%p9, %fd13, 0d41E0000000000000;
	@%p9 bra 	$L__BB48_16;
	{ // callseq 14, 0
	.param .b64 param0;
	st.param.f64 	[param0], %fd12;
	.param .align 16 .b8 retval0[16];
	call.uni (retval0), 
	__internal_trig_reduction_slowpathd, 
	(
	param0
	);
	ld.param.f64 	%fd329, [retval0];
	ld.param.b32 	%r60, [retval0+8];
	} // callseq 14
$L__BB48_16:
	add.s32 	%r61, %r60, 1;
$L__BB48_17:
	shl.b32 	%r35, %r61, 6;
	cvt.u64.u32 	%rd8, %r35;
	and.b64  	%rd9, %rd8, 64;
	mov.u64 	%rd10, __cudart_sin_cos_coeffs;
	add.s64 	%rd11, %rd10, %rd9;
	mul.rn.f64 	%fd131, %fd329, %fd329;
	and.b32  	%r36, %r61, 1;
	setp.eq.b32 	%p10, %r36, 1;
	selp.f64 	%fd132, 0dBDA8FF8320FD8164, 0d3DE5DB65F9785EBA, %p10;
	ld.global.nc.v2.f64 	{%fd133, %fd134}, [%rd11];
	fma.rn.f64 	%fd135, %fd132, %fd131, %fd133;
	fma.rn.f64 	%fd136, %fd135, %fd131, %fd134;
	ld.global.nc.v2.f64 	{%fd137, %fd138}, [%rd11+16];
	fma.rn.f64 	%fd139, %fd136, %fd131, %fd137;
	fma.rn.f64 	%fd140, %fd139, %fd131, %fd138;
	ld.global.nc.v2.f64 	{%fd141, %fd142}, [%rd11+32];
	fma.rn.f64 	%fd143, %fd140, %fd131, %fd141;
	fma.rn.f64 	%fd144, %fd143, %fd131, %fd142;
	fma.rn.f64 	%fd145, %fd144, %fd329, %fd329;
	fma.rn.f64 	%fd146, %fd144, %fd131, 0d3FF0000000000000;
	selp.f64 	%fd147, %fd146, %fd145, %p10;
	and.b32  	%r37, %r61, 2;
	setp.eq.s32 	%p11, %r37, 0;
	mov.f64 	%fd148, 0d0000000000000000;
	sub.f64 	%fd149, %fd148, %fd147;
	selp.f64 	%fd150, %fd147, %fd149, %p11;
	rsqrt.approx.f64 	%fd151, %fd2;
	mul.f64 	%fd152, %fd151, 0d3FE9884533D43651;
	mul.f64 	%fd153, %fd152, %fd7;
	mul.f64 	%fd330, %fd153, %fd150;
$L__BB48_18:
	{
	.reg .b32 %temp; 
	mov.b64 	{%temp, %r62}, %fd2;
	}
	{
	.reg .b32 %temp; 
	mov.b64 	{%r63, %temp}, %fd2;
	}
	setp.gt.s32 	%p12, %r62, 1048575;
	mov.b32 	%r64, -1023;
	mov.f64 	%fd331, %fd2;
	@%p12 bra 	$L__BB48_20;
	mul.f64 	%fd331, %fd2, 0d4350000000000000;
	{
	.reg .b32 %temp; 
	mov.b64 	{%temp, %r62}, %fd331;
	}
	{
	.reg .b32 %temp; 
	mov.b64 	{%r63, %temp}, %fd331;
	}
	mov.b32 	%r64, -1077;
$L__BB48_20:
	add.s32 	%r40, %r62, -1;
	setp.gt.u32 	%p13, %r40, 2146435070;
	@%p13 bra 	$L__BB48_24;
	shr.u32 	%r43, %r62, 20;
	add.s32 	%r65, %r64, %r43;
	and.b32  	%r44, %r62, 1048575;
	or.b32  	%r45, %r44, 1072693248;
	mov.b64 	%fd332, {%r63, %r45};
	setp.lt.u32 	%p15, %r45, 1073127583;
	@%p15 bra 	$L__BB48_23;
	{
	.reg .b32 %temp; 
	mov.b64 	{%r46, %temp}, %fd332;
	}
	{
	.reg .b32 %temp; 
	mov.b64 	{%temp, %r47}, %fd332;
	}
	add.s32 	%r48, %r47, -1048576;
	mov.b64 	%fd332, {%r46, %r48};
	add.s32 	%r65, %r65, 1;
$L__BB48_23:
	add.f64 	%fd155, %fd332, 0dBFF0000000000000;
	add.f64 	%fd156, %fd332, 0d3FF0000000000000;
	rcp.approx.ftz.f64 	%fd157, %fd156;
	neg.f64 	%fd158, %fd156;
	fma.rn.f64 	%fd159, %fd158, %fd157, 0d3FF0000000000000;
	fma.rn.f64 	%fd160, %fd159, %fd159, %fd159;
	fma.rn.f64 	%fd161, %fd160, %fd157, %fd157;
	mul.f64 	%fd162, %fd155, %fd161;
	fma.rn.f64 	%fd163, %fd155, %fd161, %fd162;
	mul.f64 	%fd164, %fd163, %fd163;
	fma.rn.f64 	%fd165, %fd164, 0d3EB1380B3AE80F1E, 0d3ED0EE258B7A8B04;
	fma.rn.f64 	%fd166, %fd165, %fd164, 0d3EF3B2669F02676F;
	fma.rn.f64 	%fd167, %fd166, %fd164, 0d3F1745CBA9AB0956;
	fma.rn.f64 	%fd168, %fd167, %fd164, 0d3F3C71C72D1B5154;
	fma.rn.f64 	%fd169, %fd168, %fd164, 0d3F624924923BE72D;
	fma.rn.f64 	%fd170, %fd169, %fd164, 0d3F8999999999A3C4;
	fma.rn.f64 	%fd171, %fd170, %fd164, 0d3FB5555555555554;
	sub.f64 	%fd172, %fd155, %fd163;
	add.f64 	%fd173, %fd172, %fd172;
	neg.f64 	%fd174, %fd163;
	fma.rn.f64 	%fd175, %fd174, %fd155, %fd173;
	mul.f64 	%fd176, %fd161, %fd175;
	mul.f64 	%fd177, %fd164, %fd171;
	fma.rn.f64 	%fd178, %fd177, %fd163, %fd176;
	xor.b32  	%r49, %r65, -2147483648;
	mov.b32 	%r50, 1127219200;
	mov.b64 	%fd179, {%r49, %r50};
	mov.b32 	%r51, -2147483648;
	mov.b64 	%fd180, {%r51, %r50};
	sub.f64 	%fd181, %fd179, %fd180;
	fma.rn.f64 	%fd182, %fd181, 0d3FE62E42FEFA39EF, %fd163;
	fma.rn.f64 	%fd183, %fd181, 0dBFE62E42FEFA39EF, %fd182;
	sub.f64 	%fd184, %fd183, %fd163;
	sub.f64 	%fd185, %fd178, %fd184;
	fma.rn.f64 	%fd186, %fd181, 0d3C7ABC9E3B39803F, %fd185;
	add.f64 	%fd333, %fd182, %fd186;
	bra.uni 	$L__BB48_25;
$L__BB48_24:
	fma.rn.f64 	%fd154, %fd331, 0d7FF0000000000000, 0d7FF0000000000000;
	{
	.reg .b32 %temp; 
	mov.b64 	{%temp, %r41}, %fd331;
	}
	and.b32  	%r42, %r41, 2147483647;
	setp.eq.s32 	%p14, %r42, 0;
	selp.f64 	%fd333, 0dFFF0000000000000, %fd154, %p14;
$L__BB48_25:
	mul.f64 	%fd187, %fd1, %fd1;
	mul.f64 	%fd188, %fd2, 0d3FE0000000000000;
	setp.lt.f64 	%p16, %fd2, 0d39B4484BFEEBC2A0;
	selp.f64 	%fd189, %fd188, %fd330, %p16;
	rcp.rn.f64 	%fd190, %fd2;
	neg.f64 	%fd191, %fd190;
	fma.rn.f64 	%fd192, %fd189, %fd333, %fd191;
	mul.f64 	%fd193, %fd192, 0d3FE45F306DC9C883;
	fma.rn.f64 	%fd194, %fd187, 0d3D5249F90687428C, 0dBDCF0B5B1FB7B95E;
	fma.rn.f64 	%fd195, %fd194, %fd187, 0d3E432E589311FA14;
	fma.rn.f64 	%fd196, %fd195, %fd187, 0dBEB0A780AA4A92E9;
	fma.rn.f64 	%fd197, %fd196, %fd187, 0d3F12C7DBFFCAEC2B;
	fma.rn.f64 	%fd198, %fd197, %fd187, 0dBF6835B97894BA4A;
	fma.rn.f64 	%fd199, %fd198, %fd187, 0d3FABD3975C75B4A3;
	fma.rn.f64 	%fd200, %fd199, %fd187, 0dBFC91866143CBC8A;
	fma.rn.f64 	%fd337, %fd2, %fd200, %fd193;
	bra.uni 	$L__BB48_41;
$L__BB48_26:
	setp.gtu.f64 	%p17, %fd2, 0d4009B510EC2ADC83;
	@%p17 bra 	$L__BB48_28;
	add.f64 	%fd201, %fd2, 0dC00193BED4DFF243;
	add.f64 	%fd202, %fd201, 0d3C8BD1E50D219BFD;
	fma.rn.f64 	%fd203, %fd202, 0dBE2B87B0BE2AA150, 0d3E4833AAE4D8B975;
	fma.rn.f64 	%fd204, %fd203, %fd202, 0dBE44E279B423E68F;
	fma.rn.f64 	%fd205, %fd204, %fd202, 0d3E129DC6A747EB4F;
	fma.rn.f64 	%fd206, %fd205, %fd202, 0dBE61D15534496CD8;
	fma.rn.f64 	%fd207, %fd206, %fd202, 0d3E7EEC8D48FECE00;
	fma.rn.f64 	%fd208, %fd207, %fd202, 0dBE8D1180AF70A134;
	fma.rn.f64 	%fd209, %fd208, %fd202, 0d3E9C8386A0EA1388;
	fma.rn.f64 	%fd210, %fd209, %fd202, 0dBEB01A014E7F3250;
	fma.rn.f64 	%fd211, %fd210, %fd202, 0d3EC1FB752010A320;
	fma.rn.f64 	%fd212, %fd211, %fd202, 0dBED3AA0AFF4E332B;
	fma.rn.f64 	%fd213, %fd212, %fd202, 0d3EE584A6C77F6700;
	fma.rn.f64 	%fd214, %fd213, %fd202, 0dBEF794C520FC2EBB;
	fma.rn.f64 	%fd215, %fd214, %fd202, 0d3F09D18D2D35CC71;
	fma.rn.f64 	%fd216, %fd215, %fd202, 0dBF1C3FB7315C4599;
	fma.rn.f64 	%fd217, %fd216, %fd202, 0d3F2EEA7ADECCE927;
	fma.rn.f64 	%fd218, %fd217, %fd202, 0dBF40B2D85257446F;
	fma.rn.f64 	%fd219, %fd218, %fd202, 0d3F517AB4B1FE5D5B;
	fma.rn.f64 	%fd220, %fd219, %fd202, 0dBF65429DC6516C0D;
	fma.rn.f64 	%fd221, %fd220, %fd202, 0d3F7E671C7D0B090B;
	fma.rn.f64 	%fd222, %fd221, %fd202, 0dBF73A6DEC36FB27C;
	fma.rn.f64 	%fd223, %fd222, %fd202, 0dBFA0D2AF4E931FD1;
	fma.rn.f64 	%fd224, %fd223, %fd202, 0dBFBE56F82217B964;
	fma.rn.f64 	%fd225, %fd224, %fd202, 0d3FE0AA48442F014B;
	mul.f64 	%fd337, %fd202, %fd225;
	bra.uni 	$L__BB48_41;
$L__BB48_28:
	setp.gtu.f64 	%p18, %fd2, 0d401C0D26D5A541CB;
	@%p18 bra 	$L__BB48_30;
	add.f64 	%fd226, %fd2, 0dC015B7FE4E87B02E;
	add.f64 	%fd227, %fd226, 0dBCBDFE7BAC228E8C;
	fma.rn.f64 	%fd228, %fd227, 0d3CBA3C76069F1D8C, 0d3CC69A30996793E2;
	fma.rn.f64 	%fd229, %fd228, %fd227, 0dBCDDD8432FE756E7;
	fma.rn.f64 	%fd230, %fd229, %fd227, 0dBD143158EEE220F7;
	fma.rn.f64 	%fd231, %fd230, %fd227, 0d3D28D44491230F5A;
	fma.rn.f64 	%fd232, %fd231, %fd227, 0dBD438842EAF4EDBC;
	fma.rn.f64 	%fd233, %fd232, %fd227, 0d3D74958DAFBFAF5A;
	fma.rn.f64 	%fd234, %fd233, %fd227, 0dBD9449A60E664848;
	fma.rn.f64 	%fd235, %fd234, %fd227, 0d3D838BC8CD594A76;
	fma.rn.f64 	%fd236, %fd235, %fd227, 0dBDFA798002141323;
	fma.rn.f64 	%fd237, %fd236, %fd227, 0d3E380B4198956AAA;
	fma.rn.f64 	%fd238, %fd237, %fd227, 0d3E5B62B5F21BACD4;
	fma.rn.f64 	%fd239, %fd238, %fd227, 0dBEA255E729FB6AAE;
	fma.rn.f64 	%fd240, %fd239, %fd227, 0dBEC80618F6BAE5AA;
	fma.rn.f64 	%fd241, %fd240, %fd227, 0d3F085B940F8E8D36;
	fma.rn.f64 	%fd242, %fd241, %fd227, 0d3F2337C7E10E14E8;
	fma.rn.f64 	%fd243, %fd242, %fd227, 0dBF61BE6DB99332CA;
	fma.rn.f64 	%fd244, %fd243, %fd227, 0dBF710A329E2BE9B8;
	fma.rn.f64 	%fd245, %fd244, %fd227, 0d3FAA15D92DFE3FCF;
	fma.rn.f64 	%fd246, %fd245, %fd227, 0d3FA00B9F8571C9BE;
	fma.rn.f64 	%fd247, %fd246, %fd227, 0dBFD5C7C556F0C19A;
	mul.f64 	%fd337, %fd227, %fd247;
	bra.uni 	$L__BB48_41;
$L__BB48_30:
	setp.gtu.f64 	%p19, %fd2, 0d4022585C739ACDDD;
	@%p19 bra 	$L__BB48_32;
	add.f64 	%fd248, %fd2, 0dC0213127AE6169B4;
	add.f64 	%fd249, %fd248, 0dBCB479CC068D9046;
	fma.rn.f64 	%fd250, %fd249, 0d3CB09CCC22945996, 0dBD43515F67644276;
	fma.rn.f64 	%fd251, %fd250, %fd249, 0dBD72C5B978E9F5C7;
	fma.rn.f64 	%fd252, %fd251, %fd249, 0d3DBEC1151613913C;
	fma.rn.f64 	%fd253, %fd252, %fd249, 0d3DE9E38D13C4A824;
	fma.rn.f64 	%fd254, %fd253, %fd249, 0dBE341E75E1088EB5;
	fma.rn.f64 	%fd255, %fd254, %fd249, 0dBE5A384EBB13CFE1;
	fma.rn.f64 	%fd256, %fd255, %fd249, 0d3EA2BECB27F8C8F8;
	fma.rn.f64 	%fd257, %fd256, %fd249, 0d3EC176E72B989FD8;
	fma.rn.f64 	%fd258, %fd257, %fd249, 0dBF06F7BAB102F822;
	fma.rn.f64 	%fd259, %fd258, %fd249, 0dBF1B50D7E1D278E1;
	fma.rn.f64 	%fd260, %fd259, %fd249, 0d3F607A678D60004F;
	fma.rn.f64 	%fd261, %fd260, %fd249, 0d3F63CED2A2E69115;
	fma.rn.f64 	%fd262, %fd261, %fd249, 0dBFA6395DFE49FCD4;
	fma.rn.f64 	%fd263, %fd262, %fd249, 0dBF902B3933CF21B1;
	fma.rn.f64 	%fd264, %fd263, %fd249, 0d3FD15F993FCEAB5C;
	mul.f64 	%fd337, %fd249, %fd264;
	bra.uni 	$L__BB48_41;
$L__BB48_32:
	setp.eq.f64 	%p20, %fd2, 0d7FF0000000000000;
	mov.f64 	%fd337, 0d0000000000000000;
	@%p20 bra 	$L__BB48_41;
	rcp.approx.ftz.f64 	%fd266, %fd2;
	neg.f64 	%fd267, %fd2;
	fma.rn.f64 	%fd268, %fd267, %fd266, 0d3FF0000000000000;
	fma.rn.f64 	%fd269, %fd268, %fd268, %fd268;
	fma.rn.f64 	%fd270, %fd269, %fd266, %fd266;
	mul.f64 	%fd271, %fd270, %fd270;
	fma.rn.f64 	%fd272, %fd271, 0d40D13DB326ECEBFE, 0dC09C26E89385D5B1;
	fma.rn.f64 	%fd273, %fd272, %fd271, 0d405C6AB923C6F55E;
	fma.rn.f64 	%fd274, %fd273, %fd271, 0dC01E61EAF3BD2FA1;
	fma.rn.f64 	%fd275, %fd274, %fd271, 0d3FE9BF15D9B97DD1;
	fma.rn.f64 	%fd276, %fd275, %fd271, 0dBFC8BFECF93D7D19;
	fma.rn.f64 	%fd277, %fd276, %fd271, 0d3FC7FFFFF756AA6C;
	fma.rn.f64 	%fd278, %fd277, %fd271, 0d3FF0000000003646;
	fma.rn.f64 	%fd279, %fd271, 0dC1943281A050209C, 0d416024E99BA46E7B;
	fma.rn.f64 	%fd280, %fd279, %fd271, 0dC11A6875D7DFBD65;
	fma.rn.f64 	%fd281, %fd280, %fd271, 0d40D032C041790233;
	fma.rn.f64 	%fd282, %fd281, %fd271, 0dC0839F895BC22946;
	fma.rn.f64 	%fd283, %fd282, %fd271, 0d403E77CC78ECD2D8;
	fma.rn.f64 	%fd284, %fd283, %fd271, 0dC002F368D0117BE9;
	fma.rn.f64 	%fd285, %fd284, %fd271, 0d3FD7BCC786009A25;
	fma.rn.f64 	%fd286, %fd285, %fd271, 0dBFC4FFFFFC51BC7A;
	fma.rn.f64 	%fd287, %fd286, %fd271, 0d3FD7FFFFFFFFB5EA;
	fma.rn.f64 	%fd33, %fd287, %fd270, %fd2;
	rsqrt.approx.f64 	%fd288, %fd2;
	mul.f64 	%fd289, %fd288, 0d3FE9884533D43651;
	mul.f64 	%fd34, %fd289, %fd278;
	mul.f64 	%fd290, %fd33, 0d3FE45F306DC9C883;
	cvt.rni.s32.f64 	%r66, %fd290;
	cvt.rn.f64.s32 	%fd291, %r66;
	fma.rn.f64 	%fd292, %fd291, 0dBFF921FB54442D18, %fd33;
	fma.rn.f64 	%fd293, %fd291, 0dBC91A62633145C00, %fd292;
	fma.rn.f64 	%fd334, %fd291, 0dB97B839A252049C0, %fd293;
	abs.f64 	%fd294, %fd33;
	setp.ltu.f64 	%p21, %fd294, 0d41E0000000000000;
	@%p21 bra 	$L__BB48_35;
	{ // callseq 15, 0
	.param .b64 param0;
	st.param.f64 	[param0], %fd33;
	.param .align 16 .b8 retval0[16];
	call.uni (retval0), 
	__internal_trig_reduction_slowpathd, 
	(
	param0
	);
	ld.param.f64 	%fd334, [retval0];
	ld.param.b32 	%r66, [retval0+8];
	} // callseq 15
$L__BB48_35:
	and.b32  	%r53, %r66, 3;
	cvt.rn.f64.u32 	%fd296, %r53;
	add.f64 	%fd297, %fd334, 0dC00F6A7A2955385E;
	fma.rn.f64 	%fd38, %fd296, 0d3FF921FB54442D18, %fd297;
	abs.f64 	%fd39, %fd38;
	setp.neu.f64 	%p22, %fd39, 0d7FF0000000000000;
	@%p22 bra 	$L__BB48_37;
	mov.f64 	%fd303, 0d0000000000000000;
	mul.rn.f64 	%fd336, %fd38, %fd303;
	mov.b32 	%r68, 1;
	bra.uni 	$L__BB48_40;
$L__BB48_37:
	mul.f64 	%fd298, %fd38, 0d3FE45F306DC9C883;
	cvt.rni.s32.f64 	%r67, %fd298;
	cvt.rn.f64.s32 	%fd299, %r67;
	fma.rn.f64 	%fd300, %fd299, 0dBFF921FB54442D18, %fd38;
	fma.rn.f64 	%fd301, %fd299, 0dBC91A62633145C00, %fd300;
	fma.rn.f64 	%fd336, %fd299, 0dB97B839A252049C0, %fd301;
	setp.ltu.f64 	%p23, %fd39, 0d41E0000000000000;
	@%p23 bra 	$L__BB48_39;
	{ // callseq 16, 0
	.param .b64 param0;
	st.param.f64 	[param0], %fd38;
	.param .align 16 .b8 retval0[16];
	call.uni (retval0), 
	__internal_trig_reduction_slowpathd, 
	(
	param0
	);
	ld.param.f64 	%fd336, [retval0];
	ld.param.b32 	%r67, [retval0+8];
	} // callseq 16
$L__BB48_39:
	add.s32 	%r68, %r67, 1;
$L__BB48_40:
	shl.b32 	%r56, %r68, 6;
	cvt.u64.u32 	%rd12, %r56;
	and.b64  	%rd13, %rd12, 64;
	mov.u64 	%rd14, __cudart_sin_cos_coeffs;
	add.s64 	%rd15, %rd14, %rd13;
	mul.rn.f64 	%fd304, %fd336, %fd336;
	and.b32  	%r57, %r68, 1;
	setp.eq.b32 	%p24, %r57, 1;
	selp.f64 	%fd305, 0dBDA8FF8320FD8164, 0d3DE5DB65F9785EBA, %p24;
	ld.global.nc.v2.f64 	{%fd306, %fd307}, [%rd15];
	fma.rn.f64 	%fd308, %fd305, %fd304, %fd306;
	fma.rn.f64 	%fd309, %fd308, %fd304, %fd307;
	ld.global.nc.v2.f64 	{%fd310, %fd311}, [%rd15+16];
	fma.rn.f64 	%fd312, %fd309, %fd304, %fd310;
	fma.rn.f64 	%fd313, %fd312, %fd304, %fd311;
	ld.global.nc.v2.f64 	{%fd314, %fd315}, [%rd15+32];
	fma.rn.f64 	%fd316, %fd313, %fd304, %fd314;
	fma.rn.f64 	%fd317, %fd316, %fd304, %fd315;
	fma.rn.f64 	%fd318, %fd317, %fd336, %fd336;
	fma.rn.f64 	%fd319, %fd317, %fd304, 0d3FF0000000000000;
	selp.f64 	%fd320, %fd319, %fd318, %p24;
	and.b32  	%r58, %r68, 2;
	setp.eq.s32 	%p25, %r58, 0;
	mov.f64 	%fd321, 0d0000000000000000;
	sub.f64 	%fd322, %fd321, %fd320;
	selp.f64 	%fd323, %fd320, %fd322, %p25;
	mul.f64 	%fd337, %fd34, %fd323;
$L__BB48_41:
	setp.gtu.f64 	%p26, %fd1, 0d0000000000000000;
	setp.eq.f64 	%p27, %fd1, 0d0000000000000000;
	selp.f64 	%fd325, 0dFFF0000000000000, 0dFFF8000000000000, %p27;
	selp.f64 	%fd326, %fd337, %fd325, %p26;
	cvta.to.global.u64 	%rd16, %rd2;
	add.s64 	%rd18, %rd16, %rd6;
	st.global.f64 	[%rd18], %fd326;
$L__BB48_42:
	ret;

}
.func  (.param .align 16 .b8 func_retval0[16]) __internal_trig_reduction_slowpathd(
	.param .b64 __internal_trig_reduction_slowpathd_param_0
)
{
	.local .align 8 .b8 	__local_depot49[40];
	.reg .b64 	%SP;
	.reg .b64 	%SPL;
	.reg .pred 	%p<10>;
	.reg .b32 	%r<47>;
	.reg .b64 	%rd<74>;
	.reg .b64 	%fd<5>;

	mov.u64 	%SPL, __local_depot49;
	ld.param.f64 	%fd4, [__internal_trig_reduction_slowpathd_param_0];
	add.u64 	%rd1, %SPL, 0;
	{
	.reg .b32 %temp; 
	mov.b64 	{%temp, %r1}, %fd4;
	}
	shr.u32 	%r2, %r1, 20;
	and.b32  	%r3, %r2, 2047;
	setp.eq.s32 	%p1, %r3, 2047;
	mov.b32 	%r46, 0;
	@%p1 bra 	$L__BB49_9;
	add.s32 	%r20, %r3, -1024;
	mov.b64 	%rd20, %fd4;
	shl.b64 	%rd2, %rd20, 11;
	shr.u32 	%r4, %r20, 6;
	sub.s32 	%r45, 15, %r4;
	sub.s32 	%r21, 19, %r4;
	setp.lt.u32 	%p2, %r20, 128;
	selp.b32 	%r6, 18, %r21, %p2;
	setp.ge.s32 	%p3, %r45, %r6;
	mov.b64 	%rd70, 0;
	@%p3 bra 	$L__BB49_4;
	add.s32 	%r23, %r6, %r4;
	neg.s32 	%r43, %r23;
	or.b64  	%rd3, %rd2, -9223372036854775808;
	mov.b64 	%rd70, 0;
	mov.b32 	%r42, 0;
	mov.u64 	%rd25, __cudart_i2opi_d;
	mov.u32 	%r44, %r45;
$L__BB49_3:
	.pragma "nounroll";
	mul.wide.s32 	%rd22, %r42, 8;
	add.s64 	%rd23, %rd1, %rd22;
	mul.wide.s32 	%rd24, %r44, 8;
	add.s64 	%rd26, %rd25, %rd24;
	ld.global.nc.u64 	%rd27, [%rd26];
	{
	.reg .u32 %r0, %r1, %r2, %r3, %alo, %ahi, %blo, %bhi, %clo, %chi;
	mov.b64 	{%alo,%ahi}, %rd27;
	mov.b64 	{%blo,%bhi}, %rd3;
	mov.b64 	{%clo,%chi}, %rd70;
	mad.lo.cc.u32 	%r0, %alo, %blo, %clo;
	madc.hi.cc.u32 	%r1, %alo, %blo, %chi;
	madc.hi.u32 	%r2, %alo, %bhi, 0;
	mad.lo.cc.u32 	%r1, %alo, %bhi, %r1;
	madc.hi.cc.u32 	%r2, %ahi, %blo, %r2;
	madc.hi.u32 	%r3, %ahi, %bhi, 0;
	mad.lo.cc.u32 	%r1, %ahi, %blo, %r1;
	madc.lo.cc.u32 	%r2, %ahi, %bhi, %r2;
	addc.u32 	%r3, %r3, 0;
	mov.b64 	%rd28, {%r0,%r1};
	mov.b64 	%rd70, {%r2,%r3};
	}
	st.local.u64 	[%rd23], %rd28;
	add.s32 	%r44, %r44, 1;
	add.s32 	%r43, %r43, 1;
	add.s32 	%r42, %r42, 1;
	setp.ne.s32 	%p4, %r43, -15;
	mov.u32 	%r45, %r6;
	@%p4 bra 	$L__BB49_3;
$L__BB49_4:
	cvt.s64.s32 	%rd29, %r45;
	cvt.u64.u32 	%rd30, %r4;
	add.s64 	%rd31, %rd30, %rd29;
	shl.b64 	%rd32, %rd31, 3;
	add.s64 	%rd33, %rd1, %rd32;
	st.local.u64 	[%rd33+-120], %rd70;
	and.b32  	%r15, %r2, 63;
	ld.local.u64 	%rd72, [%rd1+16];
	ld.local.u64 	%rd71, [%rd1+24];
	setp.eq.s32 	%p5, %r15, 0;
	@%p5 bra 	$L__BB49_6;
	shl.b64 	%rd34, %rd71, %r15;
	shr.u64 	%rd35, %rd72, 1;
	xor.b32  	%r24, %r15, 63;
	shr.u64 	%rd36, %rd35, %r24;
	or.b64  	%rd71, %rd34, %rd36;
	ld.local.u64 	%rd37, [%rd1+8];
	shl.b64 	%rd38, %rd72, %r15;
	shr.u64 	%rd39, %rd37, 1;
	shr.u64 	%rd40, %rd39, %r24;
	or.b64  	%rd72, %rd38, %rd40;
$L__BB49_6:
	and.b32  	%r25, %r1, -2147483648;
	shr.u64 	%rd41, %rd71, 62;
	cvt.u32.u64 	%r26, %rd41;
	mov.b64 	{%r27, %r28}, %rd71;
	mov.b64 	{%r29, %r30}, %rd72;
	shf.l.wrap.b32 	%r31, %r30, %r27, 2;
	shf.l.wrap.b32 	%r32, %r27, %r28, 2;
	mov.b64 	%rd42, {%r31, %r32};
	shl.b64 	%rd43, %rd72, 2;
	shr.u64 	%rd44, %rd42, 63;
	cvt.u32.u64 	%r33, %rd44;
	add.s32 	%r34, %r33, %r26;
	setp.eq.s32 	%p6, %r25, 0;
	neg.s32 	%r35, %r34;
	selp.b32 	%r46, %r34, %r35, %p6;
	setp.gt.s64 	%p7, %rd42, -1;
	mov.b64 	%rd45, 0;
	{
	.reg .u32 %r0, %r1, %r2, %r3, %a0, %a1, %a2, %a3, %b0, %b1, %b2, %b3;
	mov.b64 	{%a0,%a1}, %rd45;
	mov.b64 	{%a2,%a3}, %rd45;
	mov.b64 	{%b0,%b1}, %rd43;
	mov.b64 	{%b2,%b3}, %rd42;
	sub.cc.u32 	%r0, %a0, %b0;
	subc.cc.u32 	%r1, %a1, %b1;
	subc.cc.u32 	%r2, %a2, %b2;
	subc.u32 	%r3, %a3, %b3;
	mov.b64 	%rd46, {%r0,%r1};
	mov.b64 	%rd47, {%r2,%r3};
	}
	xor.b32  	%r36, %r25, -2147483648;
	selp.b64 	%rd73, %rd42, %rd47, %p7;
	selp.b64 	%rd14, %rd43, %rd46, %p7;
	selp.b32 	%r17, %r25, %r36, %p7;
	clz.b64 	%r37, %rd73;
	cvt.u64.u32 	%rd15, %r37;
	setp.eq.s32 	%p8, %r37, 0;
	@%p8 bra 	$L__BB49_8;
	cvt.u32.u64 	%r38, %rd15;
	and.b32  	%r39, %r38, 63;
	shl.b64 	%rd48, %rd73, %r39;
	shr.u64 	%rd49, %rd14, 1;
	not.b32 	%r40, %r38;
	and.b32  	%r41, %r40, 63;
	shr.u64 	%rd50, %rd49, %r41;
	or.b64  	%rd73, %rd48, %rd50;
$L__BB49_8:
	mov.b64 	%rd51, -3958705157555305931;
	{
	.reg .u32 %r0, %r1, %r2, %r3, %alo, %ahi, %blo, %bhi;
	mov.b64 	{%alo,%ahi}, %rd73;
	mov.b64 	{%blo,%bhi}, %rd51;
	mul.lo.u32 	%r0, %alo, %blo;
	mul.hi.u32 	%r1, %alo, %blo;
	mad.lo.cc.u32 	%r1, %alo, %bhi, %r1;
	madc.hi.u32 	%r2, %alo, %bhi, 0;
	mad.lo.cc.u32 	%r1, %ahi, %blo, %r1;
	madc.hi.cc.u32 	%r2, %ahi, %blo, %r2;
	madc.hi.u32 	%r3, %ahi, %bhi, 0;
	mad.lo.cc.u32 	%r2, %ahi, %bhi, %r2;
	addc.u32 	%r3, %r3, 0;
	mov.b64 	%rd52, {%r0,%r1};
	mov.b64 	%rd53, {%r2,%r3};
	}
	setp.gt.s64 	%p9, %rd53, 0;
	{
	.reg .u32 %r0, %r1, %r2, %r3, %a0, %a1, %a2, %a3, %b0, %b1, %b2, %b3;
	mov.b64 	{%a0,%a1}, %rd52;
	mov.b64 	{%a2,%a3}, %rd53;
	mov.b64 	{%b0,%b1}, %rd52;
	mov.b64 	{%b2,%b3}, %rd53;
	add.cc.u32 	%r0, %a0, %b0;
	addc.cc.u32 	%r1, %a1, %b1;
	addc.cc.u32 	%r2, %a2, %b2;
	addc.u32 	%r3, %a3, %b3;
	mov.b64 	%rd54, {%r0,%r1};
	mov.b64 	%rd55, {%r2,%r3};
	}
	selp.b64 	%rd56, %rd55, %rd53, %p9;
	selp.s64 	%rd57, -1, 0, %p9;
	sub.s64 	%rd58, %rd57, %rd15;
	cvt.u64.u32 	%rd59, %r17;
	shl.b64 	%rd60, %rd59, 32;
	add.s64 	%rd61, %rd56, 1;
	shr.u64 	%rd62, %rd61, 10;
	add.s64 	%rd63, %rd62, 1;
	shr.u64 	%rd64, %rd63, 1;
	shl.b64 	%rd65, %rd58, 52;
	add.s64 	%rd66, %rd65, %rd64;
	add.s64 	%rd67, %rd66, 4602678819172646912;
	or.b64  	%rd68, %rd67, %rd60;
	mov.b64 	%fd4, %rd68;
$L__BB49_9:
	st.param.f64 	[func_retval0], %fd4;
	st.param.b32 	[func_retval0+8], %r46;
	ret;

}
.func  (.param .b64 func_retval0) __internal_accurate_pow(
	.param .b64 __internal_accurate_pow_param_0,
	.param .b64 __internal_accurate_pow_param_1
)
{
	.reg .pred 	%p<8>;
	.reg .b32 	%r<49>;
	.reg .b32 	%f<3>;
	.reg .b64 	%fd<109>;

	ld.param.f64 	%fd10, [__internal_accurate_pow_param_0];
	ld.param.f64 	%fd11, [__internal_accurate_pow_param_1];
	{
	.reg .b32 %temp; 
	mov.b64 	{%temp, %r46}, %fd10;
	}
	{
	.reg .b32 %temp; 
	mov.b64 	{%r45, %temp}, %fd10;
	}
	shr.u32 	%r47, %r46, 20;
	setp.gt.u32 	%p1, %r46, 1048575;
	@%p1 bra 	$L__BB50_2;
	mul.f64 	%fd12, %fd10, 0d4350000000000000;
	{
	.reg .b32 %temp; 
	mov.b64 	{%temp, %r46}, %fd12;
	}
	{
	.reg .b32 %temp; 
	mov.b64 	{%r45, %temp}, %fd12;
	}
	shr.u32 	%r16, %r46, 20;
	add.s32 	%r47, %r16, -54;
$L__BB50_2:
	add.s32 	%r48, %r47, -1023;
	and.b32  	%r17, %r46, -2146435073;
	or.b32  	%r18, %r17, 1072693248;
	mov.b64 	%fd107, {%r45, %r18};
	setp.lt.u32 	%p2, %r18, 1073127583;
	@%p2 bra 	$L__BB50_4;
	{
	.reg .b32 %temp; 
	mov.b64 	{%r19, %temp}, %fd107;
	}
	{
	.reg .b32 %temp; 
	mov.b64 	{%temp, %r20}, %fd107;
	}
	add.s32 	%r21, %r20, -1048576;
	mov.b64 	%fd107, {%r19, %r21};
	add.s32 	%r48, %r47, -1022;
$L__BB50_4:
	add.f64 	%fd13, %fd107, 0dBFF0000000000000;
	add.f64 	%fd14, %fd107, 0d3FF0000000000000;
	rcp.approx.ftz.f64 	%fd15, %fd14;
	neg.f64 	%fd16, %fd14;
	fma.rn.f64 	%fd17, %fd16, %fd15, 0d3FF0000000000000;
	fma.rn.f64 	%fd18, %fd17, %fd17, %fd17;
	fma.rn.f64 	%fd19, %fd18, %fd15, %fd15;
	mul.f64 	%fd20, %fd13, %fd19;
	fma.rn.f64 	%fd21, %fd13, %fd19, %fd20;
	mul.f64 	%fd22, %fd21, %fd21;
	fma.rn.f64 	%fd23, %fd22, 0d3EB0F5FF7D2CAFE2, 0d3ED0F5D241AD3B5A;
	fma.rn.f64 	%fd24, %fd23, %fd22, 0d3EF3B20A75488A3F;
	fma.rn.f64 	%fd25, %fd24, %fd22, 0d3F1745CDE4FAECD5;
	fma.rn.f64 	%fd26, %fd25, %fd22, 0d3F3C71C7258A578B;
	fma.rn.f64 	%fd27, %fd26, %fd22, 0d3F6249249242B910;
	fma.rn.f64 	%fd28, %fd27, %fd22, 0d3F89999999999DFB;
	sub.f64 	%fd29, %fd13, %fd21;
	add.f64 	%fd30, %fd29, %fd29;
	neg.f64 	%fd31, %fd21;
	fma.rn.f64 	%fd32, %fd31, %fd13, %fd30;
	mul.f64 	%fd33, %fd19, %fd32;
	fma.rn.f64 	%fd34, %fd22, %fd28, 0d3FB5555555555555;
	mov.f64 	%fd35, 0d3FB5555555555555;
	sub.f64 	%fd36, %fd35, %fd34;
	fma.rn.f64 	%fd37, %fd22, %fd28, %fd36;
	add.f64 	%fd38, %fd37, 0dBC46A4CB00B9E7B0;
	add.f64 	%fd39, %fd34, %fd38;
	sub.f64 	%fd40, %fd34, %fd39;
	add.f64 	%fd41, %fd38, %fd40;
	mul.rn.f64 	%fd42, %fd21, %fd21;
	neg.f64 	%fd43, %fd42;
	fma.rn.f64 	%fd44, %fd21, %fd21, %fd43;
	{
	.reg .b32 %temp; 
	mov.b64 	{%r22, %temp}, %fd33;
	}
	{
	.reg .b32 %temp; 
	mov.b64 	{%temp, %r23}, %fd33;
	}
	add.s32 	%r24, %r23, 1048576;
	mov.b64 	%fd45, {%r22, %r24};
	fma.rn.f64 	%fd46, %fd21, %fd45, %fd44;
	mul.rn.f64 	%fd47, %fd42, %fd21;
	neg.f64 	%fd48, %fd47;
	fma.rn.f64 	%fd49, %fd42, %fd21, %fd48;
	fma.rn.f64 	%fd50, %fd42, %fd33, %fd49;
	fma.rn.f64 	%fd51, %fd46, %fd21, %fd50;
	mul.rn.f64 	%fd52, %fd39, %fd47;
	neg.f64 	%fd53, %fd52;
	fma.rn.f64 	%fd54, %fd39, %fd47, %fd53;
	fma.rn.f64 	%fd55, %fd39, %fd51, %fd54;
	fma.rn.f64 	%fd56, %fd41, %fd47, %fd55;
	add.f64 	%fd57, %fd52, %fd56;
	sub.f64 	%fd58, %fd52, %fd57;
	add.f64 	%fd59, %fd56, %fd58;
	add.f64 	%fd60, %fd21, %fd57;
	sub.f64 	%fd61, %fd21, %fd60;
	add.f64 	%fd62, %fd57, %fd61;
	add.f64 	%fd63, %fd59, %fd62;
	add.f64 	%fd64, %fd33, %fd63;
	add.f64 	%fd65, %fd60, %fd64;
	sub.f64 	%fd66, %fd60, %fd65;
	add.f64 	%fd67, %fd64, %fd66;
	xor.b32  	%r25, %r48, -2147483648;
	mov.b32 	%r26, 1127219200;
	mov.b64 	%fd68, {%r25, %r26};
	mov.b32 	%r27, -2147483648;
	mov.b64 	%fd69, {%r27, %r26};
	sub.f64 	%fd70, %fd68, %fd69;
	fma.rn.f64 	%fd71, %fd70, 0d3FE62E42FEFA39EF, %fd65;
	fma.rn.f64 	%fd72, %fd70, 0dBFE62E42FEFA39EF, %fd71;
	sub.f64 	%fd73, %fd72, %fd65;
	sub.f64 	%fd74, %fd67, %fd73;
	fma.rn.f64 	%fd75, %fd70, 0d3C7ABC9E3B39803F, %fd74;
	add.f64 	%fd76, %fd71, %fd75;
	sub.f64 	%fd77, %fd71, %fd76;
	add.f64 	%fd78, %fd75, %fd77;
	{
	.reg .b32 %temp; 
	mov.b64 	{%temp, %r28}, %fd11;
	}
	{
	.reg .b32 %temp; 
	mov.b64 	{%r29, %temp}, %fd11;
	}
	shl.b32 	%r30, %r28, 1;
	setp.gt.u32 	%p3, %r30, -33554433;
	and.b32  	%r31, %r28, -15728641;
	selp.b32 	%r32, %r31, %r28, %p3;
	mov.b64 	%fd79, {%r29, %r32};
	mul.rn.f64 	%fd80, %fd76, %fd79;
	neg.f64 	%fd81, %fd80;
	fma.rn.f64 	%fd82, %fd76, %fd79, %fd81;
	fma.rn.f64 	%fd83, %fd78, %fd79, %fd82;
	add.f64 	%fd4, %fd80, %fd83;
	sub.f64 	%fd84, %fd80, %fd4;
	add.f64 	%fd5, %fd83, %fd84;
	fma.rn.f64 	%fd85, %fd4, 0d3FF71547652B82FE, 0d4338000000000000;
	{
	.reg .b32 %temp; 
	mov.b64 	{%r13, %temp}, %fd85;
	}
	mov.f64 	%fd86, 0dC338000000000000;
	add.rn.f64 	%fd87, %fd85, %fd86;
	fma.rn.f64 	%fd88, %fd87, 0dBFE62E42FEFA39EF, %fd4;
	fma.rn.f64 	%fd89, %fd87, 0dBC7ABC9E3B39803F, %fd88;
	fma.rn.f64 	%fd90, %fd89, 0d3E5ADE1569CE2BDF, 0d3E928AF3FCA213EA;
	fma.rn.f64 	%fd91, %fd90, %fd89, 0d3EC71DEE62401315;
	fma.rn.f64 	%fd92, %fd91, %fd89, 0d3EFA01997C89EB71;
	fma.rn.f64 	%fd93, %fd92, %fd89, 0d3F2A01A014761F65;
	fma.rn.f64 	%fd94, %fd93, %fd89, 0d3F56C16C1852B7AF;
	fma.rn.f64 	%fd95, %fd94, %fd89, 0d3F81111111122322;
	fma.rn.f64 	%fd96, %fd95, %fd89, 0d3FA55555555502A1;
	fma.rn.f64 	%fd97, %fd96, %fd89, 0d3FC5555555555511;
	fma.rn.f64 	%fd98, %fd97, %fd89, 0d3FE000000000000B;
	fma.rn.f64 	%fd99, %fd98, %fd89, 0d3FF0000000000000;
	fma.rn.f64 	%fd100, %fd99, %fd89, 0d3FF0000000000000;
	{
	.reg .b32 %temp; 
	mov.b64 	{%r14, %temp}, %fd100;
	}
	{
	.reg .b32 %temp; 
	mov.b64 	{%temp, %r15}, %fd100;
	}
	shl.b32 	%r33, %r13, 20;
	add.s32 	%r34, %r33, %r15;
	mov.b64 	%fd108, {%r14, %r34};
	{
	.reg .b32 %temp; 
	mov.b64 	{%temp, %r35}, %fd4;
	}
	mov.b32 	%f2, %r35;
	abs.f32 	%f1, %f2;
	setp.lt.f32 	%p4, %f1, 0f4086232B;
	@%p4 bra 	$L__BB50_7;
	setp.lt.f64 	%p5, %fd4, 0d0000000000000000;
	add.f64 	%fd101, %fd4, 0d7FF0000000000000;
	selp.f64 	%fd108, 0d0000000000000000, %fd101, %p5;
	setp.geu.f32 	%p6, %f1, 0f40874800;
	@%p6 bra 	$L__BB50_7;
	shr.u32 	%r36, %r13, 31;
	add.s32 	%r37, %r13, %r36;
	shr.s32 	%r38, %r37, 1;
	shl.b32 	%r39, %r38, 20;
	add.s32 	%r40, %r15, %r39;
	mov.b64 	%fd102, {%r14, %r40};
	sub.s32 	%r41, %r13, %r38;
	shl.b32 	%r42, %r41, 20;
	add.s32 	%r43, %r42, 1072693248;
	mov.b32 	%r44, 0;
	mov.b64 	%fd103, {%r44, %r43};
	mul.f64 	%fd108, %fd103, %fd102;
$L__BB50_7:
	abs.f64 	%fd104, %fd108;
	setp.eq.f64 	%p7, %fd104, 0d7FF0000000000000;
	fma.rn.f64 	%fd105, %fd108, %fd5, %fd108;
	selp.f64 	%fd106, %fd108, %fd105, %p7;
	st.param.f64 	[func_retval0], %fd106;
	ret;

}
.func  (.param .b64 func_retval0) __internal_lgamma_pos(
	.param .b64 __internal_lgamma_pos_param_0
)
{
	.reg .pred 	%p<12>;
	.reg .b32 	%r<47>;
	.reg .b64 	%fd<184>;

	ld.param.f64 	%fd22, [__internal_lgamma_pos_param_0];
	{
	.reg .b32 %temp; 
	mov.b64 	{%temp, %r1}, %fd22;
	}
	setp.lt.s32 	%p1, %r1, 1074266112;
	@%p1 bra 	$L__BB51_9;
	setp.lt.u32 	%p8, %r1, 1075838976;
	@%p8 bra 	$L__BB51_8;
	setp.gt.u32 	%p9, %r1, 2146435071;
	@%p9 bra 	$L__BB51_6;
	{
	.reg .b32 %temp; 
	mov.b64 	{%r30, %temp}, %fd22;
	}
	shr.u32 	%r2, %r1, 20;
	add.s32 	%r42, %r2, -1023;
	and.b32  	%r31, %r1, 1048575;
	or.b32  	%r32, %r31, 1072693248;
	mov.b64 	%fd178, {%r30, %r32};
	setp.lt.u32 	%p10, %r32, 1073127583;
	@%p10 bra 	$L__BB51_5;
	{
	.reg .b32 %temp; 
	mov.b64 	{%r33, %temp}, %fd178;
	}
	{
	.reg .b32 %temp; 
	mov.b64 	{%temp, %r34}, %fd178;
	}
	add.s32 	%r35, %r34, -1048576;
	mov.b64 	%fd178, {%r33, %r35};
	add.s32 	%r42, %r2, -1022;
$L__BB51_5:
	add.f64 	%fd129, %fd178, 0dBFF0000000000000;
	add.f64 	%fd130, %fd178, 0d3FF0000000000000;
	rcp.approx.ftz.f64 	%fd131, %fd130;
	neg.f64 	%fd132, %fd130;
	fma.rn.f64 	%fd133, %fd132, %fd131, 0d3FF0000000000000;
	fma.rn.f64 	%fd134, %fd133, %fd133, %fd133;
	fma.rn.f64 	%fd135, %fd134, %fd131, %fd131;
	mul.f64 	%fd136, %fd129, %fd135;
	fma.rn.f64 	%fd137, %fd129, %fd135, %fd136;
	mul.f64 	%fd138, %fd137, %fd137;
	fma.rn.f64 	%fd139, %fd138, 0d3EB1380B3AE80F1E, 0d3ED0EE258B7A8B04;
	fma.rn.f64 	%fd140, %fd139, %fd138, 0d3EF3B2669F02676F;
	fma.rn.f64 	%fd141, %fd140, %fd138, 0d3F1745CBA9AB0956;
	fma.rn.f64 	%fd142, %fd141, %fd138, 0d3F3C71C72D1B5154;
	fma.rn.f64 	%fd143, %fd142, %fd138, 0d3F624924923BE72D;
	fma.rn.f64 	%fd144, %fd143, %fd138, 0d3F8999999999A3C4;
	fma.rn.f64 	%fd145, %fd144, %fd138, 0d3FB5555555555554;
	sub.f64 	%fd146, %fd129, %fd137;
	add.f64 	%fd147, %fd146, %fd146;
	neg.f64 	%fd148, %fd137;
	fma.rn.f64 	%fd149, %fd148, %fd129, %fd147;
	mul.f64 	%fd150, %fd135, %fd149;
	mul.f64 	%fd151, %fd138, %fd145;
	fma.rn.f64 	%fd152, %fd151, %fd137, %fd150;
	xor.b32  	%r36, %r42, -2147483648;
	mov.b32 	%r37, 1127219200;
	mov.b64 	%fd153, {%r36, %r37};
	mov.b32 	%r38, -2147483648;
	mov.b64 	%fd154, {%r38, %r37};
	sub.f64 	%fd155, %fd153, %fd154;
	fma.rn.f64 	%fd156, %fd155, 0d3FE62E42FEFA39EF, %fd137;
	fma.rn.f64 	%fd157, %fd155, 0dBFE62E42FEFA39EF, %fd156;
	sub.f64 	%fd158, %fd157, %fd137;
	sub.f64 	%fd159, %fd152, %fd158;
	fma.rn.f64 	%fd160, %fd155, 0d3C7ABC9E3B39803F, %fd159;
	add.f64 	%fd179, %fd156, %fd160;
	bra.uni 	$L__BB51_7;
$L__BB51_6:
	fma.rn.f64 	%fd179, %fd22, 0d7FF0000000000000, 0d7FF0000000000000;
$L__BB51_7:
	rcp.approx.ftz.f64 	%fd161, %fd22;
	neg.f64 	%fd162, %fd22;
	fma.rn.f64 	%fd163, %fd162, %fd161, 0d3FF0000000000000;
	fma.rn.f64 	%fd164, %fd163, %fd163, %fd163;
	fma.rn.f64 	%fd165, %fd164, %fd161, %fd161;
	mul.f64 	%fd166, %fd165, %fd165;
	{
	.reg .b32 %temp; 
	mov.b64 	{%r39, %temp}, %fd179;
	}
	{
	.reg .b32 %temp; 
	mov.b64 	{%temp, %r40}, %fd179;
	}
	add.s32 	%r41, %r40, -1048576;
	mov.b64 	%fd167, {%r39, %r41};
	add.f64 	%fd168, %fd22, 0dBFE0000000000000;
	fma.rn.f64 	%fd169, %fd166, 0dBF5AC321034783F9, 0d3F4B68B992738FBF;
	fma.rn.f64 	%fd170, %fd169, %fd166, 0dBF4380D01E4F7B8C;
	fma.rn.f64 	%fd171, %fd170, %fd166, 0d3F4A019FA29F7264;
	fma.rn.f64 	%fd172, %fd171, %fd166, 0dBF66C16C16B2ACEC;
	fma.rn.f64 	%fd173, %fd172, %fd166, 0d3FB5555555555545;
	fma.rn.f64 	%fd174, %fd173, %fd165, 0d3FED67F1C864BEAE;
	fma.rn.f64 	%fd175, %fd167, %fd168, %fd174;
	fma.rn.f64 	%fd176, %fd167, %fd168, %fd162;
	add.f64 	%fd177, %fd176, %fd175;
	setp.eq.f64 	%p11, %fd22, 0d7FF0000000000000;
	selp.f64 	%fd183, 0d7FF0000000000000, %fd177, %p11;
	bra.uni 	$L__BB51_21;
$L__BB51_8:
	add.f64 	%fd113, %fd22, 0dC008000000000000;
	fma.rn.f64 	%fd114, %fd113, 0dC0AF7040BB18FB05, 0dC1122B7730207EF3;
	fma.rn.f64 	%fd115, %fd114, %fd113, 0dC1585A0DB81DE7D0;
	fma.rn.f64 	%fd116, %fd115, %fd113, 0dC18A992B8BA94677;
	fma.rn.f64 	%fd117, %fd116, %fd113, 0dC1AAC5CB6957CC20;
	fma.rn.f64 	%fd118, %fd117, %fd113, 0dC1BC0E2B308774BE;
	fma.rn.f64 	%fd119, %fd118, %fd113, 0dC1C6BA13DCAE7F67;
	fma.rn.f64 	%fd120, %fd119, %fd113, 0dC1CCF33B9C3D120C;
	add.f64 	%fd121, %fd113, 0dC08FF62E0BE189FE;
	fma.rn.f64 	%fd122, %fd121, %fd113, 0dC10074FACE10C93F;
	fma.rn.f64 	%fd123, %fd122, %fd113, 0dC151B662F8D75791;
	fma.rn.f64 	%fd124, %fd123, %fd113, 0dC18EE64AB4D207F7;
	fma.rn.f64 	%fd125, %fd124, %fd113, 0dC1B9051687C9951A;
	fma.rn.f64 	%fd126, %fd125, %fd113, 0dC1D2B866BF0B853D;
	fma.rn.f64 	%fd127, %fd126, %fd113, 0dC1D4E2130E9DC133;
	div.rn.f64 	%fd128, %fd120, %fd127;
	add.f64 	%fd183, %fd113, %fd128;
	bra.uni 	$L__BB51_21;
$L__BB51_9:
	setp.lt.s32 	%p2, %r1, 1073217536;
	@%p2 bra 	$L__BB51_11;
	add.f64 	%fd93, %fd22, 0dC000000000000000;
	fma.rn.f64 	%fd94, %fd93, 0d3E452636124338B3, 0dBE71FA71D78C0EE2;
	fma.rn.f64 	%fd95, %fd94, %fd93, 0d3E8D111F31E61306;
	fma.rn.f64 	%fd96, %fd95, %fd93, 0dBEA0502BBE1B2706;
	fma.rn.f64 	%fd97, %fd96, %fd93, 0d3EB06850B2970292;
	fma.rn.f64 	%fd98, %fd97, %fd93, 0dBEC108474875033D;
	fma.rn.f64 	%fd99, %fd98, %fd93, 0d3ED24ACCC62909DC;
	fma.rn.f64 	%fd100, %fd99, %fd93, 0dBEE3CB25209E63BE;
	fma.rn.f64 	%fd101, %fd100, %fd93, 0d3EF581CBBC8CDC7B;
	fma.rn.f64 	%fd102, %fd101, %fd93, 0dBF078E04B85C7597;
	fma.rn.f64 	%fd103, %fd102, %fd93, 0d3F1A12730CF45051;
	fma.rn.f64 	%fd104, %fd103, %fd93, 0dBF2D3FD354062012;
	fma.rn.f64 	%fd105, %fd104, %fd93, 0d3F40B36B0B4DE323;
	fma.rn.f64 	%fd106, %fd105, %fd93, 0dBF538AC5C6D0317A;
	fma.rn.f64 	%fd107, %fd106, %fd93, 0d3F67ADD6EAAB19FC;
	fma.rn.f64 	%fd108, %fd107, %fd93, 0dBF7E404FC20E4D5B;
	fma.rn.f64 	%fd109, %fd108, %fd93, 0d3F951322AC7DA390;
	fma.rn.f64 	%fd110, %fd109, %fd93, 0dBFB13E001A5578A3;
	fma.rn.f64 	%fd111, %fd110, %fd93, 0d3FD4A34CC4A60FA3;
	fma.rn.f64 	%fd112, %fd111, %fd93, 0d3FDB0EE6072093CF;
	mul.f64 	%fd183, %fd93, %fd112;
	bra.uni 	$L__BB51_21;
$L__BB51_11:
	setp.lt.s32 	%p3, %r1, 1072064102;
	@%p3 bra 	$L__BB51_13;
	mov.f64 	%fd70, 0d3FF0000000000000;
	sub.f64 	%fd71, %fd70, %fd22;
	fma.rn.f64 	%fd72, %fd71, 0d3F881F6D2A4C4310, 0d3FA3EB504359EB88;
	fma.rn.f64 	%fd73, %fd72, %fd71, 0d3FAE35D8DEB06317;
	fma.rn.f64 	%fd74, %fd73, %fd71, 0d3FAED469A8B6ECCE;
	fma.rn.f64 	%fd75, %fd74, %fd71, 0d3FACC1B1C357BEFE;
	fma.rn.f64 	%fd76, %fd75, %fd71, 0d3FAD7154DB67F79F;
	fma.rn.f64 	%fd77, %fd76, %fd71, 0d3FAFCC622CF2F7BB;
	fma.rn.f64 	%fd78, %fd77, %fd71, 0d3FB11747A4D1CC43;
	fma.rn.f64 	%fd79, %fd78, %fd71, 0d3FB24CE16A21B8AC;
	fma.rn.f64 	%fd80, %fd79, %fd71, 0d3FB3B1C21A7BCB00;
	fma.rn.f64 	%fd81, %fd80, %fd71, 0d3FB556723452ED57;
	fma.rn.f64 	%fd82, %fd81, %fd71, 0d3FB748C00891544F;
	fma.rn.f64 	%fd83, %fd82, %fd71, 0d3FB9A0207808CF40;
	fma.rn.f64 	%fd84, %fd83, %fd71, 0d3FBC80673B8AE26B;
	fma.rn.f64 	%fd85, %fd84, %fd71, 0d3FC010B364B7E555;
	fma.rn.f64 	%fd86, %fd85, %fd71, 0d3FC2703A1D239658;
	fma.rn.f64 	%fd87, %fd86, %fd71, 0d3FC5B40CB1137E6E;
	fma.rn.f64 	%fd88, %fd87, %fd71, 0d3FCA8B9C17AC4F03;
	fma.rn.f64 	%fd89, %fd88, %fd71, 0d3FD151322AC7CB52;
	fma.rn.f64 	%fd90, %fd89, %fd71, 0d3FD9A4D55BEAB1D4;
	fma.rn.f64 	%fd91, %fd90, %fd71, 0d3FEA51A6625307D6;
	fma.rn.f64 	%fd92, %fd91, %fd71, 0d3FE2788CFC6FB619;
	mul.f64 	%fd183, %fd71, %fd92;
	bra.uni 	$L__BB51_21;
$L__BB51_13:
	fma.rn.f64 	%fd23, %fd22, 0dBE7844988BFE6590, 0d3EA7B77CEB0625E8;
	fma.rn.f64 	%fd24, %fd23, %fd22, 0dBE998C69C8710CC4;
	fma.rn.f64 	%fd25, %fd24, %fd22, 0dBEF6527A5A11CF6E;
	fma.rn.f64 	%fd26, %fd25, %fd22, 0d3F20EC2950B1B5DE;
	fma.rn.f64 	%fd27, %fd26, %fd22, 0dBF2C4D80C24BA278;
	fma.rn.f64 	%fd28, %fd27, %fd22, 0dBF5315B4E8CC0D09;
	fma.rn.f64 	%fd29, %fd28, %fd22, 0d3F7D917F15D50020;
	fma.rn.f64 	%fd30, %fd29, %fd22, 0dBF83B4ABB41CB6FA;
	fma.rn.f64 	%fd31, %fd30, %fd22, 0dBFA59AF1275B7120;
	fma.rn.f64 	%fd32, %fd31, %fd22, 0d3FC5512321A168A0;
	fma.rn.f64 	%fd33, %fd32, %fd22, 0dBFA5815E8FDCE74C;
	fma.rn.f64 	%fd34, %fd33, %fd22, 0dBFE4FCF4026ADD1A;
	fma.rn.f64 	%fd35, %fd34, %fd22, 0d3FE2788CFC6FB5C8;
	mul.f64 	%fd36, %fd22, %fd35;
	fma.rn.f64 	%fd180, %fd36, %fd22, %fd22;
	{
	.reg .b32 %temp; 
	mov.b64 	{%temp, %r43}, %fd180;
	}
	{
	.reg .b32 %temp; 
	mov.b64 	{%r44, %temp}, %fd180;
	}
	setp.gt.s32 	%p4, %r43, 1048575;
	mov.b32 	%r45, -1023;
	@%p4 bra 	$L__BB51_15;
	mul.f64 	%fd180, %fd180, 0d4350000000000000;
	{
	.reg .b32 %temp; 
	mov.b64 	{%temp, %r43}, %fd180;
	}
	{
	.reg .b32 %temp; 
	mov.b64 	{%r44, %temp}, %fd180;
	}
	mov.b32 	%r45, -1077;
$L__BB51_15:
	add.s32 	%r18, %r43, -1;
	setp.gt.u32 	%p5, %r18, 2146435070;
	@%p5 bra 	$L__BB51_19;
	shr.u32 	%r21, %r43, 20;
	add.s32 	%r46, %r45, %r21;
	and.b32  	%r22, %r43, 1048575;
	or.b32  	%r23, %r22, 1072693248;
	mov.b64 	%fd181, {%r44, %r23};
	setp.lt.u32 	%p7, %r23, 1073127583;
	@%p7 bra 	$L__BB51_18;
	{
	.reg .b32 %temp; 
	mov.b64 	{%r24, %temp}, %fd181;
	}
	{
	.reg .b32 %temp; 
	mov.b64 	{%temp, %r25}, %fd181;
	}
	add.s32 	%r26, %r25, -1048576;
	mov.b64 	%fd181, {%r24, %r26};
	add.s32 	%r46, %r46, 1;
$L__BB51_18:
	add.f64 	%fd38, %fd181, 0dBFF0000000000000;
	add.f64 	%fd39, %fd181, 0d3FF0000000000000;
	rcp.approx.ftz.f64 	%fd40, %fd39;
	neg.f64 	%fd41, %fd39;
	fma.rn.f64 	%fd42, %fd41, %fd40, 0d3FF0000000000000;
	fma.rn.f64 	%fd43, %fd42, %fd42, %fd42;
	fma.rn.f64 	%fd44, %fd43, %fd40, %fd40;
	mul.f64 	%fd45, %fd38, %fd44;
	fma.rn.f64 	%fd46, %fd38, %fd44, %fd45;
	mul.f64 	%fd47, %fd46, %fd46;
	fma.rn.f64 	%fd48, %fd47, 0d3EB1380B3AE80F1E, 0d3ED0EE258B7A8B04;
	fma.rn.f64 	%fd49, %fd48, %fd47, 0d3EF3B2669F02676F;
	fma.rn.f64 	%fd50, %fd49, %fd47, 0d3F1745CBA9AB0956;
	fma.rn.f64 	%fd51, %fd50, %fd47, 0d3F3C71C72D1B5154;
	fma.rn.f64 	%fd52, %fd51, %fd47, 0d3F624924923BE72D;
	fma.rn.f64 	%fd53, %fd52, %fd47, 0d3F8999999999A3C4;
	fma.rn.f64 	%fd54, %fd53, %fd47, 0d3FB5555555555554;
	sub.f64 	%fd55, %fd38, %fd46;
	add.f64 	%fd56, %fd55, %fd55;
	neg.f64 	%fd57, %fd46;
	fma.rn.f64 	%fd58, %fd57, %fd38, %fd56;
	mul.f64 	%fd59, %fd44, %fd58;
	mul.f64 	%fd60, %fd47, %fd54;
	fma.rn.f64 	%fd61, %fd60, %fd46, %fd59;
	xor.b32  	%r27, %r46, -2147483648;
	mov.b32 	%r28, 1127219200;
	mov.b64 	%fd62, {%r27, %r28};
	mov.b32 	%r29, -2147483648;
	mov.b64 	%fd63, {%r29, %r28};
	sub.f64 	%fd64, %fd62, %fd63;
	fma.rn.f64 	%fd65, %fd64, 0d3FE62E42FEFA39EF, %fd46;
	fma.rn.f64 	%fd66, %fd64, 0dBFE62E42FEFA39EF, %fd65;
	sub.f64 	%fd67, %fd66, %fd46;
	sub.f64 	%fd68, %fd61, %fd67;
	fma.rn.f64 	%fd69, %fd64, 0d3C7ABC9E3B39803F, %fd68;
	add.f64 	%fd182, %fd65, %fd69;
	bra.uni 	$L__BB51_20;
$L__BB51_19:
	fma.rn.f64 	%fd37, %fd180, 0d7FF0000000000000, 0d7FF0000000000000;
	{
	.reg .b32 %temp; 
	mov.b64 	{%temp, %r19}, %fd180;
	}
	and.b32  	%r20, %r19, 2147483647;
	setp.eq.s32 	%p6, %r20, 0;
	selp.f64 	%fd182, 0dFFF0000000000000, %fd37, %p6;
$L__BB51_20:
	neg.f64 	%fd183, %fd182;
$L__BB51_21:
	st.param.f64 	[func_retval0], %fd183;
	ret;

}


// ===== COMPILED SASS (sm_100) =====

	.target	sm_100

	.elftype	@"ET_EXEC"


//--------------------- .note.nv.tkinfo           --------------------------
	.section	.note.nv.tkinfo,"",@"SHT_NOTE"
	.sectionflags	@"SHF_NOTE_NV_TKINFO"
	.tkinfo
        /*0018*/ 	.word	0x00000002
        /*0030*/ 	.string	""
        /*0030*/ 	.string	"ptxas"
        /*0030*/ 	.string	"Cuda compilation tools, release 13.0, V13.0.88"
        /*0030*/ 	.string	"Build cuda_13.0.r13.0/compiler.36424714_0"
        /*0030*/ 	.string	"-arch sm_100 -m 64 "



//--------------------- .note.nv.cuinfo           --------------------------
	.section	.note.nv.cuinfo,"",@"SHT_NOTE"
	.sectionflags	@"SHF_NOTE_NV_CUINFO"
        /*0018*/ 	.short	0x0002
        /*001a*/ 	.short	0x0064
        /*001c*/ 	.short	0x0082
	.zero		2


//--------------------- .nv.info                  --------------------------
	.section	.nv.info,"",@"SHT_CUDA_INFO"
	.align	4


	//----- nvinfo : EIATTR_REGCOUNT
	.align		4
        /*0000*/ 	.byte	0x04, 0x2f
        /*0002*/ 	.short	(.L_3 - .L_2)
	.align		4
.L_2:
        /*0004*/ 	.word	index@(math_acos)
        /*0008*/ 	.word	0x00000016


	//----- nvinfo : EIATTR_FRAME_SIZE
	.align		4
.L_3:
        /*000c*/ 	.byte	0x04, 0x11
        /*000e*/ 	.short	(.L_5 - .L_4)
	.align		4
.L_4:
        /*0010*/ 	.word	index@(math_acos)
        /*0014*/ 	.word	0x00000000


	//----- nvinfo : EIATTR_REGCOUNT
	.align		4
.L_5:
        /*0018*/ 	.byte	0x04, 0x2f
        /*001a*/ 	.short	(.L_7 - .L_6)
	.align		4
.L_6:
        /*001c*/ 	.word	index@(math_acosh)
        /*0020*/ 	.word	0x0000001b


	//----- nvinfo : EIATTR_FRAME_SIZE
	.align		4
.L_7:
        /*0024*/ 	.byte	0x04, 0x11
        /*0026*/ 	.short	(.L_9 - .L_8)
	.align		4
.L_8:
        /*0028*/ 	.word	index@($__internal_21_$__cuda_sm20_div_rn_f64_full)
        /*002c*/ 	.word	0x00000000


	//----- nvinfo : EIATTR_FRAME_SIZE
	.align		4
.L_9:
        /*0030*/ 	.byte	0x04, 0x11
        /*0032*/ 	.short	(.L_11 - .L_10)
	.align		4
.L_10:
        /*0034*/ 	.word	index@(math_acosh)
        /*0038*/ 	.word	0x00000000


	//----- nvinfo : EIATTR_REGCOUNT
	.align		4
.L_11:
        /*003c*/ 	.byte	0x04, 0x2f
        /*003e*/ 	.short	(.L_13 - .L_12)
	.align		4
.L_12:
        /*0040*/ 	.word	index@(math_asin)
        /*0044*/ 	.word	0x00000014


	//----- nvinfo : EIATTR_FRAME_SIZE
	.align		4
.L_13:
        /*0048*/ 	.byte	0x04, 0x11
        /*004a*/ 	.short	(.L_15 - .L_14)
	.align		4
.L_14:
        /*004c*/ 	.word	index@(math_asin)
        /*0050*/ 	.word	0x00000000


	//----- nvinfo : EIATTR_REGCOUNT
	.align		4
.L_15:
        /*0054*/ 	.byte	0x04, 0x2f
        /*0056*/ 	.short	(.L_17 - .L_16)
	.align		4
.L_16:
        /*0058*/ 	.word	index@(math_asinh)
        /*005c*/ 	.word	0x0000001d


	//----- nvinfo : EIATTR_FRAME_SIZE
	.align		4
.L_17:
        /*0060*/ 	.byte	0x04, 0x11
        /*0062*/ 	.short	(.L_19 - .L_18)
	.align		4
.L_18:
        /*0064*/ 	.word	index@($__internal_20_$__cuda_sm20_div_rn_f64_full)
        /*0068*/ 	.word	0x00000000


	//----- nvinfo : EIATTR_FRAME_SIZE
	.align		4
.L_19:
        /*006c*/ 	.byte	0x04, 0x11
        /*006e*/ 	.short	(.L_21 - .L_20)
	.align		4
.L_20:
        /*0070*/ 	.word	index@(math_asinh)
        /*0074*/ 	.word	0x00000000


	//----- nvinfo : EIATTR_REGCOUNT
	.align		4
.L_21:
        /*0078*/ 	.byte	0x04, 0x2f
        /*007a*/ 	.short	(.L_23 - .L_22)
	.align		4
.L_22:
        /*007c*/ 	.word	index@(math_atan)
        /*0080*/ 	.word	0x0000000e


	//----- nvinfo : EIATTR_FRAME_SIZE
	.align		4
.L_23:
        /*0084*/ 	.byte	0x04, 0x11
        /*0086*/ 	.short	(.L_25 - .L_24)
	.align		4
.L_24:
        /*0088*/ 	.word	index@(math_atan)
        /*008c*/ 	.word	0x00000000


	//----- nvinfo : EIATTR_REGCOUNT
	.align		4
.L_25:
        /*0090*/ 	.byte	0x04, 0x2f
        /*0092*/ 	.short	(.L_27 - .L_26)
	.align		4
.L_26:
        /*0094*/ 	.word	index@(math_atanh)
        /*0098*/ 	.word	0x0000001d


	//----- nvinfo : EIATTR_FRAME_SIZE
	.align		4
.L_27:
        /*009c*/ 	.byte	0x04, 0x11
        /*009e*/ 	.short	(.L_29 - .L_28)
	.align		4
.L_28:
        /*00a0*/ 	.word	index@($__internal_19_$__cuda_sm20_div_rn_f64_full)
        /*00a4*/ 	.word	0x00000000


	//----- nvinfo : EIATTR_FRAME_SIZE
	.align		4
.L_29:
        /*00a8*/ 	.byte	0x04, 0x11
        /*00aa*/ 	.short	(.L_31 - .L_30)
	.align		4
.L_30:
        /*00ac*/ 	.word	index@(math_atanh)
        /*00b0*/ 	.word	0x00000000


	//----- nvinfo : EIATTR_REGCOUNT
	.align		4
.L_31:
        /*00b4*/ 	.byte	0x04, 0x2f
        /*00b6*/ 	.short	(.L_33 - .L_32)
	.align		4
.L_32:
        /*00b8*/ 	.word	index@(math_cbrt)
        /*00bc*/ 	.word	0x00000016


	//----- nvinfo : EIATTR_FRAME_SIZE
	.align		4
.L_33:
        /*00c0*/ 	.byte	0x04, 0x11
        /*00c2*/ 	.short	(.L_35 - .L_34)
	.align		4
.L_34:
        /*00c4*/ 	.word	index@(math_cbrt)
        /*00c8*/ 	.word	0x00000000


	//----- nvinfo : EIATTR_REGCOUNT
	.align		4
.L_35:
        /*00cc*/ 	.byte	0x04, 0x2f
        /*00ce*/ 	.short	(.L_37 - .L_36)
	.align		4
.L_36:
        /*00d0*/ 	.word	index@(math_ceil)
        /*00d4*/ 	.word	0x0000000a


	//----- nvinfo : EIATTR_FRAME_SIZE
	.align		4
.L_37:
        /*00d8*/ 	.byte	0x04, 0x11
        /*00da*/ 	.short	(.L_39 - .L_38)
	.align		4
.L_38:
        /*00dc*/ 	.word	index@(math_ceil)
        /*00e0*/ 	.word	0x00000000


	//----- nvinfo : EIATTR_REGCOUNT
	.align		4
.L_39:
        /*00e4*/ 	.byte	0x04, 0x2f
        /*00e6*/ 	.short	(.L_41 - .L_40)
	.align		4
.L_40:
        /*00e8*/ 	.word	index@(math_cos)
        /*00ec*/ 	.word	0x0000001c


	//----- nvinfo : EIATTR_FRAME_SIZE
	.align		4
.L_41:
        /*00f0*/ 	.byte	0x04, 0x11
        /*00f2*/ 	.short	(.L_43 - .L_42)
	.align		4
.L_42:
        /*00f4*/ 	.word	index@($math_cos$__internal_trig_reduction_slowpathd)
        /*00f8*/ 	.word	0x00000028


	//----- nvinfo : EIATTR_FRAME_SIZE
	.align		4
.L_43:
        /*00fc*/ 	.byte	0x04, 0x11
        /*00fe*/ 	.short	(.L_45 - .L_44)
	.align		4
.L_44:
        /*0100*/ 	.word	index@(math_cos)
        /*0104*/ 	.word	0x00000028


	//----- nvinfo : EIATTR_REGCOUNT
	.align		4
.L_45:
        /*0108*/ 	.byte	0x04, 0x2f
        /*010a*/ 	.short	(.L_47 - .L_46)
	.align		4
.L_46:
        /*010c*/ 	.word	index@(math_cosh)
        /*0110*/ 	.word	0x0000000c


	//----- nvinfo : EIATTR_FRAME_SIZE
	.align		4
.L_47:
        /*0114*/ 	.byte	0x04, 0x11
        /*0116*/ 	.short	(.L_49 - .L_48)
	.align		4
.L_48:
        /*0118*/ 	.word	index@(math_cosh)
        /*011c*/ 	.word	0x00000000


	//----- nvinfo : EIATTR_REGCOUNT
	.align		4
.L_49:
        /*0120*/ 	.byte	0x04, 0x2f
        /*0122*/ 	.short	(.L_51 - .L_50)
	.align		4
.L_50:
        /*0124*/ 	.word	index@(math_cospi)
        /*0128*/ 	.word	0x0000001d


	//----- nvinfo : EIATTR_FRAME_SIZE
	.align		4
.L_51:
        /*012c*/ 	.byte	0x04, 0x11
        /*012e*/ 	.short	(.L_53 - .L_52)
	.align		4
.L_52:
        /*0130*/ 	.word	index@(math_cospi)
        /*0134*/ 	.word	0x00000000


	//----- nvinfo : EIATTR_REGCOUNT
	.align		4
.L_53:
        /*0138*/ 	.byte	0x04, 0x2f
        /*013a*/ 	.short	(.L_55 - .L_54)
	.align		4
.L_54:
        /*013c*/ 	.word	index@(math_cyl_bessel_i0)
        /*0140*/ 	.word	0x00000016


	//----- nvinfo : EIATTR_FRAME_SIZE
	.align		4
.L_55:
        /*0144*/ 	.byte	0x04, 0x11
        /*0146*/ 	.short	(.L_57 - .L_56)
	.align		4
.L_56:
        /*0148*/ 	.word	index@(math_cyl_bessel_i0)
        /*014c*/ 	.word	0x00000000


	//----- nvinfo : EIATTR_REGCOUNT
	.align		4
.L_57:
        /*0150*/ 	.byte	0x04, 0x2f
        /*0152*/ 	.short	(.L_59 - .L_58)
	.align		4
.L_58:
        /*0154*/ 	.word	index@(math_cyl_bessel_i1)
        /*0158*/ 	.word	0x00000016


	//----- nvinfo : EIATTR_FRAME_SIZE
	.align		4
.L_59:
        /*015c*/ 	.byte	0x04, 0x11
        /*015e*/ 	.short	(.L_61 - .L_60)
	.align		4
.L_60:
        /*0160*/ 	.word	index@(math_cyl_bessel_i1)
        /*0164*/ 	.word	0x00000000


	//----- nvinfo : EIATTR_REGCOUNT
	.align		4
.L_61:
        /*0168*/ 	.byte	0x04, 0x2f
        /*016a*/ 	.short	(.L_63 - .L_62)
	.align		4
.L_62:
        /*016c*/ 	.word	index@(math_erf)
        /*0170*/ 	.word	0x00000010


	//----- nvinfo : EIATTR_FRAME_SIZE
	.align		4
.L_63:
        /*0174*/ 	.byte	0x04, 0x11
        /*0176*/ 	.short	(.L_65 - .L_64)
	.align		4
.L_64:
        /*0178*/ 	.word	index@(math_erf)
        /*017c*/ 	.word	0x00000000


	//----- nvinfo : EIATTR_REGCOUNT
	.align		4
.L_65:
        /*0180*/ 	.byte	0x04, 0x2f
        /*0182*/ 	.short	(.L_67 - .L_66)
	.align		4
.L_66:
        /*0184*/ 	.word	index@(math_erfc)
        /*0188*/ 	.word	0x0000001c


	//----- nvinfo : EIATTR_FRAME_SIZE
	.align		4
.L_67:
        /*018c*/ 	.byte	0x04, 0x11
        /*018e*/ 	.short	(.L_69 - .L_68)
	.align		4
.L_68:
        /*0190*/ 	.word	index@(math_erfc)
        /*0194*/ 	.word	0x00000000


	//----- nvinfo : EIATTR_REGCOUNT
	.align		4
.L_69:
        /*0198*/ 	.byte	0x04, 0x2f
        /*019a*/ 	.short	(.L_71 - .L_70)
	.align		4
.L_70:
        /*019c*/ 	.word	index@(math_erfcinv)
        /*01a0*/ 	.word	0x0000001c


	//----- nvinfo : EIATTR_FRAME_SIZE
	.align		4
.L_71:
        /*01a4*/ 	.byte	0x04, 0x11
        /*01a6*/ 	.short	(.L_73 - .L_72)
	.align		4
.L_72:
        /*01a8*/ 	.word	index@($__internal_18_$__cuda_sm20_drsqrt_f64_slowpath_v2)
        /*01ac*/ 	.word	0x00000000


	//----- nvinfo : EIATTR_FRAME_SIZE
	.align		4
.L_73:
        /*01b0*/ 	.byte	0x04, 0x11
        /*01b2*/ 	.short	(.L_75 - .L_74)
	.align		4
.L_74:
        /*01b4*/ 	.word	index@($__internal_17_$__cuda_sm20_div_rn_f64_full)
        /*01b8*/ 	.word	0x00000000


	//----- nvinfo : EIATTR_FRAME_SIZE
	.align		4
.L_75:
        /*01bc*/ 	.byte	0x04, 0x11
        /*01be*/ 	.short	(.L_77 - .L_76)
	.align		4
.L_76:
        /*01c0*/ 	.word	index@(math_erfcinv)
        /*01c4*/ 	.word	0x00000000


	//----- nvinfo : EIATTR_REGCOUNT
	.align		4
.L_77:
        /*01c8*/ 	.byte	0x04, 0x2f
        /*01ca*/ 	.short	(.L_79 - .L_78)
	.align		4
.L_78:
        /*01cc*/ 	.word	index@(math_erfcx)
        /*01d0*/ 	.word	0x00000014


	//----- nvinfo : EIATTR_FRAME_SIZE
	.align		4
.L_79:
        /*01d4*/ 	.byte	0x04, 0x11
        /*01d6*/ 	.short	(.L_81 - .L_80)
	.align		4
.L_80:
        /*01d8*/ 	.word	index@($__internal_16_$__cuda_sm20_dblrcp_rn_slowpath_v3)
        /*01dc*/ 	.word	0x00000000


	//----- nvinfo : EIATTR_FRAME_SIZE
	.align		4
.L_81:
        /*01e0*/ 	.byte	0x04, 0x11
        /*01e2*/ 	.short	(.L_83 - .L_82)
	.align		4
.L_82:
        /*01e4*/ 	.word	index@(math_erfcx)
        /*01e8*/ 	.word	0x00000000


	//----- nvinfo : EIATTR_REGCOUNT
	.align		4
.L_83:
        /*01ec*/ 	.byte	0x04, 0x2f
        /*01ee*/ 	.short	(.L_85 - .L_84)
	.align		4
.L_84:
        /*01f0*/ 	.word	index@(math_erfinv)
        /*01f4*/ 	.word	0x00000016


	//----- nvinfo : EIATTR_FRAME_SIZE
	.align		4
.L_85:
        /*01f8*/ 	.byte	0x04, 0x11
        /*01fa*/ 	.short	(.L_87 - .L_86)
	.align		4
.L_86:
        /*01fc*/ 	.word	index@($__internal_15_$__cuda_sm20_dsqrt_rn_f64_mediumpath_v1)
        /*0200*/ 	.word	0x00000000


	//----- nvinfo : EIATTR_FRAME_SIZE
	.align		4
.L_87:
        /*0204*/ 	.byte	0x04, 0x11
        /*0206*/ 	.short	(.L_89 - .L_88)
	.align		4
.L_88:
        /*0208*/ 	.word	index@(math_erfinv)
        /*020c*/ 	.word	0x00000000


	//----- nvinfo : EIATTR_REGCOUNT
	.align		4
.L_89:
        /*0210*/ 	.byte	0x04, 0x2f
        /*0212*/ 	.short	(.L_91 - .L_90)
	.align		4
.L_90:
        /*0214*/ 	.word	index@(math_exp)
        /*0218*/ 	.word	0x0000000e


	//----- nvinfo : EIATTR_FRAME_SIZE
	.align		4
.L_91:
        /*021c*/ 	.byte	0x04, 0x11
        /*021e*/ 	.short	(.L_93 - .L_92)
	.align		4
.L_92:
        /*0220*/ 	.word	index@(math_exp)
        /*0224*/ 	.word	0x00000000


	//----- nvinfo : EIATTR_REGCOUNT
	.align		4
.L_93:
        /*0228*/ 	.byte	0x04, 0x2f
        /*022a*/ 	.short	(.L_95 - .L_94)
	.align		4
.L_94:
        /*022c*/ 	.word	index@(math_exp10)
        /*0230*/ 	.word	0x0000000e


	//----- nvinfo : EIATTR_FRAME_SIZE
	.align		4
.L_95:
        /*0234*/ 	.byte	0x04, 0x11
        /*0236*/ 	.short	(.L_97 - .L_96)
	.align		4
.L_96:
        /*0238*/ 	.word	index@(math_exp10)
        /*023c*/ 	.word	0x00000000


	//----- nvinfo : EIATTR_REGCOUNT
	.align		4
.L_97:
        /*0240*/ 	.byte	0x04, 0x2f
        /*0242*/ 	.short	(.L_99 - .L_98)
	.align		4
.L_98:
        /*0244*/ 	.word	index@(math_exp2)
        /*0248*/ 	.word	0x0000000e


	//----- nvinfo : EIATTR_FRAME_SIZE
	.align		4
.L_99:
        /*024c*/ 	.byte	0x04, 0x11
        /*024e*/ 	.short	(.L_101 - .L_100)
	.align		4
.L_100:
        /*0250*/ 	.word	index@(math_exp2)
        /*0254*/ 	.word	0x00000000


	//----- nvinfo : EIATTR_REGCOUNT
	.align		4
.L_101:
        /*0258*/ 	.byte	0x04, 0x2f
        /*025a*/ 	.short	(.L_103 - .L_102)
	.align		4
.L_102:
        /*025c*/ 	.word	index@(math_expm1)
        /*0260*/ 	.word	0x00000012


	//----- nvinfo : EIATTR_FRAME_SIZE
	.align		4
.L_103:
        /*0264*/ 	.byte	0x04, 0x11
        /*0266*/ 	.short	(.L_105 - .L_104)
	.align		4
.L_104:
        /*0268*/ 	.word	index@(math_expm1)
        /*026c*/ 	.word	0x00000000


	//----- nvinfo : EIATTR_REGCOUNT
	.align		4
.L_105:
        /*0270*/ 	.byte	0x04, 0x2f
        /*0272*/ 	.short	(.L_107 - .L_106)
	.align		4
.L_106:
        /*0274*/ 	.word	index@(math_fabs)
        /*0278*/ 	.word	0x0000000a


	//----- nvinfo : EIATTR_FRAME_SIZE
	.align		4
.L_107:
        /*027c*/ 	.byte	0x04, 0x11
        /*027e*/ 	.short	(.L_109 - .L_108)
	.align		4
.L_108:
        /*0280*/ 	.word	index@(math_fabs)
        /*0284*/ 	.word	0x00000000


	//----- nvinfo : EIATTR_REGCOUNT
	.align		4
.L_109:
        /*0288*/ 	.byte	0x04, 0x2f
        /*028a*/ 	.short	(.L_111 - .L_110)
	.align		4
.L_110:
        /*028c*/ 	.word	index@(math_floor)
        /*0290*/ 	.word	0x0000000a


	//----- nvinfo : EIATTR_FRAME_SIZE
	.align		4
.L_111:
        /*0294*/ 	.byte	0x04, 0x11
        /*0296*/ 	.short	(.L_113 - .L_112)
	.align		4
.L_112:
        /*0298*/ 	.word	index@(math_floor)
        /*029c*/ 	.word	0x00000000


	//----- nvinfo : EIATTR_REGCOUNT
	.align		4
.L_113:
        /*02a0*/ 	.byte	0x04, 0x2f
        /*02a2*/ 	.short	(.L_115 - .L_114)
	.align		4
.L_114:
        /*02a4*/ 	.word	index@(math_j0)
        /*02a8*/ 	.word	0x0000001e


	//----- nvinfo : EIATTR_FRAME_SIZE
	.align		4
.L_115:
        /*02ac*/ 	.byte	0x04, 0x11
        /*02ae*/ 	.short	(.L_117 - .L_116)
	.align		4
.L_116:
        /*02b0*/ 	.word	index@($math_j0$__internal_trig_reduction_slowpathd)
        /*02b4*/ 	.word	0x00000028


	//----- nvinfo : EIATTR_FRAME_SIZE
	.align		4
.L_117:
        /*02b8*/ 	.byte	0x04, 0x11
        /*02ba*/ 	.short	(.L_119 - .L_118)
	.align		4
.L_118:
        /*02bc*/ 	.word	index@($__internal_14_$__cuda_sm20_drsqrt_f64_slowpath_v2)
        /*02c0*/ 	.word	0x00000028


	//----- nvinfo : EIATTR_FRAME_SIZE
	.align		4
.L_119:
        /*02c4*/ 	.byte	0x04, 0x11
        /*02c6*/ 	.short	(.L_121 - .L_120)
	.align		4
.L_120:
        /*02c8*/ 	.word	index@(math_j0)
        /*02cc*/ 	.word	0x00000028


	//----- nvinfo : EIATTR_REGCOUNT
	.align		4
.L_121:
        /*02d0*/ 	.byte	0x04, 0x2f
        /*02d2*/ 	.short	(.L_123 - .L_122)
	.align		4
.L_122:
        /*02d4*/ 	.word	index@(math_j1)
        /*02d8*/ 	.word	0x0000001e


	//----- nvinfo : EIATTR_FRAME_SIZE
	.align		4
.L_123:
        /*02dc*/ 	.byte	0x04, 0x11
        /*02de*/ 	.short	(.L_125 - .L_124)
	.align		4
.L_124:
        /*02e0*/ 	.word	index@($math_j1$__internal_trig_reduction_slowpathd)
        /*02e4*/ 	.word	0x00000028


	//----- nvinfo : EIATTR_FRAME_SIZE
	.align		4
.L_125:
        /*02e8*/ 	.byte	0x04, 0x11
        /*02ea*/ 	.short	(.L_127 - .L_126)
	.align		4
.L_126:
        /*02ec*/ 	.word	index@($__internal_13_$__cuda_sm20_drsqrt_f64_slowpath_v2)
        /*02f0*/ 	.word	0x00000028


	//----- nvinfo : EIATTR_FRAME_SIZE
	.align		4
.L_127:
        /*02f4*/ 	.byte	0x04, 0x11
        /*02f6*/ 	.short	(.L_129 - .L_128)
	.align		4
.L_128:
        /*02f8*/ 	.word	index@(math_j1)
        /*02fc*/ 	.word	0x00000028


	//----- nvinfo : EIATTR_REGCOUNT
	.align		4
.L_129:
        /*0300*/ 	.byte	0x04, 0x2f
        /*0302*/ 	.short	(.L_131 - .L_130)
	.align		4
.L_130:
        /*0304*/ 	.word	index@(math_lgamma)
        /*0308*/ 	.word	0x00000020


	//----- nvinfo : EIATTR_FRAME_SIZE
	.align		4
.L_131:
        /*030c*/ 	.byte	0x04, 0x11
        /*030e*/ 	.short	(.L_133 - .L_132)
	.align		4
.L_132:
        /*0310*/ 	.word	index@($math_lgamma$__internal_lgamma_pos)
        /*0314*/ 	.word	0x00000000


	//----- nvinfo : EIATTR_FRAME_SIZE
	.align		4
.L_133:
        /*0318*/ 	.byte	0x04, 0x11
        /*031a*/ 	.short	(.L_135 - .L_134)
	.align		4
.L_134:
        /*031c*/ 	.word	index@($__internal_12_$__cuda_sm20_div_rn_f64_full)
        /*0320*/ 	.word	0x00000000


	//----- nvinfo : EIATTR_FRAME_SIZE
	.align		4
.L_135:
        /*0324*/ 	.byte	0x04, 0x11
        /*0326*/ 	.short	(.L_137 - .L_136)
	.align		4
.L_136:
        /*0328*/ 	.word	index@(math_lgamma)
        /*032c*/ 	.word	0x00000000


	//----- nvinfo : EIATTR_REGCOUNT
	.align		4
.L_137:
        /*0330*/ 	.byte	0x04, 0x2f
        /*0332*/ 	.short	(.L_139 - .L_138)
	.align		4
.L_138:
        /*0334*/ 	.word	index@(math_log)
        /*0338*/ 	.word	0x00000016


	//----- nvinfo : EIATTR_FRAME_SIZE
	.align		4
.L_139:
        /*033c*/ 	.byte	0x04, 0x11
        /*033e*/ 	.short	(.L_141 - .L_140)
	.align		4
.L_140:
        /*0340*/ 	.word	index@(math_log)
        /*0344*/ 	.word	0x00000000


	//----- nvinfo : EIATTR_REGCOUNT
	.align		4
.L_141:
        /*0348*/ 	.byte	0x04, 0x2f
        /*034a*/ 	.short	(.L_143 - .L_142)
	.align		4
.L_142:
        /*034c*/ 	.word	index@(math_log10)
        /*0350*/ 	.word	0x00000016


	//----- nvinfo : EIATTR_FRAME_SIZE
	.align		4
.L_143:
        /*0354*/ 	.byte	0x04, 0x11
        /*0356*/ 	.short	(.L_145 - .L_144)
	.align		4
.L_144:
        /*0358*/ 	.word	index@(math_log10)
        /*035c*/ 	.word	0x00000000


	//----- nvinfo : EIATTR_REGCOUNT
	.align		4
.L_145:
        /*0360*/ 	.byte	0x04, 0x2f
        /*0362*/ 	.short	(.L_147 - .L_146)
	.align		4
.L_146:
        /*0364*/ 	.word	index@(math_log1p)
        /*0368*/ 	.word	0x0000001a


	//----- nvinfo : EIATTR_FRAME_SIZE
	.align		4
.L_147:
        /*036c*/ 	.byte	0x04, 0x11
        /*036e*/ 	.short	(.L_149 - .L_148)
	.align		4
.L_148:
        /*0370*/ 	.word	index@($__internal_11_$__cuda_sm20_div_rn_f64_full)
        /*0374*/ 	.word	0x00000000


	//----- nvinfo : EIATTR_FRAME_SIZE
	.align		4
.L_149:
        /*0378*/ 	.byte	0x04, 0x11
        /*037a*/ 	.short	(.L_151 - .L_150)
	.align		4
.L_150:
        /*037c*/ 	.word	index@(math_log1p)
        /*0380*/ 	.word	0x00000000


	//----- nvinfo : EIATTR_REGCOUNT
	.align		4
.L_151:
        /*0384*/ 	.byte	0x04, 0x2f
        /*0386*/ 	.short	(.L_153 - .L_152)
	.align		4
.L_152:
        /*0388*/ 	.word	index@(math_log2)
        /*038c*/ 	.word	0x00000016


	//----- nvinfo : EIATTR_FRAME_SIZE
	.align		4
.L_153:
        /*0390*/ 	.byte	0x04, 0x11
        /*0392*/ 	.short	(.L_155 - .L_154)
	.align		4
.L_154:
        /*0394*/ 	.word	index@(math_log2)
        /*0398*/ 	.word	0x00000000


	//----- nvinfo : EIATTR_REGCOUNT
	.align		4
.L_155:
        /*039c*/ 	.byte	0x04, 0x2f
        /*039e*/ 	.short	(.L_157 - .L_156)
	.align		4
.L_156:
        /*03a0*/ 	.word	index@(math_logb)
        /*03a4*/ 	.word	0x0000000a


	//----- nvinfo : EIATTR_FRAME_SIZE
	.align		4
.L_157:
        /*03a8*/ 	.byte	0x04, 0x11
        /*03aa*/ 	.short	(.L_159 - .L_158)
	.align		4
.L_158:
        /*03ac*/ 	.word	index@(math_logb)
        /*03b0*/ 	.word	0x00000000


	//----- nvinfo : EIATTR_REGCOUNT
	.align		4
.L_159:
        /*03b4*/ 	.byte	0x04, 0x2f
        /*03b6*/ 	.short	(.L_161 - .L_160)
	.align		4
.L_160:
        /*03b8*/ 	.word	index@(math_nearbyint)
        /*03bc*/ 	.word	0x0000000a


	//----- nvinfo : EIATTR_FRAME_SIZE
	.align		4
.L_161:
        /*03c0*/ 	.byte	0x04, 0x11
        /*03c2*/ 	.short	(.L_163 - .L_162)
	.align		4
.L_162:
        /*03c4*/ 	.word	index@(math_nearbyint)
        /*03c8*/ 	.word	0x00000000


	//----- nvinfo : EIATTR_REGCOUNT
	.align		4
.L_163:
        /*03cc*/ 	.byte	0x04, 0x2f
        /*03ce*/ 	.short	(.L_165 - .L_164)
	.align		4
.L_164:
        /*03d0*/ 	.word	index@(math_normcdf)
        /*03d4*/ 	.word	0x0000001e


	//----- nvinfo : EIATTR_FRAME_SIZE
	.align		4
.L_165:
        /*03d8*/ 	.byte	0x04, 0x11
        /*03da*/ 	.short	(.L_167 - .L_166)
	.align		4
.L_166:
        /*03dc*/ 	.word	index@(math_normcdf)
        /*03e0*/ 	.word	0x00000000


	//----- nvinfo : EIATTR_REGCOUNT
	.align		4
.L_167:
        /*03e4*/ 	.byte	0x04, 0x2f
        /*03e6*/ 	.short	(.L_169 - .L_168)
	.align		4
.L_168:
        /*03e8*/ 	.word	index@(math_normcdfinv)
        /*03ec*/ 	.word	0x0000001c


	//----- nvinfo : EIATTR_FRAME_SIZE
	.align		4
.L_169:
        /*03f0*/ 	.byte	0x04, 0x11
        /*03f2*/ 	.short	(.L_171 - .L_170)
	.align		4
.L_170:
        /*03f4*/ 	.word	index@($__internal_10_$__cuda_sm20_drsqrt_f64_slowpath_v2)
        /*03f8*/ 	.word	0x00000000


	//----- nvinfo : EIATTR_FRAME_SIZE
	.align		4
.L_171:
        /*03fc*/ 	.byte	0x04, 0x11
        /*03fe*/ 	.short	(.L_173 - .L_172)
	.align		4
.L_172:
        /*0400*/ 	.word	index@($__internal_9_$__cuda_sm20_div_rn_f64_full)
        /*0404*/ 	.word	0x00000000


	//----- nvinfo : EIATTR_FRAME_SIZE
	.align		4
.L_173:
        /*0408*/ 	.byte	0x04, 0x11
        /*040a*/ 	.short	(.L_175 - .L_174)
	.align		4
.L_174:
        /*040c*/ 	.word	index@(math_normcdfinv)
        /*0410*/ 	.word	0x00000000


	//----- nvinfo : EIATTR_REGCOUNT
	.align		4
.L_175:
        /*0414*/ 	.byte	0x04, 0x2f
        /*0416*/ 	.short	(.L_177 - .L_176)
	.align		4
.L_176:
        /*0418*/ 	.word	index@(math_rcbrt)
        /*041c*/ 	.word	0x00000018


	//----- nvinfo : EIATTR_FRAME_SIZE
	.align		4
.L_177:
        /*0420*/ 	.byte	0x04, 0x11
        /*0422*/ 	.short	(.L_179 - .L_178)
	.align		4
.L_178:
        /*0424*/ 	.word	index@(math_rcbrt)
        /*0428*/ 	.word	0x00000000


	//----- nvinfo : EIATTR_REGCOUNT
	.align		4
.L_179:
        /*042c*/ 	.byte	0x04, 0x2f
        /*042e*/ 	.short	(.L_181 - .L_180)
	.align		4
.L_180:
        /*0430*/ 	.word	index@(math_rint)
        /*0434*/ 	.word	0x0000000a


	//----- nvinfo : EIATTR_FRAME_SIZE
	.align		4
.L_181:
        /*0438*/ 	.byte	0x04, 0x11
        /*043a*/ 	.short	(.L_183 - .L_182)
	.align		4
.L_182:
        /*043c*/ 	.word	index@(math_rint)
        /*0440*/ 	.word	0x00000000


	//----- nvinfo : EIATTR_REGCOUNT
	.align		4
.L_183:
        /*0444*/ 	.byte	0x04, 0x2f
        /*0446*/ 	.short	(.L_185 - .L_184)
	.align		4
.L_184:
        /*0448*/ 	.word	index@(math_round)
        /*044c*/ 	.word	0x0000000b


	//----- nvinfo : EIATTR_FRAME_SIZE
	.align		4
.L_185:
        /*0450*/ 	.byte	0x04, 0x11
        /*0452*/ 	.short	(.L_187 - .L_186)
	.align		4
.L_186:
        /*0454*/ 	.word	index@(math_round)
        /*0458*/ 	.word	0x00000000


	//----- nvinfo : EIATTR_REGCOUNT
	.align		4
.L_187:
        /*045c*/ 	.byte	0x04, 0x2f
        /*045e*/ 	.short	(.L_189 - .L_188)
	.align		4
.L_188:
        /*0460*/ 	.word	index@(math_rsqrt)
        /*0464*/ 	.word	0x0000000e


	//----- nvinfo : EIATTR_FRAME_SIZE
	.align		4
.L_189:
        /*0468*/ 	.byte	0x04, 0x11
        /*046a*/ 	.short	(.L_191 - .L_190)
	.align		4
.L_190:
        /*046c*/ 	.word	index@($__internal_8_$__cuda_sm20_drsqrt_f64_slowpath_v2)
        /*0470*/ 	.word	0x00000000


	//----- nvinfo : EIATTR_FRAME_SIZE
	.align		4
.L_191:
        /*0474*/ 	.byte	0x04, 0x11
        /*0476*/ 	.short	(.L_193 - .L_192)
	.align		4
.L_192:
        /*0478*/ 	.word	index@(math_rsqrt)
        /*047c*/ 	.word	0x00000000


	//----- nvinfo : EIATTR_REGCOUNT
	.align		4
.L_193:
        /*0480*/ 	.byte	0x04, 0x2f
        /*0482*/ 	.short	(.L_195 - .L_194)
	.align		4
.L_194:
        /*0484*/ 	.word	index@(math_sin)
        /*0488*/ 	.word	0x0000001c


	//----- nvinfo : EIATTR_FRAME_SIZE
	.align		4
.L_195:
        /*048c*/ 	.byte	0x04, 0x11
        /*048e*/ 	.short	(.L_197 - .L_196)
	.align		4
.L_196:
        /*0490*/ 	.word	index@($math_sin$__internal_trig_reduction_slowpathd)
        /*0494*/ 	.word	0x00000028


	//----- nvinfo : EIATTR_FRAME_SIZE
	.align		4
.L_197:
        /*0498*/ 	.byte	0x04, 0x11
        /*049a*/ 	.short	(.L_199 - .L_198)
	.align		4
.L_198:
        /*049c*/ 	.word	index@(math_sin)
        /*04a0*/ 	.word	0x00000028


	//----- nvinfo : EIATTR_REGCOUNT
	.align		4
.L_199:
        /*04a4*/ 	.byte	0x04, 0x2f
        /*04a6*/ 	.short	(.L_201 - .L_200)
	.align		4
.L_200:
        /*04a8*/ 	.word	index@(math_sinh)
        /*04ac*/ 	.word	0x0000001e


	//----- nvinfo : EIATTR_FRAME_SIZE
	.align		4
.L_201:
        /*04b0*/ 	.byte	0x04, 0x11
        /*04b2*/ 	.short	(.L_203 - .L_202)
	.align		4
.L_202:
        /*04b4*/ 	.word	index@($__internal_7_$__cuda_sm20_div_rn_f64_full)
        /*04b8*/ 	.word	0x00000000


	//----- nvinfo : EIATTR_FRAME_SIZE
	.align		4
.L_203:
        /*04bc*/ 	.byte	0x04, 0x11
        /*04be*/ 	.short	(.L_205 - .L_204)
	.align		4
.L_204:
        /*04c0*/ 	.word	index@(math_sinh)
        /*04c4*/ 	.word	0x00000000


	//----- nvinfo : EIATTR_REGCOUNT
	.align		4
.L_205:
        /*04c8*/ 	.byte	0x04, 0x2f
        /*04ca*/ 	.short	(.L_207 - .L_206)
	.align		4
.L_206:
        /*04cc*/ 	.word	index@(math_sinpi)
        /*04d0*/ 	.word	0x0000001e


	//----- nvinfo : EIATTR_FRAME_SIZE
	.align		4
.L_207:
        /*04d4*/ 	.byte	0x04, 0x11
        /*04d6*/ 	.short	(.L_209 - .L_208)
	.align		4
.L_208:
        /*04d8*/ 	.word	index@(math_sinpi)
        /*04dc*/ 	.word	0x00000000


	//----- nvinfo : EIATTR_REGCOUNT
	.align		4
.L_209:
        /*04e0*/ 	.byte	0x04, 0x2f
        /*04e2*/ 	.short	(.L_211 - .L_210)
	.align		4
.L_210:
        /*04e4*/ 	.word	index@(math_sqrt)
        /*04e8*/ 	.word	0x00000014


	//----- nvinfo : EIATTR_FRAME_SIZE
	.align		4
.L_211:
        /*04ec*/ 	.byte	0x04, 0x11
        /*04ee*/ 	.short	(.L_213 - .L_212)
	.align		4
.L_212:
        /*04f0*/ 	.word	index@($__internal_6_$__cuda_sm20_dsqrt_rn_f64_mediumpath_v1)
        /*04f4*/ 	.word	0x00000000


	//----- nvinfo : EIATTR_FRAME_SIZE
	.align		4
.L_213:
        /*04f8*/ 	.byte	0x04, 0x11
        /*04fa*/ 	.short	(.L_215 - .L_214)
	.align		4
.L_214:
        /*04fc*/ 	.word	index@(math_sqrt)
        /*0500*/ 	.word	0x00000000


	//----- nvinfo : EIATTR_REGCOUNT
	.align		4
.L_215:
        /*0504*/ 	.byte	0x04, 0x2f
        /*0506*/ 	.short	(.L_217 - .L_216)
	.align		4
.L_216:
        /*0508*/ 	.word	index@(math_tan)
        /*050c*/ 	.word	0x0000001a


	//----- nvinfo : EIATTR_FRAME_SIZE
	.align		4
.L_217:
        /*0510*/ 	.byte	0x04, 0x11
        /*0512*/ 	.short	(.L_219 - .L_218)
	.align		4
.L_218:
        /*0514*/ 	.word	index@($math_tan$__internal_trig_reduction_slowpathd)
        /*0518*/ 	.word	0x00000028


	//----- nvinfo : EIATTR_FRAME_SIZE
	.align		4
.L_219:
        /*051c*/ 	.byte	0x04, 0x11
        /*051e*/ 	.short	(.L_221 - .L_220)
	.align		4
.L_220:
        /*0520*/ 	.word	index@(math_tan)
        /*0524*/ 	.word	0x00000028


	//----- nvinfo : EIATTR_REGCOUNT
	.align		4
.L_221:
        /*0528*/ 	.byte	0x04, 0x2f
        /*052a*/ 	.short	(.L_223 - .L_222)
	.align		4
.L_222:
        /*052c*/ 	.word	index@(math_tanh)
        /*0530*/ 	.word	0x00000012


	//----- nvinfo : EIATTR_FRAME_SIZE
	.align		4
.L_223:
        /*0534*/ 	.byte	0x04, 0x11
        /*0536*/ 	.short	(.L_225 - .L_224)
	.align		4
.L_224:
        /*0538*/ 	.word	index@(math_tanh)
        /*053c*/ 	.word	0x00000000


	//----- nvinfo : EIATTR_REGCOUNT
	.align		4
.L_225:
        /*0540*/ 	.byte	0x04, 0x2f
        /*0542*/ 	.short	(.L_227 - .L_226)
	.align		4
.L_226:
        /*0544*/ 	.word	index@(math_tgamma)
        /*0548*/ 	.word	0x00000020


	//----- nvinfo : EIATTR_FRAME_SIZE
	.align		4
.L_227:
        /*054c*/ 	.byte	0x04, 0x11
        /*054e*/ 	.short	(.L_229 - .L_228)
	.align		4
.L_228:
        /*0550*/ 	.word	index@($math_tgamma$__internal_accurate_pow)
        /*0554*/ 	.word	0x00000000


	//----- nvinfo : EIATTR_FRAME_SIZE
	.align		4
.L_229:
        /*0558*/ 	.byte	0x04, 0x11
        /*055a*/ 	.short	(.L_231 - .L_230)
	.align		4
.L_230:
        /*055c*/ 	.word	index@($__internal_5_$__cuda_sm20_div_rn_f64_full)
        /*0560*/ 	.word	0x00000000


	//----- nvinfo : EIATTR_FRAME_SIZE
	.align		4
.L_231:
        /*0564*/ 	.byte	0x04, 0x11
        /*0566*/ 	.short	(.L_233 - .L_232)
	.align		4
.L_232:
        /*0568*/ 	.word	index@($__internal_4_$__cuda_sm20_dblrcp_rn_slowpath_v3)
        /*056c*/ 	.word	0x00000000


	//----- nvinfo : EIATTR_FRAME_SIZE
	.align		4
.L_233:
        /*0570*/ 	.byte	0x04, 0x11
        /*0572*/ 	.short	(.L_235 - .L_234)
	.align		4
.L_234:
        /*0574*/ 	.word	index@(math_tgamma)
        /*0578*/ 	.word	0x00000000


	//----- nvinfo : EIATTR_REGCOUNT
	.align		4
.L_235:
        /*057c*/ 	.byte	0x04, 0x2f
        /*057e*/ 	.short	(.L_237 - .L_236)
	.align		4
.L_236:
        /*0580*/ 	.word	index@(math_trunc)
        /*0584*/ 	.word	0x0000000a


	//----- nvinfo : EIATTR_FRAME_SIZE
	.align		4
.L_237:
        /*0588*/ 	.byte	0x04, 0x11
        /*058a*/ 	.short	(.L_239 - .L_238)
	.align		4
.L_238:
        /*058c*/ 	.word	index@(math_trunc)
        /*0590*/ 	.word	0x00000000


	//----- nvinfo : EIATTR_REGCOUNT
	.align		4
.L_239:
        /*0594*/ 	.byte	0x04, 0x2f
        /*0596*/ 	.short	(.L_241 - .L_240)
	.align		4
.L_240:
        /*0598*/ 	.word	index@(math_y0)
        /*059c*/ 	.word	0x00000020


	//----- nvinfo : EIATTR_FRAME_SIZE
	.align		4
.L_241:
        /*05a0*/ 	.byte	0x04, 0x11
        /*05a2*/ 	.short	(.L_243 - .L_242)
	.align		4
.L_242:
        /*05a4*/ 	.word	index@($math_y0$__internal_trig_reduction_slowpathd)
        /*05a8*/ 	.word	0x00000028


	//----- nvinfo : EIATTR_FRAME_SIZE
	.align		4
.L_243:
        /*05ac*/ 	.byte	0x04, 0x11
        /*05ae*/ 	.short	(.L_245 - .L_244)
	.align		4
.L_244:
        /*05b0*/ 	.word	index@($__internal_3_$__cuda_sm20_drsqrt_f64_slowpath_v2)
        /*05b4*/ 	.word	0x00000028


	//----- nvinfo : EIATTR_FRAME_SIZE
	.align		4
.L_245:
        /*05b8*/ 	.byte	0x04, 0x11
        /*05ba*/ 	.short	(.L_247 - .L_246)
	.align		4
.L_246:
        /*05bc*/ 	.word	index@(math_y0)
        /*05c0*/ 	.word	0x00000028


	//----- nvinfo : EIATTR_REGCOUNT
	.align		4
.L_247:
        /*05c4*/ 	.byte	0x04, 0x2f
        /*05c6*/ 	.short	(.L_249 - .L_248)
	.align		4
.L_248:
        /*05c8*/ 	.word	index@(math_y1)
        /*05cc*/ 	.word	0x0000001e


	//----- nvinfo : EIATTR_FRAME_SIZE
	.align		4
.L_249:
        /*05d0*/ 	.byte	0x04, 0x11
        /*05d2*/ 	.short	(.L_251 - .L_250)
	.align		4
.L_250:
        /*05d4*/ 	.word	index@($math_y1$__internal_trig_reduction_slowpathd)
        /*05d8*/ 	.word	0x00000028


	//----- nvinfo : EIATTR_FRAME_SIZE
	.align		4
.L_251:
        /*05dc*/ 	.byte	0x04, 0x11
        /*05de*/ 	.short	(.L_253 - .L_252)
	.align		4
.L_252:
        /*05e0*/ 	.word	index@($__internal_2_$__cuda_sm20_drsqrt_f64_slowpath_v2)
        /*05e4*/ 	.word	0x00000028


	//----- nvinfo : EIATTR_FRAME_SIZE
	.align		4
.L_253:
        /*05e8*/ 	.byte	0x04, 0x11
        /*05ea*/ 	.short	(.L_255 - .L_254)
	.align		4
.L_254:
        /*05ec*/ 	.word	index@($__internal_1_$__cuda_sm20_div_rn_f64_full)
        /*05f0*/ 	.word	0x00000028


	//----- nvinfo : EIATTR_FRAME_SIZE
	.align		4
.L_255:
        /*05f4*/ 	.byte	0x04, 0x11
        /*05f6*/ 	.short	(.L_257 - .L_256)
	.align		4
.L_256:
        /*05f8*/ 	.word	index@($__internal_0_$__cuda_sm20_dblrcp_rn_slowpath_v3)
        /*05fc*/ 	.word	0x00000028


	//----- nvinfo : EIATTR_FRAME_SIZE
	.align		4
.L_257:
        /*0600*/ 	.byte	0x04, 0x11
        /*0602*/ 	.short	(.L_259 - .L_258)
	.align		4
.L_258:
        /*0604*/ 	.word	index@(math_y1)
        /*0608*/ 	.word	0x00000028


	//----- nvinfo : EIATTR_MIN_STACK_SIZE
	.align		4
.L_259:
        /*060c*/ 	.byte	0x04, 0x12
        /*060e*/ 	.short	(.L_261 - .L_260)
	.align		4
.L_260:
        /*0610*/ 	.word	index@(math_y1)
        /*0614*/ 	.word	0x00000028


	//----- nvinfo : EIATTR_MIN_STACK_SIZE
	.align		4
.L_261:
        /*0618*/ 	.byte	0x04, 0x12
        /*061a*/ 	.short	(.L_263 - .L_262)
	.align		4
.L_262:
        /*061c*/ 	.word	index@(math_y0)
        /*0620*/ 	.word	0x00000028


	//----- nvinfo : EIATTR_MIN_STACK_SIZE
	.align		4
.L_263:
        /*0624*/ 	.byte	0x04, 0x12
        /*0626*/ 	.short	(.L_265 - .L_264)
	.align		4
.L_264:
        /*0628*/ 	.word	index@(math_trunc)
        /*062c*/ 	.word	0x00000000


	//----- nvinfo : EIATTR_MIN_STACK_SIZE
	.align		4
.L_265:
        /*0630*/ 	.byte	0x04, 0x12
        /*0632*/ 	.short	(.L_267 - .L_266)
	.align		4
.L_266:
        /*0634*/ 	.word	index@(math_tgamma)
        /*0638*/ 	.word	0x00000000


	//----- nvinfo : EIATTR_MIN_STACK_SIZE
	.align		4
.L_267:
        /*063c*/ 	.byte	0x04, 0x12
        /*063e*/ 	.short	(.L_269 - .L_268)
	.align		4
.L_268:
        /*0640*/ 	.word	index@(math_tanh)
        /*0644*/ 	.word	0x00000000


	//----- nvinfo : EIATTR_MIN_STACK_SIZE
	.align		4
.L_269:
        /*0648*/ 	.byte	0x04, 0x12
        /*064a*/ 	.short	(.L_271 - .L_270)
	.align		4
.L_270:
        /*064c*/ 	.word	index@(math_tan)
        /*0650*/ 	.word	0x00000028


	//----- nvinfo : EIATTR_MIN_STACK_SIZE
	.align		4
.L_271:
        /*0654*/ 	.byte	0x04, 0x12
        /*0656*/ 	.short	(.L_273 - .L_272)
	.align		4
.L_272:
        /*0658*/ 	.word	index@(math_sqrt)
        /*065c*/ 	.word	0x00000000


	//----- nvinfo : EIATTR_MIN_STACK_SIZE
	.align		4
.L_273:
        /*0660*/ 	.byte	0x04, 0x12
        /*0662*/ 	.short	(.L_275 - .L_274)
	.align		4
.L_274:
        /*0664*/ 	.word	index@(math_sinpi)
        /*0668*/ 	.word	0x00000000


	//----- nvinfo : EIATTR_MIN_STACK_SIZE
	.align		4
.L_275:
        /*066c*/ 	.byte	0x04, 0x12
        /*066e*/ 	.short	(.L_277 - .L_276)
	.align		4
.L_276:
        /*0670*/ 	.word	index@(math_sinh)
        /*0674*/ 	.word	0x00000000


	//----- nvinfo : EIATTR_MIN_STACK_SIZE
	.align		4
.L_277:
        /*0678*/ 	.byte	0x04, 0x12
        /*067a*/ 	.short	(.L_279 - .L_278)
	.align		4
.L_278:
        /*067c*/ 	.word	index@(math_sin)
        /*0680*/ 	.word	0x00000028


	//----- nvinfo : EIATTR_MIN_STACK_SIZE
	.align		4
.L_279:
        /*0684*/ 	.byte	0x04, 0x12
        /*0686*/ 	.short	(.L_281 - .L_280)
	.align		4
.L_280:
        /*0688*/ 	.word	index@(math_rsqrt)
        /*068c*/ 	.word	0x00000000


	//----- nvinfo : EIATTR_MIN_STACK_SIZE
	.align		4
.L_281:
        /*0690*/ 	.byte	0x04, 0x12
        /*0692*/ 	.short	(.L_283 - .L_282)
	.align		4
.L_282:
        /*0694*/ 	.word	index@(math_round)
        /*0698*/ 	.word	0x00000000


	//----- nvinfo : EIATTR_MIN_STACK_SIZE
	.align		4
.L_283:
        /*069c*/ 	.byte	0x04, 0x12
        /*069e*/ 	.short	(.L_285 - .L_284)
	.align		4
.L_284:
        /*06a0*/ 	.word	index@(math_rint)
        /*06a4*/ 	.word	0x00000000


	//----- nvinfo : EIATTR_MIN_STACK_SIZE
	.align		4
.L_285:
        /*06a8*/ 	.byte	0x04, 0x12
        /*06aa*/ 	.short	(.L_287 - .L_286)
	.align		4
.L_286:
        /*06ac*/ 	.word	index@(math_rcbrt)
        /*06b0*/ 	.word	0x00000000


	//----- nvinfo : EIATTR_MIN_STACK_SIZE
	.align		4
.L_287:
        /*06b4*/ 	.byte	0x04, 0x12
        /*06b6*/ 	.short	(.L_289 - .L_288)
	.align		4
.L_288:
        /*06b8*/ 	.word	index@(math_normcdfinv)
        /*06bc*/ 	.word	0x00000000


	//----- nvinfo : EIATTR_MIN_STACK_SIZE
	.align		4
.L_289:
        /*06c0*/ 	.byte	0x04, 0x12
        /*06c2*/ 	.short	(.L_291 - .L_290)
	.align		4
.L_290:
        /*06c4*/ 	.word	index@(math_normcdf)
        /*06c8*/ 	.word	0x00000000


	//----- nvinfo : EIATTR_MIN_STACK_SIZE
	.align		4
.L_291:
        /*06cc*/ 	.byte	0x04, 0x12
        /*06ce*/ 	.short	(.L_293 - .L_292)
	.align		4
.L_292:
        /*06d0*/ 	.word	index@(math_nearbyint)
        /*06d4*/ 	.word	0x00000000


	//----- nvinfo : EIATTR_MIN_STACK_SIZE
	.align		4
.L_293:
        /*06d8*/ 	.byte	0x04, 0x12
        /*06da*/ 	.short	(.L_295 - .L_294)
	.align		4
.L_294:
        /*06dc*/ 	.word	index@(math_logb)
        /*06e0*/ 	.word	0x00000000


	//----- nvinfo : EIATTR_MIN_STACK_SIZE
	.align		4
.L_295:
        /*06e4*/ 	.byte	0x04, 0x12
        /*06e6*/ 	.short	(.L_297 - .L_296)
	.align		4
.L_296:
        /*06e8*/ 	.word	index@(math_log2)
        /*06ec*/ 	.word	0x00000000


	//----- nvinfo : EIATTR_MIN_STACK_SIZE
	.align		4
.L_297:
        /*06f0*/ 	.byte	0x04, 0x12
        /*06f2*/ 	.short	(.L_299 - .L_298)
	.align		4
.L_298:
        /*06f4*/ 	.word	index@(math_log1p)
        /*06f8*/ 	.word	0x00000000


	//----- nvinfo : EIATTR_MIN_STACK_SIZE
	.align		4
.L_299:
        /*06fc*/ 	.byte	0x04, 0x12
        /*06fe*/ 	.short	(.L_301 - .L_300)
	.align		4
.L_300:
        /*0700*/ 	.word	index@(math_log10)
        /*0704*/ 	.word	0x00000000


	//----- nvinfo : EIATTR_MIN_STACK_SIZE
	.align		4
.L_301:
        /*0708*/ 	.byte	0x04, 0x12
        /*070a*/ 	.short	(.L_303 - .L_302)
	.align		4
.L_302:
        /*070c*/ 	.word	index@(math_log)
        /*0710*/ 	.word	0x00000000


	//----- nvinfo : EIATTR_MIN_STACK_SIZE
	.align		4
.L_303:
        /*0714*/ 	.byte	0x04, 0x12
        /*0716*/ 	.short	(.L_305 - .L_304)
	.align		4
.L_304:
        /*0718*/ 	.word	index@(math_lgamma)
        /*071c*/ 	.word	0x00000000


	//----- nvinfo : EIATTR_MIN_STACK_SIZE
	.align		4
.L_305:
        /*0720*/ 	.byte	0x04, 0x12
        /*0722*/ 	.short	(.L_307 - .L_306)
	.align		4
.L_306:
        /*0724*/ 	.word	index@(math_j1)
        /*0728*/ 	.word	0x00000028


	//----- nvinfo : EIATTR_MIN_STACK_SIZE
	.align		4
.L_307:
        /*072c*/ 	.byte	0x04, 0x12
        /*072e*/ 	.short	(.L_309 - .L_308)
	.align		4
.L_308:
        /*0730*/ 	.word	index@(math_j0)
        /*0734*/ 	.word	0x00000028


	//----- nvinfo : EIATTR_MIN_STACK_SIZE
	.align		4
.L_309:
        /*0738*/ 	.byte	0x04, 0x12
        /*073a*/ 	.short	(.L_311 - .L_310)
	.align		4
.L_310:
        /*073c*/ 	.word	index@(math_floor)
        /*0740*/ 	.word	0x00000000


	//----- nvinfo : EIATTR_MIN_STACK_SIZE
	.align		4
.L_311:
        /*0744*/ 	.byte	0x04, 0x12
        /*0746*/ 	.short	(.L_313 - .L_312)
	.align		4
.L_312:
        /*0748*/ 	.word	index@(math_fabs)
        /*074c*/ 	.word	0x00000000


	//----- nvinfo : EIATTR_MIN_STACK_SIZE
	.align		4
.L_313:
        /*0750*/ 	.byte	0x04, 0x12
        /*0752*/ 	.short	(.L_315 - .L_314)
	.align		4
.L_314:
        /*0754*/ 	.word	index@(math_expm1)
        /*0758*/ 	.word	0x00000000


	//----- nvinfo : EIATTR_MIN_STACK_SIZE
	.align		4
.L_315:
        /*075c*/ 	.byte	0x04, 0x12
        /*075e*/ 	.short	(.L_317 - .L_316)
	.align		4
.L_316:
        /*0760*/ 	.word	index@(math_exp2)
        /*0764*/ 	.word	0x00000000


	//----- nvinfo : EIATTR_MIN_STACK_SIZE
	.align		4
.L_317:
        /*0768*/ 	.byte	0x04, 0x12
        /*076a*/ 	.short	(.L_319 - .L_318)
	.align		4
.L_318:
        /*076c*/ 	.word	index@(math_exp10)
        /*0770*/ 	.word	0x00000000


	//----- nvinfo : EIATTR_MIN_STACK_SIZE
	.align		4
.L_319:
        /*0774*/ 	.byte	0x04, 0x12
        /*0776*/ 	.short	(.L_321 - .L_320)
	.align		4
.L_320:
        /*0778*/ 	.word	index@(math_exp)
        /*077c*/ 	.word	0x00000000


	//----- nvinfo : EIATTR_MIN_STACK_SIZE
	.align		4
.L_321:
        /*0780*/ 	.byte	0x04, 0x12
        /*0782*/ 	.short	(.L_323 - .L_322)
	.align		4
.L_322:
        /*0784*/ 	.word	index@(math_erfinv)
        /*0788*/ 	.word	0x00000000


	//----- nvinfo : EIATTR_MIN_STACK_SIZE
	.align		4
.L_323:
        /*078c*/ 	.byte	0x04, 0x12
        /*078e*/ 	.short	(.L_325 - .L_324)
	.align		4
.L_324:
        /*0790*/ 	.word	index@(math_erfcx)
        /*0794*/ 	.word	0x00000000


	//----- nvinfo : EIATTR_MIN_STACK_SIZE
	.align		4
.L_325:
        /*0798*/ 	.byte	0x04, 0x12
        /*079a*/ 	.short	(.L_327 - .L_326)
	.align		4
.L_326:
        /*079c*/ 	.word	index@(math_erfcinv)
        /*07a0*/ 	.word	0x00000000


	//----- nvinfo : EIATTR_MIN_STACK_SIZE
	.align		4
.L_327:
        /*07a4*/ 	.byte	0x04, 0x12
        /*07a6*/ 	.short	(.L_329 - .L_328)
	.align		4
.L_328:
        /*07a8*/ 	.word	index@(math_erfc)
        /*07ac*/ 	.word	0x00000000


	//----- nvinfo : EIATTR_MIN_STACK_SIZE
	.align		4
.L_329:
        /*07b0*/ 	.byte	0x04, 0x12
        /*07b2*/ 	.short	(.L_331 - .L_330)
	.align		4
.L_330:
        /*07b4*/ 	.word	index@(math_erf)
        /*07b8*/ 	.word	0x00000000


	//----- nvinfo : EIATTR_MIN_STACK_SIZE
	.align		4
.L_331:
        /*07bc*/ 	.byte	0x04, 0x12
        /*07be*/ 	.short	(.L_333 - .L_332)
	.align		4
.L_332:
        /*07c0*/ 	.word	index@(math_cyl_bessel_i1)
        /*07c4*/ 	.word	0x00000000


	//----- nvinfo : EIATTR_MIN_STACK_SIZE
	.align		4
.L_333:
        /*07c8*/ 	.byte	0x04, 0x12
        /*07ca*/ 	.short	(.L_335 - .L_334)
	.align		4
.L_334:
        /*07cc*/ 	.word	index@(math_cyl_bessel_i0)
        /*07d0*/ 	.word	0x00000000


	//----- nvinfo : EIATTR_MIN_STACK_SIZE
	.align		4
.L_335:
        /*07d4*/ 	.byte	0x04, 0x12
        /*07d6*/ 	.short	(.L_337 - .L_336)
	.align		4
.L_336:
        /*07d8*/ 	.word	index@(math_cospi)
        /*07dc*/ 	.word	0x00000000


	//----- nvinfo : EIATTR_MIN_STACK_SIZE
	.align		4
.L_337:
        /*07e0*/ 	.byte	0x04, 0x12
        /*07e2*/ 	.short	(.L_339 - .L_338)
	.align		4
.L_338:
        /*07e4*/ 	.word	index@(math_cosh)
        /*07e8*/ 	.word	0x00000000


	//----- nvinfo : EIATTR_MIN_STACK_SIZE
	.align		4
.L_339:
        /*07ec*/ 	.byte	0x04, 0x12
        /*07ee*/ 	.short	(.L_341 - .L_340)
	.align		4
.L_340:
        /*07f0*/ 	.word	index@(math_cos)
        /*07f4*/ 	.word	0x00000028


	//----- nvinfo : EIATTR_MIN_STACK_SIZE
	.align		4
.L_341:
        /*07f8*/ 	.byte	0x04, 0x12
        /*07fa*/ 	.short	(.L_343 - .L_342)
	.align		4
.L_342:
        /*07fc*/ 	.word	index@(math_ceil)
        /*0800*/ 	.word	0x00000000


	//----- nvinfo : EIATTR_MIN_STACK_SIZE
	.align		4
.L_343:
        /*0804*/ 	.byte	0x04, 0x12
        /*0806*/ 	.short	(.L_345 - .L_344)
	.align		4
.L_344:
        /*0808*/ 	.word	index@(math_cbrt)
        /*080c*/ 	.word	0x00000000


	//----- nvinfo : EIATTR_MIN_STACK_SIZE
	.align		4
.L_345:
        /*0810*/ 	.byte	0x04, 0x12
        /*0812*/ 	.short	(.L_347 - .L_346)
	.align		4
.L_346:
        /*0814*/ 	.word	index@(math_atanh)
        /*0818*/ 	.word	0x00000000


	//----- nvinfo : EIATTR_MIN_STACK_SIZE
	.align		4
.L_347:
        /*081c*/ 	.byte	0x04, 0x12
        /*081e*/ 	.short	(.L_349 - .L_348)
	.align		4
.L_348:
        /*0820*/ 	.word	index@(math_atan)
        /*0824*/ 	.word	0x00000000


	//----- nvinfo : EIATTR_MIN_STACK_SIZE
	.align		4
.L_349:
        /*0828*/ 	.byte	0x04, 0x12
        /*082a*/ 	.short	(.L_351 - .L_350)
	.align		4
.L_350:
        /*082c*/ 	.word	index@(math_asinh)
        /*0830*/ 	.word	0x00000000


	//----- nvinfo : EIATTR_MIN_STACK_SIZE
	.align		4
.L_351:
        /*0834*/ 	.byte	0x04, 0x12
        /*0836*/ 	.short	(.L_353 - .L_352)
	.align		4
.L_352:
        /*0838*/ 	.word	index@(math_asin)
        /*083c*/ 	.word	0x00000000


	//----- nvinfo : EIATTR_MIN_STACK_SIZE
	.align		4
.L_353:
        /*0840*/ 	.byte	0x04, 0x12
        /*0842*/ 	.short	(.L_355 - .L_354)
	.align		4
.L_354:
        /*0844*/ 	.word	index@(math_acosh)
        /*0848*/ 	.word	0x00000000


	//----- nvinfo : EIATTR_MIN_STACK_SIZE
	.align		4
.L_355:
        /*084c*/ 	.byte	0x04, 0x12
        /*084e*/ 	.short	(.L_357 - .L_356)
	.align		4
.L_356:
        /*0850*/ 	.word	index@(math_acos)
        /*0854*/ 	.word	0x00000000
.L_357:


//--------------------- .nv.compat                --------------------------
	.section	.nv.compat,"",@"SHT_CUDA_COMPAT_INFO"
	.align	4
        /*0000*/ 	.byte	0x02, 0x09, 0x00, 0x00, 0x02, 0x02, 0x01, 0x00, 0x02, 0x05, 0x05, 0x00, 0x03, 0x07, 0x01, 0x01
        /*0010*/ 	.byte	0x02, 0x03, 0x00, 0x00, 0x02, 0x06, 0x01, 0x00, 0x04, 0x0b, 0x08, 0x00, 0x01, 0x00, 0x00, 0x00
        /*0020*/ 	.byte	0x00, 0x00, 0x00, 0x00


//--------------------- .nv.info.math_y1          --------------------------
	.section	.nv.info.math_y1,"",@"SHT_CUDA_INFO"
	.sectionflags	@""
	.align	4


	//----- nvinfo : EIATTR_CUDA_API_VERSION
	.align		4
        /*0000*/ 	.byte	0x04, 0x37
        /*0002*/ 	.short	(.L_359 - .L_358)
.L_358:
        /*0004*/ 	.word	0x00000082


	//----- nvinfo : EIATTR_KPARAM_INFO
	.align		4
.L_359:
        /*0008*/ 	.byte	0x04, 0x17
        /*000a*/ 	.short	(.L_361 - .L_360)
.L_360:
        /*000c*/ 	.word	0x00000000
        /*0010*/ 	.short	0x0002
        /*0012*/ 	.short	0x0010
        /*0014*/ 	.byte	0x00, 0xf5, 0x21, 0x00


	//----- nvinfo : EIATTR_KPARAM_INFO
	.align		4
.L_361:
        /*0018*/ 	.byte	0x04, 0x17
        /*001a*/ 	.short	(.L_363 - .L_362)
.L_362:
        /*001c*/ 	.word	0x00000000
        /*0020*/ 	.short	0x0001
        /*0022*/ 	.short	0x0008
        /*0024*/ 	.byte	0x00, 0xf5, 0x21, 0x00


	//----- nvinfo : EIATTR_KPARAM_INFO
	.align		4
.L_363:
        /*0028*/ 	.byte	0x04, 0x17
        /*002a*/ 	.short	(.L_365 - .L_364)
.L_364:
        /*002c*/ 	.word	0x00000000
        /*0030*/ 	.short	0x0000
        /*0032*/ 	.short	0x0000
        /*0034*/ 	.byte	0x00, 0xf0, 0x21, 0x00


	//----- nvinfo : EIATTR_SPARSE_MMA_MASK
	.align		4
.L_365:
        /*0038*/ 	.byte	0x03, 0x50
        /*003a*/ 	.short	0x0000


	//----- nvinfo : EIATTR_MAXREG_COUNT
	.align		4
        /*003c*/ 	.byte	0x03, 0x1b
        /*003e*/ 	.short	0x00ff


	//----- nvinfo : EIATTR_MERCURY_ISA_VERSION
	.align		4
        /*0040*/ 	.byte	0x03, 0x5f
        /*0042*/ 	.short	0x0101


	//----- nvinfo : EIATTR_VRC_CTA_INIT_COUNT
	.align		4
        /*0044*/ 	.byte	0x02, 0x4a
	.zero		1
	.zero		1


	//----- nvinfo : EIATTR_EXIT_INSTR_OFFSETS
	.align		4
        /*0048*/ 	.byte	0x04, 0x1c
        /*004a*/ 	.short	(.L_367 - .L_366)


	//   ....[0]....
.L_366:
        /*004c*/ 	.word	0x000000a0


	//   ....[1]....
        /*0050*/ 	.word	0x00003aa0


	//----- nvinfo : EIATTR_CRS_STACK_SIZE
	.align		4
.L_367:
        /*0054*/ 	.byte	0x04, 0x1e
        /*0056*/ 	.short	(.L_369 - .L_368)
.L_368:
        /*0058*/ 	.word	0x00000000


	//----- nvinfo : EIATTR_CBANK_PARAM_SIZE
	.align		4
.L_369:
        /*005c*/ 	.byte	0x03, 0x19
        /*005e*/ 	.short	0x0018


	//----- nvinfo : EIATTR_PARAM_CBANK
	.align		4
        /*0060*/ 	.byte	0x04, 0x0a
        /*0062*/ 	.short	(.L_371 - .L_370)
	.align		4
.L_370:
        /*0064*/ 	.word	index@(.nv.constant0.math_y1)
        /*0068*/ 	.short	0x0380
        /*006a*/ 	.short	0x0018


	//----- nvinfo : EIATTR_SW_WAR
	.align		4
.L_371:
        /*006c*/ 	.byte	0x04, 0x36
        /*006e*/ 	.short	(.L_373 - .L_372)
.L_372:
        /*0070*/ 	.word	0x00000008
.L_373:


//--------------------- .nv.info.math_y0          --------------------------
	.section	.nv.info.math_y0,"",@"SHT_CUDA_INFO"
	.sectionflags	@""
	.align	4


	//----- nvinfo : EIATTR_CUDA_API_VERSION
	.align		4
        /*0000*/ 	.byte	0x04, 0x37
        /*0002*/ 	.short	(.L_375 - .L_374)
.L_374:
        /*0004*/ 	.word	0x00000082


	//----- nvinfo : EIATTR_KPARAM_INFO
	.align		4
.L_375:
        /*0008*/ 	.byte	0x04, 0x17
        /*000a*/ 	.short	(.L_377 - .L_376)
.L_376:
        /*000c*/ 	.word	0x00000000
        /*0010*/ 	.short	0x0002
        /*0012*/ 	.short	0x0010
        /*0014*/ 	.byte	0x00, 0xf5, 0x21, 0x00


	//----- nvinfo : EIATTR_KPARAM_INFO
	.align		4
.L_377:
        /*0018*/ 	.byte	0x04, 0x17
        /*001a*/ 	.short	(.L_379 - .L_378)
.L_378:
        /*001c*/ 	.word	0x00000000
        /*0020*/ 	.short	0x0001
        /*0022*/ 	.short	0x0008
        /*0024*/ 	.byte	0x00, 0xf5, 0x21, 0x00


	//----- nvinfo : EIATTR_KPARAM_INFO
	.align		4
.L_379:
        /*0028*/ 	.byte	0x04, 0x17
        /*002a*/ 	.short	(.L_381 - .L_380)
.L_380:
        /*002c*/ 	.word	0x00000000
        /*0030*/ 	.short	0x0000
        /*0032*/ 	.short	0x0000
        /*0034*/ 	.byte	0x00, 0xf0, 0x21, 0x00


	//----- nvinfo : EIATTR_SPARSE_MMA_MASK
	.align		4
.L_381:
        /*0038*/ 	.byte	0x03, 0x50
        /*003a*/ 	.short	0x0000


	//----- nvinfo : EIATTR_MAXREG_COUNT
	.align		4
        /*003c*/ 	.byte	0x03, 0x1b
        /*003e*/ 	.short	0x00ff


	//----- nvinfo : EIATTR_MERCURY_ISA_VERSION
	.align		4
        /*0040*/ 	.byte	0x03, 0x5f
        /*0042*/ 	.short	0x0101


	//----- nvinfo : EIATTR_VRC_CTA_INIT_COUNT
	.align		4
        /*0044*/ 	.byte	0x02, 0x4a
	.zero		1
	.zero		1


	//----- nvinfo : EIATTR_EXIT_INSTR_OFFSETS
	.align		4
        /*0048*/ 	.byte	0x04, 0x1c
        /*004a*/ 	.short	(.L_383 - .L_382)


	//   ....[0]....
.L_382:
        /*004c*/ 	.word	0x000000a0


	//   ....[1]....
        /*0050*/ 	.word	0x00003910


	//----- nvinfo : EIATTR_CRS_STACK_SIZE
	.align		4
.L_383:
        /*0054*/ 	.byte	0x04, 0x1e
        /*0056*/ 	.short	(.L_385 - .L_384)
.L_384:
        /*0058*/ 	.word	0x00000000


	//----- nvinfo : EIATTR_CBANK_PARAM_SIZE
	.align		4
.L_385:
        /*005c*/ 	.byte	0x03, 0x19
        /*005e*/ 	.short	0x0018


	//----- nvinfo : EIATTR_PARAM_CBANK
	.align		4
        /*0060*/ 	.byte	0x04, 0x0a
        /*0062*/ 	.short	(.L_387 - .L_386)
	.align		4
.L_386:
        /*0064*/ 	.word	index@(.nv.constant0.math_y0)
        /*0068*/ 	.short	0x0380
        /*006a*/ 	.short	0x0018


	//----- nvinfo : EIATTR_SW_WAR
	.align		4
.L_387:
        /*006c*/ 	.byte	0x04, 0x36
        /*006e*/ 	.short	(.L_389 - .L_388)
.L_388:
        /*0070*/ 	.word	0x00000008
.L_389:


//--------------------- .nv.info.math_trunc       --------------------------
	.section	.nv.info.math_trunc,"",@"SHT_CUDA_INFO"
	.sectionflags	@""
	.align	4


	//----- nvinfo : EIATTR_CUDA_API_VERSION
	.align		4
        /*0000*/ 	.byte	0x04, 0x37
        /*0002*/ 	.short	(.L_391 - .L_390)
.L_390:
        /*0004*/ 	.word	0x00000082


	//----- nvinfo : EIATTR_KPARAM_INFO
	.align		4
.L_391:
        /*0008*/ 	.byte	0x04, 0x17
        /*000a*/ 	.short	(.L_393 - .L_392)
.L_392:
        /*000c*/ 	.word	0x00000000
        /*0010*/ 	.short	0x0002
        /*0012*/ 	.short	0x0010
        /*0014*/ 	.byte	0x00, 0xf5, 0x21, 0x00


	//----- nvinfo : EIATTR_KPARAM_INFO
	.align		4
.L_393:
        /*0018*/ 	.byte	0x04, 0x17
        /*001a*/ 	.short	(.L_395 - .L_394)
.L_394:
        /*001c*/ 	.word	0x00000000
        /*0020*/ 	.short	0x0001
        /*0022*/ 	.short	0x0008
        /*0024*/ 	.byte	0x00, 0xf5, 0x21, 0x00


	//----- nvinfo : EIATTR_KPARAM_INFO
	.align		4
.L_395:
        /*0028*/ 	.byte	0x04, 0x17
        /*002a*/ 	.short	(.L_397 - .L_396)
.L_396:
        /*002c*/ 	.word	0x00000000
        /*0030*/ 	.short	0x0000
        /*0032*/ 	.short	0x0000
        /*0034*/ 	.byte	0x00, 0xf0, 0x21, 0x00


	//----- nvinfo : EIATTR_SPARSE_MMA_MASK
	.align		4
.L_397:
        /*0038*/ 	.byte	0x03, 0x50
        /*003a*/ 	.short	0x0000


	//----- nvinfo : EIATTR_MAXREG_COUNT
	.align		4
        /*003c*/ 	.byte	0x03, 0x1b
        /*003e*/ 	.short	0x00ff


	//----- nvinfo : EIATTR_MERCURY_ISA_VERSION
	.align		4
        /*0040*/ 	.byte	0x03, 0x5f
        /*0042*/ 	.short	0x0101


	//----- nvinfo : EIATTR_VRC_CTA_INIT_COUNT
	.align		4
        /*0044*/ 	.byte	0x02, 0x4a
	.zero		1
	.zero		1


	//----- nvinfo : EIATTR_EXIT_INSTR_OFFSETS
	.align		4
        /*0048*/ 	.byte	0x04, 0x1c
        /*004a*/ 	.short	(.L_399 - .L_398)


	//   ....[0]....
.L_398:
        /*004c*/ 	.word	0x00000090


	//   ....[1]....
        /*0050*/ 	.word	0x00000160


	//----- nvinfo : EIATTR_CBANK_PARAM_SIZE
	.align		4
.L_399:
        /*0054*/ 	.byte	0x03, 0x19
        /*0056*/ 	.short	0x0018


	//----- nvinfo : EIATTR_PARAM_CBANK
	.align		4
        /*0058*/ 	.byte	0x04, 0x0a
        /*005a*/ 	.short	(.L_401 - .L_400)
	.align		4
.L_400:
        /*005c*/ 	.word	index@(.nv.constant0.math_trunc)
        /*0060*/ 	.short	0x0380
        /*0062*/ 	.short	0x0018


	//----- nvinfo : EIATTR_SW_WAR
	.align		4
.L_401:
        /*0064*/ 	.byte	0x04, 0x36
        /*0066*/ 	.short	(.L_403 - .L_402)
.L_402:
        /*0068*/ 	.word	0x00000008
.L_403:


//--------------------- .nv.info.math_tgamma      --------------------------
	.section	.nv.info.math_tgamma,"",@"SHT_CUDA_INFO"
	.sectionflags	@""
	.align	4


	//----- nvinfo : EIATTR_CUDA_API_VERSION
	.align		4
        /*0000*/ 	.byte	0x04, 0x37
        /*0002*/ 	.short	(.L_405 - .L_404)
.L_404:
        /*0004*/ 	.word	0x00000082


	//----- nvinfo : EIATTR_KPARAM_INFO
	.align		4
.L_405:
        /*0008*/ 	.byte	0x04, 0x17
        /*000a*/ 	.short	(.L_407 - .L_406)
.L_406:
        /*000c*/ 	.word	0x00000000
        /*0010*/ 	.short	0x0002
        /*0012*/ 	.short	0x0010
        /*0014*/ 	.byte	0x00, 0xf5, 0x21, 0x00


	//----- nvinfo : EIATTR_KPARAM_INFO
	.align		4
.L_407:
        /*0018*/ 	.byte	0x04, 0x17
        /*001a*/ 	.short	(.L_409 - .L_408)
.L_408:
        /*001c*/ 	.word	0x00000000
        /*0020*/ 	.short	0x0001
        /*0022*/ 	.short	0x0008
        /*0024*/ 	.byte	0x00, 0xf5, 0x21, 0x00


	//----- nvinfo : EIATTR_KPARAM_INFO
	.align		4
.L_409:
        /*0028*/ 	.byte	0x04, 0x17
        /*002a*/ 	.short	(.L_411 - .L_410)
.L_410:
        /*002c*/ 	.word	0x00000000
        /*0030*/ 	.short	0x0000
        /*0032*/ 	.short	0x0000
        /*0034*/ 	.byte	0x00, 0xf0, 0x21, 0x00


	//----- nvinfo : EIATTR_SPARSE_MMA_MASK
	.align		4
.L_411:
        /*0038*/ 	.byte	0x03, 0x50
        /*003a*/ 	.short	0x0000


	//----- nvinfo : EIATTR_MAXREG_COUNT
	.align		4
        /*003c*/ 	.byte	0x03, 0x1b
        /*003e*/ 	.short	0x00ff


	//----- nvinfo : EIATTR_MERCURY_ISA_VERSION
	.align		4
        /*0040*/ 	.byte	0x03, 0x5f
        /*0042*/ 	.short	0x0101


	//----- nvinfo : EIATTR_VRC_CTA_INIT_COUNT
	.align		4
        /*0044*/ 	.byte	0x02, 0x4a
	.zero		1
	.zero		1


	//----- nvinfo : EIATTR_EXIT_INSTR_OFFSETS
	.align		4
        /*0048*/ 	.byte	0x04, 0x1c
        /*004a*/ 	.short	(.L_413 - .L_412)


	//   ....[0]....
.L_412:
        /*004c*/ 	.word	0x00000090


	//   ....[1]....
        /*0050*/ 	.word	0x000028d0


	//----- nvinfo : EIATTR_CRS_STACK_SIZE
	.align		4
.L_413:
        /*0054*/ 	.byte	0x04, 0x1e
        /*0056*/ 	.short	(.L_415 - .L_414)
.L_414:
        /*0058*/ 	.word	0x00000000


	//----- nvinfo : EIATTR_CBANK_PARAM_SIZE
	.align		4
.L_415:
        /*005c*/ 	.byte	0x03, 0x19
        /*005e*/ 	.short	0x0018


	//----- nvinfo : EIATTR_PARAM_CBANK
	.align		4
        /*0060*/ 	.byte	0x04, 0x0a
        /*0062*/ 	.short	(.L_417 - .L_416)
	.align		4
.L_416:
        /*0064*/ 	.word	index@(.nv.constant0.math_tgamma)
        /*0068*/ 	.short	0x0380
        /*006a*/ 	.short	0x0018


	//----- nvinfo : EIATTR_SW_WAR
	.align		4
.L_417:
        /*006c*/ 	.byte	0x04, 0x36
        /*006e*/ 	.short	(.L_419 - .L_418)
.L_418:
        /*0070*/ 	.word	0x00000008
.L_419:


//--------------------- .nv.info.math_tanh        --------------------------
	.section	.nv.info.math_tanh,"",@"SHT_CUDA_INFO"
	.sectionflags	@""
	.align	4


	//----- nvinfo : EIATTR_CUDA_API_VERSION
	.align		4
        /*0000*/ 	.byte	0x04, 0x37
        /*0002*/ 	.short	(.L_421 - .L_420)
.L_420:
        /*0004*/ 	.word	0x00000082


	//----- nvinfo : EIATTR_KPARAM_INFO
	.align		4
.L_421:
        /*0008*/ 	.byte	0x04, 0x17
        /*000a*/ 	.short	(.L_423 - .L_422)
.L_422:
        /*000c*/ 	.word	0x00000000
        /*0010*/ 	.short	0x0002
        /*0012*/ 	.short	0x0010
        /*0014*/ 	.byte	0x00, 0xf5, 0x21, 0x00


	//----- nvinfo : EIATTR_KPARAM_INFO
	.align		4
.L_423:
        /*0018*/ 	.byte	0x04, 0x17
        /*001a*/ 	.short	(.L_425 - .L_424)
.L_424:
        /*001c*/ 	.word	0x00000000
        /*0020*/ 	.short	0x0001
        /*0022*/ 	.short	0x0008
        /*0024*/ 	.byte	0x00, 0xf5, 0x21, 0x00


	//----- nvinfo : EIATTR_KPARAM_INFO
	.align		4
.L_425:
        /*0028*/ 	.byte	0x04, 0x17
        /*002a*/ 	.short	(.L_427 - .L_426)
.L_426:
        /*002c*/ 	.word	0x00000000
        /*0030*/ 	.short	0x0000
        /*0032*/ 	.short	0x0000
        /*0034*/ 	.byte	0x00, 0xf0, 0x21, 0x00


	//----- nvinfo : EIATTR_SPARSE_MMA_MASK
	.align		4
.L_427:
        /*0038*/ 	.byte	0x03, 0x50
        /*003a*/ 	.short	0x0000


	//----- nvinfo : EIATTR_MAXREG_COUNT
	.align		4
        /*003c*/ 	.byte	0x03, 0x1b
        /*003e*/ 	.short	0x00ff


	//----- nvinfo : EIATTR_MERCURY_ISA_VERSION
	.align		4
        /*0040*/ 	.byte	0x03, 0x5f
        /*0042*/ 	.short	0x0101


	//----- nvinfo : EIATTR_VRC_CTA_INIT_COUNT
	.align		4
        /*0044*/ 	.byte	0x02, 0x4a
	.zero		1
	.zero		1


	//----- nvinfo : EIATTR_EXIT_INSTR_OFFSETS
	.align		4
        /*0048*/ 	.byte	0x04, 0x1c
        /*004a*/ 	.short	(.L_429 - .L_428)


	//   ....[0]....
.L_428:
        /*004c*/ 	.word	0x00000090


	//   ....[1]....
        /*0050*/ 	.word	0x00000790


	//----- nvinfo : EIATTR_CRS_STACK_SIZE
	.align		4
.L_429:
        /*0054*/ 	.byte	0x04, 0x1e
        /*0056*/ 	.short	(.L_431 - .L_430)
.L_430:
        /*0058*/ 	.word	0x00000000


	//----- nvinfo : EIATTR_CBANK_PARAM_SIZE
	.align		4
.L_431:
        /*005c*/ 	.byte	0x03, 0x19
        /*005e*/ 	.short	0x0018


	//----- nvinfo : EIATTR_PARAM_CBANK
	.align		4
        /*0060*/ 	.byte	0x04, 0x0a
        /*0062*/ 	.short	(.L_433 - .L_432)
	.align		4
.L_432:
        /*0064*/ 	.word	index@(.nv.constant0.math_tanh)
        /*0068*/ 	.short	0x0380
        /*006a*/ 	.short	0x0018


	//----- nvinfo : EIATTR_SW_WAR
	.align		4
.L_433:
        /*006c*/ 	.byte	0x04, 0x36
        /*006e*/ 	.short	(.L_435 - .L_434)
.L_434:
        /*0070*/ 	.word	0x00000008
.L_435:


//--------------------- .nv.info.math_tan         --------------------------
	.section	.nv.info.math_tan,"",@"SHT_CUDA_INFO"
	.sectionflags	@""
	.align	4


	//----- nvinfo : EIATTR_CUDA_API_VERSION
	.align		4
        /*0000*/ 	.byte	0x04, 0x37
        /*0002*/ 	.short	(.L_437 - .L_436)
.L_436:
        /*0004*/ 	.word	0x00000082


	//----- nvinfo : EIATTR_KPARAM_INFO
	.align		4
.L_437:
        /*0008*/ 	.byte	0x04, 0x17
        /*000a*/ 	.short	(.L_439 - .L_438)
.L_438:
        /*000c*/ 	.word	0x00000000
        /*0010*/ 	.short	0x0002
        /*0012*/ 	.short	0x0010
        /*0014*/ 	.byte	0x00, 0xf5, 0x21, 0x00


	//----- nvinfo : EIATTR_KPARAM_INFO
	.align		4
.L_439:
        /*0018*/ 	.byte	0x04, 0x17
        /*001a*/ 	.short	(.L_441 - .L_440)
.L_440:
        /*001c*/ 	.word	0x00000000
        /*0020*/ 	.short	0x0001
        /*0022*/ 	.short	0x0008
        /*0024*/ 	.byte	0x00, 0xf5, 0x21, 0x00


	//----- nvinfo : EIATTR_KPARAM_INFO
	.align		4
.L_441:
        /*0028*/ 	.byte	0x04, 0x17
        /*002a*/ 	.short	(.L_443 - .L_442)
.L_442:
        /*002c*/ 	.word	0x00000000
        /*0030*/ 	.short	0x0000
        /*0032*/ 	.short	0x0000
        /*0034*/ 	.byte	0x00, 0xf0, 0x21, 0x00


	//----- nvinfo : EIATTR_SPARSE_MMA_MASK
	.align		4
.L_443:
        /*0038*/ 	.byte	0x03, 0x50
        /*003a*/ 	.short	0x0000


	//----- nvinfo : EIATTR_MAXREG_COUNT
	.align		4
        /*003c*/ 	.byte	0x03, 0x1b
        /*003e*/ 	.short	0x00ff


	//----- nvinfo : EIATTR_MERCURY_ISA_VERSION
	.align		4
        /*0040*/ 	.byte	0x03, 0x5f
        /*0042*/ 	.short	0x0101


	//----- nvinfo : EIATTR_VRC_CTA_INIT_COUNT
	.align		4
        /*0044*/ 	.byte	0x02, 0x4a
	.zero		1
	.zero		1


	//----- nvinfo : EIATTR_EXIT_INSTR_OFFSETS
	.align		4
        /*0048*/ 	.byte	0x04, 0x1c
        /*004a*/ 	.short	(.L_445 - .L_444)


	//   ....[0]....
.L_444:
        /*004c*/ 	.word	0x000000a0


	//   ....[1]....
        /*0050*/ 	.word	0x000006e0


	//----- nvinfo : EIATTR_CRS_STACK_SIZE
	.align		4
.L_445:
        /*0054*/ 	.byte	0x04, 0x1e
        /*0056*/ 	.short	(.L_447 - .L_446)
.L_446:
        /*0058*/ 	.word	0x00000000


	//----- nvinfo : EIATTR_CBANK_PARAM_SIZE
	.align		4
.L_447:
        /*005c*/ 	.byte	0x03, 0x19
        /*005e*/ 	.short	0x0018


	//----- nvinfo : EIATTR_PARAM_CBANK
	.align		4
        /*0060*/ 	.byte	0x04, 0x0a
        /*0062*/ 	.short	(.L_449 - .L_448)
	.align		4
.L_448:
        /*0064*/ 	.word	index@(.nv.constant0.math_tan)
        /*0068*/ 	.short	0x0380
        /*006a*/ 	.short	0x0018


	//----- nvinfo : EIATTR_SW_WAR
	.align		4
.L_449:
        /*006c*/ 	.byte	0x04, 0x36
        /*006e*/ 	.short	(.L_451 - .L_450)
.L_450:
        /*0070*/ 	.word	0x00000008
.L_451:


//--------------------- .nv.info.math_sqrt        --------------------------
	.section	.nv.info.math_sqrt,"",@"SHT_CUDA_INFO"
	.sectionflags	@""
	.align	4


	//----- nvinfo : EIATTR_CUDA_API_VERSION
	.align		4
        /*0000*/ 	.byte	0x04, 0x37
        /*0002*/ 	.short	(.L_453 - .L_452)
.L_452:
        /*0004*/ 	.word	0x00000082


	//----- nvinfo : EIATTR_KPARAM_INFO
	.align		4
.L_453:
        /*0008*/ 	.byte	0x04, 0x17
        /*000a*/ 	.short	(.L_455 - .L_454)
.L_454:
        /*000c*/ 	.word	0x00000000
        /*0010*/ 	.short	0x0002
        /*0012*/ 	.short	0x0010
        /*0014*/ 	.byte	0x00, 0xf5, 0x21, 0x00


	//----- nvinfo : EIATTR_KPARAM_INFO
	.align		4
.L_455:
        /*0018*/ 	.byte	0x04, 0x17
        /*001a*/ 	.short	(.L_457 - .L_456)
.L_456:
        /*001c*/ 	.word	0x00000000
        /*0020*/ 	.short	0x0001
        /*0022*/ 	.short	0x0008
        /*0024*/ 	.byte	0x00, 0xf5, 0x21, 0x00


	//----- nvinfo : EIATTR_KPARAM_INFO
	.align		4
.L_457:
        /*0028*/ 	.byte	0x04, 0x17
        /*002a*/ 	.short	(.L_459 - .L_458)
.L_458:
        /*002c*/ 	.word	0x00000000
        /*0030*/ 	.short	0x0000
        /*0032*/ 	.short	0x0000
        /*0034*/ 	.byte	0x00, 0xf0, 0x21, 0x00


	//----- nvinfo : EIATTR_SPARSE_MMA_MASK
	.align		4
.L_459:
        /*0038*/ 	.byte	0x03, 0x50
        /*003a*/ 	.short	0x0000


	//----- nvinfo : EIATTR_MAXREG_COUNT
	.align		4
        /*003c*/ 	.byte	0x03, 0x1b
        /*003e*/ 	.short	0x00ff


	//----- nvinfo : EIATTR_MERCURY_ISA_VERSION
	.align		4
        /*0040*/ 	.byte	0x03, 0x5f
        /*0042*/ 	.short	0x0101


	//----- nvinfo : EIATTR_VRC_CTA_INIT_COUNT
	.align		4
        /*0044*/ 	.byte	0x02, 0x4a
	.zero		1
	.zero		1


	//----- nvinfo : EIATTR_EXIT_INSTR_OFFSETS
	.align		4
        /*0048*/ 	.byte	0x04, 0x1c
        /*004a*/ 	.short	(.L_461 - .L_460)


	//   ....[0]....
.L_460:
        /*004c*/ 	.word	0x00000090


	//   ....[1]....
        /*0050*/ 	.word	0x000002b0


	//----- nvinfo : EIATTR_CRS_STACK_SIZE
	.align		4
.L_461:
        /*0054*/ 	.byte	0x04, 0x1e
        /*0056*/ 	.short	(.L_463 - .L_462)
.L_462:
        /*0058*/ 	.word	0x00000000


	//----- nvinfo : EIATTR_CBANK_PARAM_SIZE
	.align		4
.L_463:
        /*005c*/ 	.byte	0x03, 0x19
        /*005e*/ 	.short	0x0018


	//----- nvinfo : EIATTR_PARAM_CBANK
	.align		4
        /*0060*/ 	.byte	0x04, 0x0a
        /*0062*/ 	.short	(.L_465 - .L_464)
	.align		4
.L_464:
        /*0064*/ 	.word	index@(.nv.constant0.math_sqrt)
        /*0068*/ 	.short	0x0380
        /*006a*/ 	.short	0x0018


	//----- nvinfo : EIATTR_SW_WAR
	.align		4
.L_465:
        /*006c*/ 	.byte	0x04, 0x36
        /*006e*/ 	.short	(.L_467 - .L_466)
.L_466:
        /*0070*/ 	.word	0x00000008
.L_467:


//--------------------- .nv.info.math_sinpi       --------------------------
	.section	.nv.info.math_sinpi,"",@"SHT_CUDA_INFO"
	.sectionflags	@""
	.align	4


	//----- nvinfo : EIATTR_CUDA_API_VERSION
	.align		4
        /*0000*/ 	.byte	0x04, 0x37
        /*0002*/ 	.short	(.L_469 - .L_468)
.L_468:
        /*0004*/ 	.word	0x00000082


	//----- nvinfo : EIATTR_KPARAM_INFO
	.align		4
.L_469:
        /*0008*/ 	.byte	0x04, 0x17
        /*000a*/ 	.short	(.L_471 - .L_470)
.L_470:
        /*000c*/ 	.word	0x00000000
        /*0010*/ 	.short	0x0002
        /*0012*/ 	.short	0x0010
        /*0014*/ 	.byte	0x00, 0xf5, 0x21, 0x00


	//----- nvinfo : EIATTR_KPARAM_INFO
	.align		4
.L_471:
        /*0018*/ 	.byte	0x04, 0x17
        /*001a*/ 	.short	(.L_473 - .L_472)
.L_472:
        /*001c*/ 	.word	0x00000000
        /*0020*/ 	.short	0x0001
        /*0022*/ 	.short	0x0008
        /*0024*/ 	.byte	0x00, 0xf5, 0x21, 0x00


	//----- nvinfo : EIATTR_KPARAM_INFO
	.align		4
.L_473:
        /*0028*/ 	.byte	0x04, 0x17
        /*002a*/ 	.short	(.L_475 - .L_474)
.L_474:
        /*002c*/ 	.word	0x00000000
        /*0030*/ 	.short	0x0000
        /*0032*/ 	.short	0x0000
        /*0034*/ 	.byte	0x00, 0xf0, 0x21, 0x00


	//----- nvinfo : EIATTR_SPARSE_MMA_MASK
	.align		4
.L_475:
        /*0038*/ 	.byte	0x03, 0x50
        /*003a*/ 	.short	0x0000


	//----- nvinfo : EIATTR_MAXREG_COUNT
	.align		4
        /*003c*/ 	.byte	0x03, 0x1b
        /*003e*/ 	.short	0x00ff


	//----- nvinfo : EIATTR_MERCURY_ISA_VERSION
	.align		4
        /*0040*/ 	.byte	0x03, 0x5f
        /*0042*/ 	.short	0x0101


	//----- nvinfo : EIATTR_VRC_CTA_INIT_COUNT
	.align		4
        /*0044*/ 	.byte	0x02, 0x4a
	.zero		1
	.zero		1


	//----- nvinfo : EIATTR_EXIT_INSTR_OFFSETS
	.align		4
        /*0048*/ 	.byte	0x04, 0x1c
        /*004a*/ 	.short	(.L_477 - .L_476)


	//   ....[0]....
.L_476:
        /*004c*/ 	.word	0x00000090


	//   ....[1]....
        /*0050*/ 	.word	0x00000430


	//----- nvinfo : EIATTR_CBANK_PARAM_SIZE
	.align		4
.L_477:
        /*0054*/ 	.byte	0x03, 0x19
        /*0056*/ 	.short	0x0018


	//----- nvinfo : EIATTR_PARAM_CBANK
	.align		4
        /*0058*/ 	.byte	0x04, 0x0a
        /*005a*/ 	.short	(.L_479 - .L_478)
	.align		4
.L_478:
        /*005c*/ 	.word	index@(.nv.constant0.math_sinpi)
        /*0060*/ 	.short	0x0380
        /*0062*/ 	.short	0x0018


	//----- nvinfo : EIATTR_SW_WAR
	.align		4
.L_479:
        /*0064*/ 	.byte	0x04, 0x36
        /*0066*/ 	.short	(.L_481 - .L_480)
.L_480:
        /*0068*/ 	.word	0x00000008
.L_481:


//--------------------- .nv.info.math_sinh        --------------------------
	.section	.nv.info.math_sinh,"",@"SHT_CUDA_INFO"
	.sectionflags	@""
	.align	4


	//----- nvinfo : EIATTR_CUDA_API_VERSION
	.align		4
        /*0000*/ 	.byte	0x04, 0x37
        /*0002*/ 	.short	(.L_483 - .L_482)
.L_482:
        /*0004*/ 	.word	0x00000082


	//----- nvinfo : EIATTR_KPARAM_INFO
	.align		4
.L_483:
        /*0008*/ 	.byte	0x04, 0x17
        /*000a*/ 	.short	(.L_485 - .L_484)
.L_484:
        /*000c*/ 	.word	0x00000000
        /*0010*/ 	.short	0x0002
        /*0012*/ 	.short	0x0010
        /*0014*/ 	.byte	0x00, 0xf5, 0x21, 0x00


	//----- nvinfo : EIATTR_KPARAM_INFO
	.align		4
.L_485:
        /*0018*/ 	.byte	0x04, 0x17
        /*001a*/ 	.short	(.L_487 - .L_486)
.L_486:
        /*001c*/ 	.word	0x00000000
        /*0020*/ 	.short	0x0001
        /*0022*/ 	.short	0x0008
        /*0024*/ 	.byte	0x00, 0xf5, 0x21, 0x00


	//----- nvinfo : EIATTR_KPARAM_INFO
	.align		4
.L_487:
        /*0028*/ 	.byte	0x04, 0x17
        /*002a*/ 	.short	(.L_489 - .L_488)
.L_488:
        /*002c*/ 	.word	0x00000000
        /*0030*/ 	.short	0x0000
        /*0032*/ 	.short	0x0000
        /*0034*/ 	.byte	0x00, 0xf0, 0x21, 0x00


	//----- nvinfo : EIATTR_SPARSE_MMA_MASK
	.align		4
.L_489:
        /*0038*/ 	.byte	0x03, 0x50
        /*003a*/ 	.short	0x0000


	//----- nvinfo : EIATTR_MAXREG_COUNT
	.align		4
        /*003c*/ 	.byte	0x03, 0x1b
        /*003e*/ 	.short	0x00ff


	//----- nvinfo : EIATTR_MERCURY_ISA_VERSION
	.align		4
        /*0040*/ 	.byte	0x03, 0x5f
        /*0042*/ 	.short	0x0101


	//----- nvinfo : EIATTR_VRC_CTA_INIT_COUNT
	.align		4
        /*0044*/ 	.byte	0x02, 0x4a
	.zero		1
	.zero		1


	//----- nvinfo : EIATTR_EXIT_INSTR_OFFSETS
	.align		4
        /*0048*/ 	.byte	0x04, 0x1c
        /*004a*/ 	.short	(.L_491 - .L_490)


	//   ....[0]....
.L_490:
        /*004c*/ 	.word	0x00000090


	//   ....[1]....
        /*0050*/ 	.word	0x000008e0


	//----- nvinfo : EIATTR_CRS_STACK_SIZE
	.align		4
.L_491:
        /*0054*/ 	.byte	0x04, 0x1e
        /*0056*/ 	.short	(.L_493 - .L_492)
.L_492:
        /*0058*/ 	.word	0x00000000


	//----- nvinfo : EIATTR_CBANK_PARAM_SIZE
	.align		4
.L_493:
        /*005c*/ 	.byte	0x03, 0x19
        /*005e*/ 	.short	0x0018


	//----- nvinfo : EIATTR_PARAM_CBANK
	.align		4
        /*0060*/ 	.byte	0x04, 0x0a
        /*0062*/ 	.short	(.L_495 - .L_494)
	.align		4
.L_494:
        /*0064*/ 	.word	index@(.nv.constant0.math_sinh)
        /*0068*/ 	.short	0x0380
        /*006a*/ 	.short	0x0018


	//----- nvinfo : EIATTR_SW_WAR
	.align		4
.L_495:
        /*006c*/ 	.byte	0x04, 0x36
        /*006e*/ 	.short	(.L_497 - .L_496)
.L_496:
        /*0070*/ 	.word	0x00000008
.L_497:


//--------------------- .nv.info.math_sin         --------------------------
	.section	.nv.info.math_sin,"",@"SHT_CUDA_INFO"
	.sectionflags	@""
	.align	4


	//----- nvinfo : EIATTR_CUDA_API_VERSION
	.align		4
        /*0000*/ 	.byte	0x04, 0x37
        /*0002*/ 	.short	(.L_499 - .L_498)
.L_498:
        /*0004*/ 	.word	0x00000082


	//----- nvinfo : EIATTR_KPARAM_INFO
	.align		4
.L_499:
        /*0008*/ 	.byte	0x04, 0x17
        /*000a*/ 	.short	(.L_501 - .L_500)
.L_500:
        /*000c*/ 	.word	0x00000000
        /*0010*/ 	.short	0x0002
        /*0012*/ 	.short	0x0010
        /*0014*/ 	.byte	0x00, 0xf5, 0x21, 0x00


	//----- nvinfo : EIATTR_KPARAM_INFO
	.align		4
.L_501:
        /*0018*/ 	.byte	0x04, 0x17
        /*001a*/ 	.short	(.L_503 - .L_502)
.L_502:
        /*001c*/ 	.word	0x00000000
        /*0020*/ 	.short	0x0001
        /*0022*/ 	.short	0x0008
        /*0024*/ 	.byte	0x00, 0xf5, 0x21, 0x00


	//----- nvinfo : EIATTR_KPARAM_INFO
	.align		4
.L_503:
        /*0028*/ 	.byte	0x04, 0x17
        /*002a*/ 	.short	(.L_505 - .L_504)
.L_504:
        /*002c*/ 	.word	0x00000000
        /*0030*/ 	.short	0x0000
        /*0032*/ 	.short	0x0000
        /*0034*/ 	.byte	0x00, 0xf0, 0x21, 0x00


	//----- nvinfo : EIATTR_SPARSE_MMA_MASK
	.align		4
.L_505:
        /*0038*/ 	.byte	0x03, 0x50
        /*003a*/ 	.short	0x0000


	//----- nvinfo : EIATTR_MAXREG_COUNT
	.align		4
        /*003c*/ 	.byte	0x03, 0x1b
        /*003e*/ 	.short	0x00ff


	//----- nvinfo : EIATTR_MERCURY_ISA_VERSION
	.align		4
        /*0040*/ 	.byte	0x03, 0x5f
        /*0042*/ 	.short	0x0101


	//----- nvinfo : EIATTR_VRC_CTA_INIT_COUNT
	.align		4
        /*0044*/ 	.byte	0x02, 0x4a
	.zero		1
	.zero		1


	//----- nvinfo : EIATTR_EXIT_INSTR_OFFSETS
	.align		4
        /*0048*/ 	.byte	0x04, 0x1c
        /*004a*/ 	.short	(.L_507 - .L_506)


	//   ....[0]....
.L_506:
        /*004c*/ 	.word	0x000000a0


	//   ....[1]....
        /*0050*/ 	.word	0x000004b0


	//----- nvinfo : EIATTR_CRS_STACK_SIZE
	.align		4
.L_507:
        /*0054*/ 	.byte	0x04, 0x1e
        /*0056*/ 	.short	(.L_509 - .L_508)
.L_508:
        /*0058*/ 	.word	0x00000000


	//----- nvinfo : EIATTR_CBANK_PARAM_SIZE
	.align		4
.L_509:
        /*005c*/ 	.byte	0x03, 0x19
        /*005e*/ 	.short	0x0018


	//----- nvinfo : EIATTR_PARAM_CBANK
	.align		4
        /*0060*/ 	.byte	0x04, 0x0a
        /*0062*/ 	.short	(.L_511 - .L_510)
	.align		4
.L_510:
        /*0064*/ 	.word	index@(.nv.constant0.math_sin)
        /*0068*/ 	.short	0x0380
        /*006a*/ 	.short	0x0018


	//----- nvinfo : EIATTR_SW_WAR
	.align		4
.L_511:
        /*006c*/ 	.byte	0x04, 0x36
        /*006e*/ 	.short	(.L_513 - .L_512)
.L_512:
        /*0070*/ 	.word	0x00000008
.L_513:


//--------------------- .nv.info.math_rsqrt       --------------------------
	.section	.nv.info.math_rsqrt,"",@"SHT_CUDA_INFO"
	.sectionflags	@""
	.align	4


	//----- nvinfo : EIATTR_CUDA_API_VERSION
	.align		4
        /*0000*/ 	.byte	0x04, 0x37
        /*0002*/ 	.short	(.L_515 - .L_514)
.L_514:
        /*0004*/ 	.word	0x00000082


	//----- nvinfo : EIATTR_KPARAM_INFO
	.align		4
.L_515:
        /*0008*/ 	.byte	0x04, 0x17
        /*000a*/ 	.short	(.L_517 - .L_516)
.L_516:
        /*000c*/ 	.word	0x00000000
        /*0010*/ 	.short	0x0002
        /*0012*/ 	.short	0x0010
        /*0014*/ 	.byte	0x00, 0xf5, 0x21, 0x00


	//----- nvinfo : EIATTR_KPARAM_INFO
	.align		4
.L_517:
        /*0018*/ 	.byte	0x04, 0x17
        /*001a*/ 	.short	(.L_519 - .L_518)
.L_518:
        /*001c*/ 	.word	0x00000000
        /*0020*/ 	.short	0x0001
        /*0022*/ 	.short	0x0008
        /*0024*/ 	.byte	0x00, 0xf5, 0x21, 0x00


	//----- nvinfo : EIATTR_KPARAM_INFO
	.align		4
.L_519:
        /*0028*/ 	.byte	0x04, 0x17
        /*002a*/ 	.short	(.L_521 - .L_520)
.L_520:
        /*002c*/ 	.word	0x00000000
        /*0030*/ 	.short	0x0000
        /*0032*/ 	.short	0x0000
        /*0034*/ 	.byte	0x00, 0xf0, 0x21, 0x00


	//----- nvinfo : EIATTR_SPARSE_MMA_MASK
	.align		4
.L_521:
        /*0038*/ 	.byte	0x03, 0x50
        /*003a*/ 	.short	0x0000


	//----- nvinfo : EIATTR_MAXREG_COUNT
	.align		4
        /*003c*/ 	.byte	0x03, 0x1b
        /*003e*/ 	.short	0x00ff


	//----- nvinfo : EIATTR_MERCURY_ISA_VERSION
	.align		4
        /*0040*/ 	.byte	0x03, 0x5f
        /*0042*/ 	.short	0x0101


	//----- nvinfo : EIATTR_VRC_CTA_INIT_COUNT
	.align		4
        /*0044*/ 	.byte	0x02, 0x4a
	.zero		1
	.zero		1


	//----- nvinfo : EIATTR_EXIT_INSTR_OFFSETS
	.align		4
        /*0048*/ 	.byte	0x04, 0x1c
        /*004a*/ 	.short	(.L_523 - .L_522)


	//   ....[0]....
.L_522:
        /*004c*/ 	.word	0x00000090


	//   ....[1]....
        /*0050*/ 	.word	0x00000250


	//----- nvinfo : EIATTR_CRS_STACK_SIZE
	.align		4
.L_523:
        /*0054*/ 	.byte	0x04, 0x1e
        /*0056*/ 	.short	(.L_525 - .L_524)
.L_524:
        /*0058*/ 	.word	0x00000000


	//----- nvinfo : EIATTR_CBANK_PARAM_SIZE
	.align		4
.L_525:
        /*005c*/ 	.byte	0x03, 0x19
        /*005e*/ 	.short	0x0018


	//----- nvinfo : EIATTR_PARAM_CBANK
	.align		4
        /*0060*/ 	.byte	0x04, 0x0a
        /*0062*/ 	.short	(.L_527 - .L_526)
	.align		4
.L_526:
        /*0064*/ 	.word	index@(.nv.constant0.math_rsqrt)
        /*0068*/ 	.short	0x0380
        /*006a*/ 	.short	0x0018


	//----- nvinfo : EIATTR_SW_WAR
	.align		4
.L_527:
        /*006c*/ 	.byte	0x04, 0x36
        /*006e*/ 	.short	(.L_529 - .L_528)
.L_528:
        /*0070*/ 	.word	0x00000008
.L_529:


//--------------------- .nv.info.math_round       --------------------------
	.section	.nv.info.math_round,"",@"SHT_CUDA_INFO"
	.sectionflags	@""
	.align	4


	//----- nvinfo : EIATTR_CUDA_API_VERSION
	.align		4
        /*0000*/ 	.byte	0x04, 0x37
        /*0002*/ 	.short	(.L_531 - .L_530)
.L_530:
        /*0004*/ 	.word	0x00000082


	//----- nvinfo : EIATTR_KPARAM_INFO
	.align		4
.L_531:
        /*0008*/ 	.byte	0x04, 0x17
        /*000a*/ 	.short	(.L_533 - .L_532)
.L_532:
        /*000c*/ 	.word	0x00000000
        /*0010*/ 	.short	0x0002
        /*0012*/ 	.short	0x0010
        /*0014*/ 	.byte	0x00, 0xf5, 0x21, 0x00


	//----- nvinfo : EIATTR_KPARAM_INFO
	.align		4
.L_533:
        /*0018*/ 	.byte	0x04, 0x17
        /*001a*/ 	.short	(.L_535 - .L_534)
.L_534:
        /*001c*/ 	.word	0x00000000
        /*0020*/ 	.short	0x0001
        /*0022*/ 	.short	0x0008
        /*0024*/ 	.byte	0x00, 0xf5, 0x21, 0x00


	//----- nvinfo : EIATTR_KPARAM_INFO
	.align		4
.L_535:
        /*0028*/ 	.byte	0x04, 0x17
        /*002a*/ 	.short	(.L_537 - .L_536)
.L_536:
        /*002c*/ 	.word	0x00000000
        /*0030*/ 	.short	0x0000
        /*0032*/ 	.short	0x0000
        /*0034*/ 	.byte	0x00, 0xf0, 0x21, 0x00


	//----- nvinfo : EIATTR_SPARSE_MMA_MASK
	.align		4
.L_537:
        /*0038*/ 	.byte	0x03, 0x50
        /*003a*/ 	.short	0x0000


	//----- nvinfo : EIATTR_MAXREG_COUNT
	.align		4
        /*003c*/ 	.byte	0x03, 0x1b
        /*003e*/ 	.short	0x00ff


	//----- nvinfo : EIATTR_MERCURY_ISA_VERSION
	.align		4
        /*0040*/ 	.byte	0x03, 0x5f
        /*0042*/ 	.short	0x0101


	//----- nvinfo : EIATTR_VRC_CTA_INIT_COUNT
	.align		4
        /*0044*/ 	.byte	0x02, 0x4a
	.zero		1
	.zero		1


	//----- nvinfo : EIATTR_EXIT_INSTR_OFFSETS
	.align		4
        /*0048*/ 	.byte	0x04, 0x1c
        /*004a*/ 	.short	(.L_539 - .L_538)


	//   ....[0]....
.L_538:
        /*004c*/ 	.word	0x00000090


	//   ....[1]....
        /*0050*/ 	.word	0x000001a0


	//----- nvinfo : EIATTR_CBANK_PARAM_SIZE
	.align		4
.L_539:
        /*0054*/ 	.byte	0x03, 0x19
        /*0056*/ 	.short	0x0018


	//----- nvinfo : EIATTR_PARAM_CBANK
	.align		4
        /*0058*/ 	.byte	0x04, 0x0a
        /*005a*/ 	.short	(.L_541 - .L_540)
	.align		4
.L_540:
        /*005c*/ 	.word	index@(.nv.constant0.math_round)
        /*0060*/ 	.short	0x0380
        /*0062*/ 	.short	0x0018


	//----- nvinfo : EIATTR_SW_WAR
	.align		4
.L_541:
        /*0064*/ 	.byte	0x04, 0x36
        /*0066*/ 	.short	(.L_543 - .L_542)
.L_542:
        /*0068*/ 	.word	0x00000008
.L_543:


//--------------------- .nv.info.math_rint        --------------------------
	.section	.nv.info.math_rint,"",@"SHT_CUDA_INFO"
	.sectionflags	@""
	.align	4


	//----- nvinfo : EIATTR_CUDA_API_VERSION
	.align		4
        /*0000*/ 	.byte	0x04, 0x37
        /*0002*/ 	.short	(.L_545 - .L_544)
.L_544:
        /*0004*/ 	.word	0x00000082


	//----- nvinfo : EIATTR_KPARAM_INFO
	.align		4
.L_545:
        /*0008*/ 	.byte	0x04, 0x17
        /*000a*/ 	.short	(.L_547 - .L_546)
.L_546:
        /*000c*/ 	.word	0x00000000
        /*0010*/ 	.short	0x0002
        /*0012*/ 	.short	0x0010
        /*0014*/ 	.byte	0x00, 0xf5, 0x21, 0x00


	//----- nvinfo : EIATTR_KPARAM_INFO
	.align		4
.L_547:
        /*0018*/ 	.byte	0x04, 0x17
        /*001a*/ 	.short	(.L_549 - .L_548)
.L_548:
        /*001c*/ 	.word	0x00000000
        /*0020*/ 	.short	0x0001
        /*0022*/ 	.short	0x0008
        /*0024*/ 	.byte	0x00, 0xf5, 0x21, 0x00


	//----- nvinfo : EIATTR_KPARAM_INFO
	.align		4
.L_549:
        /*0028*/ 	.byte	0x04, 0x17
        /*002a*/ 	.short	(.L_551 - .L_550)
.L_550:
        /*002c*/ 	.word	0x00000000
        /*0030*/ 	.short	0x0000
        /*0032*/ 	.short	0x0000
        /*0034*/ 	.byte	0x00, 0xf0, 0x21, 0x00


	//----- nvinfo : EIATTR_SPARSE_MMA_MASK
	.align		4
.L_551:
        /*0038*/ 	.byte	0x03, 0x50
        /*003a*/ 	.short	0x0000


	//----- nvinfo : EIATTR_MAXREG_COUNT
	.align		4
        /*003c*/ 	.byte	0x03, 0x1b
        /*003e*/ 	.short	0x00ff


	//----- nvinfo : EIATTR_MERCURY_ISA_VERSION
	.align		4
        /*0040*/ 	.byte	0x03, 0x5f
        /*0042*/ 	.short	0x0101


	//----- nvinfo : EIATTR_VRC_CTA_INIT_COUNT
	.align		4
        /*0044*/ 	.byte	0x02, 0x4a
	.zero		1
	.zero		1


	//----- nvinfo : EIATTR_EXIT_INSTR_OFFSETS
	.align		4
        /*0048*/ 	.byte	0x04, 0x1c
        /*004a*/ 	.short	(.L_553 - .L_552)


	//   ....[0]....
.L_552:
        /*004c*/ 	.word	0x00000090


	//   ....[1]....
        /*0050*/ 	.word	0x00000160


	//----- nvinfo : EIATTR_CBANK_PARAM_SIZE
	.align		4
.L_553:
        /*0054*/ 	.byte	0x03, 0x19
        /*0056*/ 	.short	0x0018


	//----- nvinfo : EIATTR_PARAM_CBANK
	.align		4
        /*0058*/ 	.byte	0x04, 0x0a
        /*005a*/ 	.short	(.L_555 - .L_554)
	.align		4
.L_554:
        /*005c*/ 	.word	index@(.nv.constant0.math_rint)
        /*0060*/ 	.short	0x0380
        /*0062*/ 	.short	0x0018


	//----- nvinfo : EIATTR_SW_WAR
	.align		4
.L_555:
        /*0064*/ 	.byte	0x04, 0x36
        /*0066*/ 	.short	(.L_557 - .L_556)
.L_556:
        /*0068*/ 	.word	0x00000008
.L_557:


//--------------------- .nv.info.math_rcbrt       --------------------------
	.section	.nv.info.math_rcbrt,"",@"SHT_CUDA_INFO"
	.sectionflags	@""
	.align	4


	//----- nvinfo : EIATTR_CUDA_API_VERSION
	.align		4
        /*0000*/ 	.byte	0x04, 0x37
        /*0002*/ 	.short	(.L_559 - .L_558)
.L_558:
        /*0004*/ 	.word	0x00000082


	//----- nvinfo : EIATTR_KPARAM_INFO
	.align		4
.L_559:
        /*0008*/ 	.byte	0x04, 0x17
        /*000a*/ 	.short	(.L_561 - .L_560)
.L_560:
        /*000c*/ 	.word	0x00000000
        /*0010*/ 	.short	0x0002
        /*0012*/ 	.short	0x0010
        /*0014*/ 	.byte	0x00, 0xf5, 0x21, 0x00


	//----- nvinfo : EIATTR_KPARAM_INFO
	.align		4
.L_561:
        /*0018*/ 	.byte	0x04, 0x17
        /*001a*/ 	.short	(.L_563 - .L_562)
.L_562:
        /*001c*/ 	.word	0x00000000
        /*0020*/ 	.short	0x0001
        /*0022*/ 	.short	0x0008
        /*0024*/ 	.byte	0x00, 0xf5, 0x21, 0x00


	//----- nvinfo : EIATTR_KPARAM_INFO
	.align		4
.L_563:
        /*0028*/ 	.byte	0x04, 0x17
        /*002a*/ 	.short	(.L_565 - .L_564)
.L_564:
        /*002c*/ 	.word	0x00000000
        /*0030*/ 	.short	0x0000
        /*0032*/ 	.short	0x0000
        /*0034*/ 	.byte	0x00, 0xf0, 0x21, 0x00


	//----- nvinfo : EIATTR_SPARSE_MMA_MASK
	.align		4
.L_565:
        /*0038*/ 	.byte	0x03, 0x50
        /*003a*/ 	.short	0x0000


	//----- nvinfo : EIATTR_MAXREG_COUNT
	.align		4
        /*003c*/ 	.byte	0x03, 0x1b
        /*003e*/ 	.short	0x00ff


	//----- nvinfo : EIATTR_MERCURY_ISA_VERSION
	.align		4
        /*0040*/ 	.byte	0x03, 0x5f
        /*0042*/ 	.short	0x0101


	//----- nvinfo : EIATTR_VRC_CTA_INIT_COUNT
	.align		4
        /*0044*/ 	.byte	0x02, 0x4a
	.zero		1
	.zero		1


	//----- nvinfo : EIATTR_EXIT_INSTR_OFFSETS
	.align		4
        /*0048*/ 	.byte	0x04, 0x1c
        /*004a*/ 	.short	(.L_567 - .L_566)


	//   ....[0]....
.L_566:
        /*004c*/ 	.word	0x00000090


	//   ....[1]....
        /*0050*/ 	.word	0x000003e0


	//----- nvinfo : EIATTR_CBANK_PARAM_SIZE
	.align		4
.L_567:
        /*0054*/ 	.byte	0x03, 0x19
        /*0056*/ 	.short	0x0018


	//----- nvinfo : EIATTR_PARAM_CBANK
	.align		4
        /*0058*/ 	.byte	0x04, 0x0a
        /*005a*/ 	.short	(.L_569 - .L_568)
	.align		4
.L_568:
        /*005c*/ 	.word	index@(.nv.constant0.math_rcbrt)
        /*0060*/ 	.short	0x0380
        /*0062*/ 	.short	0x0018


	//----- nvinfo : EIATTR_SW_WAR
	.align		4
.L_569:
        /*0064*/ 	.byte	0x04, 0x36
        /*0066*/ 	.short	(.L_571 - .L_570)
.L_570:
        /*0068*/ 	.word	0x00000008
.L_571:


//--------------------- .nv.info.math_normcdfinv  --------------------------
	.section	.nv.info.math_normcdfinv,"",@"SHT_CUDA_INFO"
	.sectionflags	@""
	.align	4


	//----- nvinfo : EIATTR_CUDA_API_VERSION
	.align		4
        /*0000*/ 	.byte	0x04, 0x37
        /*0002*/ 	.short	(.L_573 - .L_572)
.L_572:
        /*0004*/ 	.word	0x00000082


	//----- nvinfo : EIATTR_KPARAM_INFO
	.align		4
.L_573:
        /*0008*/ 	.byte	0x04, 0x17
        /*000a*/ 	.short	(.L_575 - .L_574)
.L_574:
        /*000c*/ 	.word	0x00000000
        /*0010*/ 	.short	0x0002
        /*0012*/ 	.short	0x0010
        /*0014*/ 	.byte	0x00, 0xf5, 0x21, 0x00


	//----- nvinfo : EIATTR_KPARAM_INFO
	.align		4
.L_575:
        /*0018*/ 	.byte	0x04, 0x17
        /*001a*/ 	.short	(.L_577 - .L_576)
.L_576:
        /*001c*/ 	.word	0x00000000
        /*0020*/ 	.short	0x0001
        /*0022*/ 	.short	0x0008
        /*0024*/ 	.byte	0x00, 0xf5, 0x21, 0x00


	//----- nvinfo : EIATTR_KPARAM_INFO
	.align		4
.L_577:
        /*0028*/ 	.byte	0x04, 0x17
        /*002a*/ 	.short	(.L_579 - .L_578)
.L_578:
        /*002c*/ 	.word	0x00000000
        /*0030*/ 	.short	0x0000
        /*0032*/ 	.short	0x0000
        /*0034*/ 	.byte	0x00, 0xf0, 0x21, 0x00


	//----- nvinfo : EIATTR_SPARSE_MMA_MASK
	.align		4
.L_579:
        /*0038*/ 	.byte	0x03, 0x50
        /*003a*/ 	.short	0x0000


	//----- nvinfo : EIATTR_MAXREG_COUNT
	.align		4
        /*003c*/ 	.byte	0x03, 0x1b
        /*003e*/ 	.short	0x00ff


	//----- nvinfo : EIATTR_MERCURY_ISA_VERSION
	.align		4
        /*0040*/ 	.byte	0x03, 0x5f
        /*0042*/ 	.short	0x0101


	//----- nvinfo : EIATTR_VRC_CTA_INIT_COUNT
	.align		4
        /*0044*/ 	.byte	0x02, 0x4a
	.zero		1
	.zero		1


	//----- nvinfo : EIATTR_EXIT_INSTR_OFFSETS
	.align		4
        /*0048*/ 	.byte	0x04, 0x1c
        /*004a*/ 	.short	(.L_581 - .L_580)


	//   ....[0]....
.L_580:
        /*004c*/ 	.word	0x00000090


	//   ....[1]....
        /*0050*/ 	.word	0x00001d30


	//----- nvinfo : EIATTR_CRS_STACK_SIZE
	.align		4
.L_581:
        /*0054*/ 	.byte	0x04, 0x1e
        /*0056*/ 	.short	(.L_583 - .L_582)
.L_582:
        /*0058*/ 	.word	0x00000000


	//----- nvinfo : EIATTR_CBANK_PARAM_SIZE
	.align		4
.L_583:
        /*005c*/ 	.byte	0x03, 0x19
        /*005e*/ 	.short	0x0018


	//----- nvinfo : EIATTR_PARAM_CBANK
	.align		4
        /*0060*/ 	.byte	0x04, 0x0a
        /*0062*/ 	.short	(.L_585 - .L_584)
	.align		4
.L_584:
        /*0064*/ 	.word	index@(.nv.constant0.math_normcdfinv)
        /*0068*/ 	.short	0x0380
        /*006a*/ 	.short	0x0018


	//----- nvinfo : EIATTR_SW_WAR
	.align		4
.L_585:
        /*006c*/ 	.byte	0x04, 0x36
        /*006e*/ 	.short	(.L_587 - .L_586)
.L_586:
        /*0070*/ 	.word	0x00000008
.L_587:


//--------------------- .nv.info.math_normcdf     --------------------------
	.section	.nv.info.math_normcdf,"",@"SHT_CUDA_INFO"
	.sectionflags	@""
	.align	4


	//----- nvinfo : EIATTR_CUDA_API_VERSION
	.align		4
        /*0000*/ 	.byte	0x04, 0x37
        /*0002*/ 	.short	(.L_589 - .L_588)
.L_588:
        /*0004*/ 	.word	0x00000082


	//----- nvinfo : EIATTR_KPARAM_INFO
	.align		4
.L_589:
        /*0008*/ 	.byte	0x04, 0x17
        /*000a*/ 	.short	(.L_591 - .L_590)
.L_590:
        /*000c*/ 	.word	0x00000000
        /*0010*/ 	.short	0x0002
        /*0012*/ 	.short	0x0010
        /*0014*/ 	.byte	0x00, 0xf5, 0x21, 0x00


	//----- nvinfo : EIATTR_KPARAM_INFO
	.align		4
.L_591:
        /*0018*/ 	.byte	0x04, 0x17
        /*001a*/ 	.short	(.L_593 - .L_592)
.L_592:
        /*001c*/ 	.word	0x00000000
        /*0020*/ 	.short	0x0001
        /*0022*/ 	.short	0x0008
        /*0024*/ 	.byte	0x00, 0xf5, 0x21, 0x00


	//----- nvinfo : EIATTR_KPARAM_INFO
	.align		4
.L_593:
        /*0028*/ 	.byte	0x04, 0x17
        /*002a*/ 	.short	(.L_595 - .L_594)
.L_594:
        /*002c*/ 	.word	0x00000000
        /*0030*/ 	.short	0x0000
        /*0032*/ 	.short	0x0000
        /*0034*/ 	.byte	0x00, 0xf0, 0x21, 0x00


	//----- nvinfo : EIATTR_SPARSE_MMA_MASK
	.align		4
.L_595:
        /*0038*/ 	.byte	0x03, 0x50
        /*003a*/ 	.short	0x0000


	//----- nvinfo : EIATTR_MAXREG_COUNT
	.align		4
        /*003c*/ 	.byte	0x03, 0x1b
        /*003e*/ 	.short	0x00ff


	//----- nvinfo : EIATTR_MERCURY_ISA_VERSION
	.align		4
        /*0040*/ 	.byte	0x03, 0x5f
        /*0042*/ 	.short	0x0101


	//----- nvinfo : EIATTR_VRC_CTA_INIT_COUNT
	.align		4
        /*0044*/ 	.byte	0x02, 0x4a
	.zero		1
	.zero		1


	//----- nvinfo : EIATTR_EXIT_INSTR_OFFSETS
	.align		4
        /*0048*/ 	.byte	0x04, 0x1c
        /*004a*/ 	.short	(.L_597 - .L_596)


	//   ....[0]....
.L_596:
        /*004c*/ 	.word	0x00000090


	//   ....[1]....
        /*0050*/ 	.word	0x00000d10


	//----- nvinfo : EIATTR_CRS_STACK_SIZE
	.align		4
.L_597:
        /*0054*/ 	.byte	0x04, 0x1e
        /*0056*/ 	.short	(.L_599 - .L_598)
.L_598:
        /*0058*/ 	.word	0x00000000


	//----- nvinfo : EIATTR_CBANK_PARAM_SIZE
	.align		4
.L_599:
        /*005c*/ 	.byte	0x03, 0x19
        /*005e*/ 	.short	0x0018


	//----- nvinfo : EIATTR_PARAM_CBANK
	.align		4
        /*0060*/ 	.byte	0x04, 0x0a
        /*0062*/ 	.short	(.L_601 - .L_600)
	.align		4
.L_600:
        /*0064*/ 	.word	index@(.nv.constant0.math_normcdf)
        /*0068*/ 	.short	0x0380
        /*006a*/ 	.short	0x0018


	//----- nvinfo : EIATTR_SW_WAR
	.align		4
.L_601:
        /*006c*/ 	.byte	0x04, 0x36
        /*006e*/ 	.short	(.L_603 - .L_602)
.L_602:
        /*0070*/ 	.word	0x00000008
.L_603:


//--------------------- .nv.info.math_nearbyint   --------------------------
	.section	.nv.info.math_nearbyint,"",@"SHT_CUDA_INFO"
	.sectionflags	@""
	.align	4


	//----- nvinfo : EIATTR_CUDA_API_VERSION
	.align		4
        /*0000*/ 	.byte	0x04, 0x37
        /*0002*/ 	.short	(.L_605 - .L_604)
.L_604:
        /*0004*/ 	.word	0x00000082


	//----- nvinfo : EIATTR_KPARAM_INFO
	.align		4
.L_605:
        /*0008*/ 	.byte	0x04, 0x17
        /*000a*/ 	.short	(.L_607 - .L_606)
.L_606:
        /*000c*/ 	.word	0x00000000
        /*0010*/ 	.short	0x0002
        /*0012*/ 	.short	0x0010
        /*0014*/ 	.byte	0x00, 0xf5, 0x21, 0x00


	//----- nvinfo : EIATTR_KPARAM_INFO
	.align		4
.L_607:
        /*0018*/ 	.byte	0x04, 0x17
        /*001a*/ 	.short	(.L_609 - .L_608)
.L_608:
        /*001c*/ 	.word	0x00000000
        /*0020*/ 	.short	0x0001
        /*0022*/ 	.short	0x0008
        /*0024*/ 	.byte	0x00, 0xf5, 0x21, 0x00


	//----- nvinfo : EIATTR_KPARAM_INFO
	.align		4
.L_609:
        /*0028*/ 	.byte	0x04, 0x17
        /*002a*/ 	.short	(.L_611 - .L_610)
.L_610:
        /*002c*/ 	.word	0x00000000
        /*0030*/ 	.short	0x0000
        /*0032*/ 	.short	0x0000
        /*0034*/ 	.byte	0x00, 0xf0, 0x21, 0x00


	//----- nvinfo : EIATTR_SPARSE_MMA_MASK
	.align		4
.L_611:
        /*0038*/ 	.byte	0x03, 0x50
        /*003a*/ 	.short	0x0000


	//----- nvinfo : EIATTR_MAXREG_COUNT
	.align		4
        /*003c*/ 	.byte	0x03, 0x1b
        /*003e*/ 	.short	0x00ff


	//----- nvinfo : EIATTR_MERCURY_ISA_VERSION
	.align		4
        /*0040*/ 	.byte	0x03, 0x5f
        /*0042*/ 	.short	0x0101


	//----- nvinfo : EIATTR_VRC_CTA_INIT_COUNT
	.align		4
        /*0044*/ 	.byte	0x02, 0x4a
	.zero		1
	.zero		1


	//----- nvinfo : EIATTR_EXIT_INSTR_OFFSETS
	.align		4
        /*0048*/ 	.byte	0x04, 0x1c
        /*004a*/ 	.short	(.L_613 - .L_612)


	//   ....[0]....
.L_612:
        /*004c*/ 	.word	0x00000090


	//   ....[1]....
        /*0050*/ 	.word	0x00000160


	//----- nvinfo : EIATTR_CBANK_PARAM_SIZE
	.align		4
.L_613:
        /*0054*/ 	.byte	0x03, 0x19
        /*0056*/ 	.short	0x0018


	//----- nvinfo : EIATTR_PARAM_CBANK
	.align		4
        /*0058*/ 	.byte	0x04, 0x0a
        /*005a*/ 	.short	(.L_615 - .L_614)
	.align		4
.L_614:
        /*005c*/ 	.word	index@(.nv.constant0.math_nearbyint)
        /*0060*/ 	.short	0x0380
        /*0062*/ 	.short	0x0018


	//----- nvinfo : EIATTR_SW_WAR
	.align		4
.L_615:
        /*0064*/ 	.byte	0x04, 0x36
        /*0066*/ 	.short	(.L_617 - .L_616)
.L_616:
        /*0068*/ 	.word	0x00000008
.L_617:


//--------------------- .nv.info.math_logb        --------------------------
	.section	.nv.info.math_logb,"",@"SHT_CUDA_INFO"
	.sectionflags	@""
	.align	4


	//----- nvinfo : EIATTR_CUDA_API_VERSION
	.align		4
        /*0000*/ 	.byte	0x04, 0x37
        /*0002*/ 	.short	(.L_619 - .L_618)
.L_618:
        /*0004*/ 	.word	0x00000082


	//----- nvinfo : EIATTR_KPARAM_INFO
	.align		4
.L_619:
        /*0008*/ 	.byte	0x04, 0x17
        /*000a*/ 	.short	(.L_621 - .L_620)
.L_620:
        /*000c*/ 	.word	0x00000000
        /*0010*/ 	.short	0x0002
        /*0012*/ 	.short	0x0010
        /*0014*/ 	.byte	0x00, 0xf5, 0x21, 0x00


	//----- nvinfo : EIATTR_KPARAM_INFO
	.align		4
.L_621:
        /*0018*/ 	.byte	0x04, 0x17
        /*001a*/ 	.short	(.L_623 - .L_622)
.L_622:
        /*001c*/ 	.word	0x00000000
        /*0020*/ 	.short	0x0001
        /*0022*/ 	.short	0x0008
        /*0024*/ 	.byte	0x00, 0xf5, 0x21, 0x00


	//----- nvinfo : EIATTR_KPARAM_INFO
	.align		4
.L_623:
        /*0028*/ 	.byte	0x04, 0x17
        /*002a*/ 	.short	(.L_625 - .L_624)
.L_624:
        /*002c*/ 	.word	0x00000000
        /*0030*/ 	.short	0x0000
        /*0032*/ 	.short	0x0000
        /*0034*/ 	.byte	0x00, 0xf0, 0x21, 0x00


	//----- nvinfo : EIATTR_SPARSE_MMA_MASK
	.align		4
.L_625:
        /*0038*/ 	.byte	0x03, 0x50
        /*003a*/ 	.short	0x0000


	//----- nvinfo : EIATTR_MAXREG_COUNT
	.align		4
        /*003c*/ 	.byte	0x03, 0x1b
        /*003e*/ 	.short	0x00ff


	//----- nvinfo : EIATTR_MERCURY_ISA_VERSION
	.align		4
        /*0040*/ 	.byte	0x03, 0x5f
        /*0042*/ 	.short	0x0101


	//----- nvinfo : EIATTR_VRC_CTA_INIT_COUNT
	.align		4
        /*0044*/ 	.byte	0x02, 0x4a
	.zero		1
	.zero		1


	//----- nvinfo : EIATTR_EXIT_INSTR_OFFSETS
	.align		4
        /*0048*/ 	.byte	0x04, 0x1c
        /*004a*/ 	.short	(.L_627 - .L_626)


	//   ....[0]....
.L_626:
        /*004c*/ 	.word	0x00000090


	//   ....[1]....
        /*0050*/ 	.word	0x000002f0


	//----- nvinfo : EIATTR_CRS_STACK_SIZE
	.align		4
.L_627:
        /*0054*/ 	.byte	0x04, 0x1e
        /*0056*/ 	.short	(.L_629 - .L_628)
.L_628:
        /*0058*/ 	.word	0x00000000


	//----- nvinfo : EIATTR_CBANK_PARAM_SIZE
	.align		4
.L_629:
        /*005c*/ 	.byte	0x03, 0x19
        /*005e*/ 	.short	0x0018


	//----- nvinfo : EIATTR_PARAM_CBANK
	.align		4
        /*0060*/ 	.byte	0x04, 0x0a
        /*0062*/ 	.short	(.L_631 - .L_630)
	.align		4
.L_630:
        /*0064*/ 	.word	index@(.nv.constant0.math_logb)
        /*0068*/ 	.short	0x0380
        /*006a*/ 	.short	0x0018


	//----- nvinfo : EIATTR_SW_WAR
	.align		4
.L_631:
        /*006c*/ 	.byte	0x04, 0x36
        /*006e*/ 	.short	(.L_633 - .L_632)
.L_632:
        /*0070*/ 	.word	0x00000008
.L_633:


//--------------------- .nv.info.math_log2        --------------------------
	.section	.nv.info.math_log2,"",@"SHT_CUDA_INFO"
	.sectionflags	@""
	.align	4


	//----- nvinfo : EIATTR_CUDA_API_VERSION
	.align		4
        /*0000*/ 	.byte	0x04, 0x37
        /*0002*/ 	.short	(.L_635 - .L_634)
.L_634:
        /*0004*/ 	.word	0x00000082


	//----- nvinfo : EIATTR_KPARAM_INFO
	.align		4
.L_635:
        /*0008*/ 	.byte	0x04, 0x17
        /*000a*/ 	.short	(.L_637 - .L_636)
.L_636:
        /*000c*/ 	.word	0x00000000
        /*0010*/ 	.short	0x0002
        /*0012*/ 	.short	0x0010
        /*0014*/ 	.byte	0x00, 0xf5, 0x21, 0x00


	//----- nvinfo : EIATTR_KPARAM_INFO
	.align		4
.L_637:
        /*0018*/ 	.byte	0x04, 0x17
        /*001a*/ 	.short	(.L_639 - .L_638)
.L_638:
        /*001c*/ 	.word	0x00000000
        /*0020*/ 	.short	0x0001
        /*0022*/ 	.short	0x0008
        /*0024*/ 	.byte	0x00, 0xf5, 0x21, 0x00


	//----- nvinfo : EIATTR_KPARAM_INFO
	.align		4
.L_639:
        /*0028*/ 	.byte	0x04, 0x17
        /*002a*/ 	.short	(.L_641 - .L_640)
.L_640:
        /*002c*/ 	.word	0x00000000
        /*0030*/ 	.short	0x0000
        /*0032*/ 	.short	0x0000
        /*0034*/ 	.byte	0x00, 0xf0, 0x21, 0x00


	//----- nvinfo : EIATTR_SPARSE_MMA_MASK
	.align		4
.L_641:
        /*0038*/ 	.byte	0x03, 0x50
        /*003a*/ 	.short	0x0000


	//----- nvinfo : EIATTR_MAXREG_COUNT
	.align		4
        /*003c*/ 	.byte	0x03, 0x1b
        /*003e*/ 	.short	0x00ff


	//----- nvinfo : EIATTR_MERCURY_ISA_VERSION
	.align		4
        /*0040*/ 	.byte	0x03, 0x5f
        /*0042*/ 	.short	0x0101


	//----- nvinfo : EIATTR_VRC_CTA_INIT_COUNT
	.align		4
        /*0044*/ 	.byte	0x02, 0x4a
	.zero		1
	.zero		1


	//----- nvinfo : EIATTR_EXIT_INSTR_OFFSETS
	.align		4
        /*0048*/ 	.byte	0x04, 0x1c
        /*004a*/ 	.short	(.L_643 - .L_642)


	//   ....[0]....
.L_642:
        /*004c*/ 	.word	0x00000090


	//   ....[1]....
        /*0050*/ 	.word	0x000006f0


	//----- nvinfo : EIATTR_CRS_STACK_SIZE
	.align		4
.L_643:
        /*0054*/ 	.byte	0x04, 0x1e
        /*0056*/ 	.short	(.L_645 - .L_644)
.L_644:
        /*0058*/ 	.word	0x00000000


	//----- nvinfo : EIATTR_CBANK_PARAM_SIZE
	.align		4
.L_645:
        /*005c*/ 	.byte	0x03, 0x19
        /*005e*/ 	.short	0x0018


	//----- nvinfo : EIATTR_PARAM_CBANK
	.align		4
        /*0060*/ 	.byte	0x04, 0x0a
        /*0062*/ 	.short	(.L_647 - .L_646)
	.align		4
.L_646:
        /*0064*/ 	.word	index@(.nv.constant0.math_log2)
        /*0068*/ 	.short	0x0380
        /*006a*/ 	.short	0x0018


	//----- nvinfo : EIATTR_SW_WAR
	.align		4
.L_647:
        /*006c*/ 	.byte	0x04, 0x36
        /*006e*/ 	.short	(.L_649 - .L_648)
.L_648:
        /*0070*/ 	.word	0x00000008
.L_649:


//--------------------- .nv.info.math_log1p       --------------------------
	.section	.nv.info.math_log1p,"",@"SHT_CUDA_INFO"
	.sectionflags	@""
	.align	4


	//----- nvinfo : EIATTR_CUDA_API_VERSION
	.align		4
        /*0000*/ 	.byte	0x04, 0x37
        /*0002*/ 	.short	(.L_651 - .L_650)
.L_650:
        /*0004*/ 	.word	0x00000082


	//----- nvinfo : EIATTR_KPARAM_INFO
	.align		4
.L_651:
        /*0008*/ 	.byte	0x04, 0x17
        /*000a*/ 	.short	(.L_653 - .L_652)
.L_652:
        /*000c*/ 	.word	0x00000000
        /*0010*/ 	.short	0x0002
        /*0012*/ 	.short	0x0010
        /*0014*/ 	.byte	0x00, 0xf5, 0x21, 0x00


	//----- nvinfo : EIATTR_KPARAM_INFO
	.align		4
.L_653:
        /*0018*/ 	.byte	0x04, 0x17
        /*001a*/ 	.short	(.L_655 - .L_654)
.L_654:
        /*001c*/ 	.word	0x00000000
        /*0020*/ 	.short	0x0001
        /*0022*/ 	.short	0x0008
        /*0024*/ 	.byte	0x00, 0xf5, 0x21, 0x00


	//----- nvinfo : EIATTR_KPARAM_INFO
	.align		4
.L_655:
        /*0028*/ 	.byte	0x04, 0x17
        /*002a*/ 	.short	(.L_657 - .L_656)
.L_656:
        /*002c*/ 	.word	0x00000000
        /*0030*/ 	.short	0x0000
        /*0032*/ 	.short	0x0000
        /*0034*/ 	.byte	0x00, 0xf0, 0x21, 0x00


	//----- nvinfo : EIATTR_SPARSE_MMA_MASK
	.align		4
.L_657:
        /*0038*/ 	.byte	0x03, 0x50
        /*003a*/ 	.short	0x0000


	//----- nvinfo : EIATTR_MAXREG_COUNT
	.align		4
        /*003c*/ 	.byte	0x03, 0x1b
        /*003e*/ 	.short	0x00ff


	//----- nvinfo : EIATTR_MERCURY_ISA_VERSION
	.align		4
        /*0040*/ 	.byte	0x03, 0x5f
        /*0042*/ 	.short	0x0101


	//----- nvinfo : EIATTR_VRC_CTA_INIT_COUNT
	.align		4
        /*0044*/ 	.byte	0x02, 0x4a
	.zero		1
	.zero		1


	//----- nvinfo : EIATTR_EXIT_INSTR_OFFSETS
	.align		4
        /*0048*/ 	.byte	0x04, 0x1c
        /*004a*/ 	.short	(.L_659 - .L_658)


	//   ....[0]....
.L_658:
        /*004c*/ 	.word	0x00000090


	//   ....[1]....
        /*0050*/ 	.word	0x000009e0


	//----- nvinfo : EIATTR_CRS_STACK_SIZE
	.align		4
.L_659:
        /*0054*/ 	.byte	0x04, 0x1e
        /*0056*/ 	.short	(.L_661 - .L_660)
.L_660:
        /*0058*/ 	.word	0x00000000


	//----- nvinfo : EIATTR_CBANK_PARAM_SIZE
	.align		4
.L_661:
        /*005c*/ 	.byte	0x03, 0x19
        /*005e*/ 	.short	0x0018


	//----- nvinfo : EIATTR_PARAM_CBANK
	.align		4
        /*0060*/ 	.byte	0x04, 0x0a
        /*0062*/ 	.short	(.L_663 - .L_662)
	.align		4
.L_662:
        /*0064*/ 	.word	index@(.nv.constant0.math_log1p)
        /*0068*/ 	.short	0x0380
        /*006a*/ 	.short	0x0018


	//----- nvinfo : EIATTR_SW_WAR
	.align		4
.L_663:
        /*006c*/ 	.byte	0x04, 0x36
        /*006e*/ 	.short	(.L_665 - .L_664)
.L_664:
        /*0070*/ 	.word	0x00000008
.L_665:


//--------------------- .nv.info.math_log10       --------------------------
	.section	.nv.info.math_log10,"",@"SHT_CUDA_INFO"
	.sectionflags	@""
	.align	4


	//----- nvinfo : EIATTR_CUDA_API_VERSION
	.align		4
        /*0000*/ 	.byte	0x04, 0x37
        /*0002*/ 	.short	(.L_667 - .L_666)
.L_666:
        /*0004*/ 	.word	0x00000082


	//----- nvinfo : EIATTR_KPARAM_INFO
	.align		4
.L_667:
        /*0008*/ 	.byte	0x04, 0x17
        /*000a*/ 	.short	(.L_669 - .L_668)
.L_668:
        /*000c*/ 	.word	0x00000000
        /*0010*/ 	.short	0x0002
        /*0012*/ 	.short	0x0010
        /*0014*/ 	.byte	0x00, 0xf5, 0x21, 0x00


	//----- nvinfo : EIATTR_KPARAM_INFO
	.align		4
.L_669:
        /*0018*/ 	.byte	0x04, 0x17
        /*001a*/ 	.short	(.L_671 - .L_670)
.L_670:
        /*001c*/ 	.word	0x00000000
        /*0020*/ 	.short	0x0001
        /*0022*/ 	.short	0x0008
        /*0024*/ 	.byte	0x00, 0xf5, 0x21, 0x00


	//----- nvinfo : EIATTR_KPARAM_INFO
	.align		4
.L_671:
        /*0028*/ 	.byte	0x04, 0x17
        /*002a*/ 	.short	(.L_673 - .L_672)
.L_672:
        /*002c*/ 	.word	0x00000000
        /*0030*/ 	.short	0x0000
        /*0032*/ 	.short	0x0000
        /*0034*/ 	.byte	0x00, 0xf0, 0x21, 0x00


	//----- nvinfo : EIATTR_SPARSE_MMA_MASK
	.align		4
.L_673:
        /*0038*/ 	.byte	0x03, 0x50
        /*003a*/ 	.short	0x0000


	//----- nvinfo : EIATTR_MAXREG_COUNT
	.align		4
        /*003c*/ 	.byte	0x03, 0x1b
        /*003e*/ 	.short	0x00ff


	//----- nvinfo : EIATTR_MERCURY_ISA_VERSION
	.align		4
        /*0040*/ 	.byte	0x03, 0x5f
        /*0042*/ 	.short	0x0101


	//----- nvinfo : EIATTR_VRC_CTA_INIT_COUNT
	.align		4
        /*0044*/ 	.byte	0x02, 0x4a
	.zero		1
	.zero		1


	//----- nvinfo : EIATTR_EXIT_INSTR_OFFSETS
	.align		4
        /*0048*/ 	.byte	0x04, 0x1c
        /*004a*/ 	.short	(.L_675 - .L_674)


	//   ....[0]....
.L_674:
        /*004c*/ 	.word	0x00000090


	//   ....[1]....
        /*0050*/ 	.word	0x000006f0


	//----- nvinfo : EIATTR_CRS_STACK_SIZE
	.align		4
.L_675:
        /*0054*/ 	.byte	0x04, 0x1e
        /*0056*/ 	.short	(.L_677 - .L_676)
.L_676:
        /*0058*/ 	.word	0x00000000


	//----- nvinfo : EIATTR_CBANK_PARAM_SIZE
	.align		4
.L_677:
        /*005c*/ 	.byte	0x03, 0x19
        /*005e*/ 	.short	0x0018


	//----- nvinfo : EIATTR_PARAM_CBANK
	.align		4
        /*0060*/ 	.byte	0x04, 0x0a
        /*0062*/ 	.short	(.L_679 - .L_678)
	.align		4
.L_678:
        /*0064*/ 	.word	index@(.nv.constant0.math_log10)
        /*0068*/ 	.short	0x0380
        /*006a*/ 	.short	0x0018


	//----- nvinfo : EIATTR_SW_WAR
	.align		4
.L_679:
        /*006c*/ 	.byte	0x04, 0x36
        /*006e*/ 	.short	(.L_681 - .L_680)
.L_680:
        /*0070*/ 	.word	0x00000008
.L_681:


//--------------------- .nv.info.math_log         --------------------------
	.section	.nv.info.math_log,"",@"SHT_CUDA_INFO"
	.sectionflags	@""
	.align	4


	//----- nvinfo : EIATTR_CUDA_API_VERSION
	.align		4
        /*0000*/ 	.byte	0x04, 0x37
        /*0002*/ 	.short	(.L_683 - .L_682)
.L_682:
        /*0004*/ 	.word	0x00000082


	//----- nvinfo : EIATTR_KPARAM_INFO
	.align		4
.L_683:
        /*0008*/ 	.byte	0x04, 0x17
        /*000a*/ 	.short	(.L_685 - .L_684)
.L_684:
        /*000c*/ 	.word	0x00000000
        /*0010*/ 	.short	0x0002
        /*0012*/ 	.short	0x0010
        /*0014*/ 	.byte	0x00, 0xf5, 0x21, 0x00


	//----- nvinfo : EIATTR_KPARAM_INFO
	.align		4
.L_685:
        /*0018*/ 	.byte	0x04, 0x17
        /*001a*/ 	.short	(.L_687 - .L_686)
.L_686:
        /*001c*/ 	.word	0x00000000
        /*0020*/ 	.short	0x0001
        /*0022*/ 	.short	0x0008
        /*0024*/ 	.byte	0x00, 0xf5, 0x21, 0x00


	//----- nvinfo : EIATTR_KPARAM_INFO
	.align		4
.L_687:
        /*0028*/ 	.byte	0x04, 0x17
        /*002a*/ 	.short	(.L_689 - .L_688)
.L_688:
        /*002c*/ 	.word	0x00000000
        /*0030*/ 	.short	0x0000
        /*0032*/ 	.short	0x0000
        /*0034*/ 	.byte	0x00, 0xf0, 0x21, 0x00


	//----- nvinfo : EIATTR_SPARSE_MMA_MASK
	.align		4
.L_689:
        /*0038*/ 	.byte	0x03, 0x50
        /*003a*/ 	.short	0x0000


	//----- nvinfo : EIATTR_MAXREG_COUNT
	.align		4
        /*003c*/ 	.byte	0x03, 0x1b
        /*003e*/ 	.short	0x00ff


	//----- nvinfo : EIATTR_MERCURY_ISA_VERSION
	.align		4
        /*0040*/ 	.byte	0x03, 0x5f
        /*0042*/ 	.short	0x0101


	//----- nvinfo : EIATTR_VRC_CTA_INIT_COUNT
	.align		4
        /*0044*/ 	.byte	0x02, 0x4a
	.zero		1
	.zero		1


	//----- nvinfo : EIATTR_EXIT_INSTR_OFFSETS
	.align		4
        /*0048*/ 	.byte	0x04, 0x1c
        /*004a*/ 	.short	(.L_691 - .L_690)


	//   ....[0]....
.L_690:
        /*004c*/ 	.word	0x00000090


	//   ....[1]....
        /*0050*/ 	.word	0x00000690


	//----- nvinfo : EIATTR_CRS_STACK_SIZE
	.align		4
.L_691:
        /*0054*/ 	.byte	0x04, 0x1e
        /*0056*/ 	.short	(.L_693 - .L_692)
.L_692:
        /*0058*/ 	.word	0x00000000


	//----- nvinfo : EIATTR_CBANK_PARAM_SIZE
	.align		4
.L_693:
        /*005c*/ 	.byte	0x03, 0x19
        /*005e*/ 	.short	0x0018


	//----- nvinfo : EIATTR_PARAM_CBANK
	.align		4
        /*0060*/ 	.byte	0x04, 0x0a
        /*0062*/ 	.short	(.L_695 - .L_694)
	.align		4
.L_694:
        /*0064*/ 	.word	index@(.nv.constant0.math_log)
        /*0068*/ 	.short	0x0380
        /*006a*/ 	.short	0x0018


	//----- nvinfo : EIATTR_SW_WAR
	.align		4
.L_695:
        /*006c*/ 	.byte	0x04, 0x36
        /*006e*/ 	.short	(.L_697 - .L_696)
.L_696:
        /*0070*/ 	.word	0x00000008
.L_697:


//--------------------- .nv.info.math_lgamma      --------------------------
	.section	.nv.info.math_lgamma,"",@"SHT_CUDA_INFO"
	.sectionflags	@""
	.align	4


	//----- nvinfo : EIATTR_CUDA_API_VERSION
	.align		4
        /*0000*/ 	.byte	0x04, 0x37
        /*0002*/ 	.short	(.L_699 - .L_698)
.L_698:
        /*0004*/ 	.word	0x00000082


	//----- nvinfo : EIATTR_KPARAM_INFO
	.align		4
.L_699:
        /*0008*/ 	.byte	0x04, 0x17
        /*000a*/ 	.short	(.L_701 - .L_700)
.L_700:
        /*000c*/ 	.word	0x00000000
        /*0010*/ 	.short	0x0002
        /*0012*/ 	.short	0x0010
        /*0014*/ 	.byte	0x00, 0xf5, 0x21, 0x00


	//----- nvinfo : EIATTR_KPARAM_INFO
	.align		4
.L_701:
        /*0018*/ 	.byte	0x04, 0x17
        /*001a*/ 	.short	(.L_703 - .L_702)
.L_702:
        /*001c*/ 	.word	0x00000000
        /*0020*/ 	.short	0x0001
        /*0022*/ 	.short	0x0008
        /*0024*/ 	.byte	0x00, 0xf5, 0x21, 0x00


	//----- nvinfo : EIATTR_KPARAM_INFO
	.align		4
.L_703:
        /*0028*/ 	.byte	0x04, 0x17
        /*002a*/ 	.short	(.L_705 - .L_704)
.L_704:
        /*002c*/ 	.word	0x00000000
        /*0030*/ 	.short	0x0000
        /*0032*/ 	.short	0x0000
        /*0034*/ 	.byte	0x00, 0xf0, 0x21, 0x00


	//----- nvinfo : EIATTR_SPARSE_MMA_MASK
	.align		4
.L_705:
        /*0038*/ 	.byte	0x03, 0x50
        /*003a*/ 	.short	0x0000


	//----- nvinfo : EIATTR_MAXREG_COUNT
	.align		4
        /*003c*/ 	.byte	0x03, 0x1b
        /*003e*/ 	.short	0x00ff


	//----- nvinfo : EIATTR_MERCURY_ISA_VERSION
	.align		4
        /*0040*/ 	.byte	0x03, 0x5f
        /*0042*/ 	.short	0x0101


	//----- nvinfo : EIATTR_VRC_CTA_INIT_COUNT
	.align		4
        /*0044*/ 	.byte	0x02, 0x4a
	.zero		1
	.zero		1


	//----- nvinfo : EIATTR_EXIT_INSTR_OFFSETS
	.align		4
        /*0048*/ 	.byte	0x04, 0x1c
        /*004a*/ 	.short	(.L_707 - .L_706)


	//   ....[0]....
.L_706:
        /*004c*/ 	.word	0x00000090


	//   ....[1]....
        /*0050*/ 	.word	0x00000c80


	//----- nvinfo : EIATTR_CRS_STACK_SIZE
	.align		4
.L_707:
        /*0054*/ 	.byte	0x04, 0x1e
        /*0056*/ 	.short	(.L_709 - .L_708)
.L_708:
        /*0058*/ 	.word	0x00000000


	//----- nvinfo : EIATTR_CBANK_PARAM_SIZE
	.align		4
.L_709:
        /*005c*/ 	.byte	0x03, 0x19
        /*005e*/ 	.short	0x0018


	//----- nvinfo : EIATTR_PARAM_CBANK
	.align		4
        /*0060*/ 	.byte	0x04, 0x0a
        /*0062*/ 	.short	(.L_711 - .L_710)
	.align		4
.L_710:
        /*0064*/ 	.word	index@(.nv.constant0.math_lgamma)
        /*0068*/ 	.short	0x0380
        /*006a*/ 	.short	0x0018


	//----- nvinfo : EIATTR_SW_WAR
	.align		4
.L_711:
        /*006c*/ 	.byte	0x04, 0x36
        /*006e*/ 	.short	(.L_713 - .L_712)
.L_712:
        /*0070*/ 	.word	0x00000008
.L_713:


//--------------------- .nv.info.math_j1          --------------------------
	.section	.nv.info.math_j1,"",@"SHT_CUDA_INFO"
	.sectionflags	@""
	.align	4


	//----- nvinfo : EIATTR_CUDA_API_VERSION
	.align		4
        /*0000*/ 	.byte	0x04, 0x37
        /*0002*/ 	.short	(.L_715 - .L_714)
.L_714:
        /*0004*/ 	.word	0x00000082


	//----- nvinfo : EIATTR_KPARAM_INFO
	.align		4
.L_715:
        /*0008*/ 	.byte	0x04, 0x17
        /*000a*/ 	.short	(.L_717 - .L_716)
.L_716:
        /*000c*/ 	.word	0x00000000
        /*0010*/ 	.short	0x0002
        /*0012*/ 	.short	0x0010
        /*0014*/ 	.byte	0x00, 0xf5, 0x21, 0x00


	//----- nvinfo : EIATTR_KPARAM_INFO
	.align		4
.L_717:
        /*0018*/ 	.byte	0x04, 0x17
        /*001a*/ 	.short	(.L_719 - .L_718)
.L_718:
        /*001c*/ 	.word	0x00000000
        /*0020*/ 	.short	0x0001
        /*0022*/ 	.short	0x0008
        /*0024*/ 	.byte	0x00, 0xf5, 0x21, 0x00


	//----- nvinfo : EIATTR_KPARAM_INFO
	.align		4
.L_719:
        /*0028*/ 	.byte	0x04, 0x17
        /*002a*/ 	.short	(.L_721 - .L_720)
.L_720:
        /*002c*/ 	.word	0x00000000
        /*0030*/ 	.short	0x0000
        /*0032*/ 	.short	0x0000
        /*0034*/ 	.byte	0x00, 0xf0, 0x21, 0x00


	//----- nvinfo : EIATTR_SPARSE_MMA_MASK
	.align		4
.L_721:
        /*0038*/ 	.byte	0x03, 0x50
        /*003a*/ 	.short	0x0000


	//----- nvinfo : EIATTR_MAXREG_COUNT
	.align		4
        /*003c*/ 	.byte	0x03, 0x1b
        /*003e*/ 	.short	0x00ff


	//----- nvinfo : EIATTR_MERCURY_ISA_VERSION
	.align		4
        /*0040*/ 	.byte	0x03, 0x5f
        /*0042*/ 	.short	0x0101


	//----- nvinfo : EIATTR_VRC_CTA_INIT_COUNT
	.align		4
        /*0044*/ 	.byte	0x02, 0x4a
	.zero		1
	.zero		1


	//----- nvinfo : EIATTR_EXIT_INSTR_OFFSETS
	.align		4
        /*0048*/ 	.byte	0x04, 0x1c
        /*004a*/ 	.short	(.L_723 - .L_722)


	//   ....[0]....
.L_722:
        /*004c*/ 	.word	0x000000a0


	//   ....[1]....
        /*0050*/ 	.word	0x000017c0


	//----- nvinfo : EIATTR_CRS_STACK_SIZE
	.align		4
.L_723:
        /*0054*/ 	.byte	0x04, 0x1e
        /*0056*/ 	.short	(.L_725 - .L_724)
.L_724:
        /*0058*/ 	.word	0x00000000


	//----- nvinfo : EIATTR_CBANK_PARAM_SIZE
	.align		4
.L_725:
        /*005c*/ 	.byte	0x03, 0x19
        /*005e*/ 	.short	0x0018


	//----- nvinfo : EIATTR_PARAM_CBANK
	.align		4
        /*0060*/ 	.byte	0x04, 0x0a
        /*0062*/ 	.short	(.L_727 - .L_726)
	.align		4
.L_726:
        /*0064*/ 	.word	index@(.nv.constant0.math_j1)
        /*0068*/ 	.short	0x0380
        /*006a*/ 	.short	0x0018


	//----- nvinfo : EIATTR_SW_WAR
	.align		4
.L_727:
        /*006c*/ 	.byte	0x04, 0x36
        /*006e*/ 	.short	(.L_729 - .L_728)
.L_728:
        /*0070*/ 	.word	0x00000008
.L_729:


//--------------------- .nv.info.math_j0          --------------------------
	.section	.nv.info.math_j0,"",@"SHT_CUDA_INFO"
	.sectionflags	@""
	.align	4


	//----- nvinfo : EIATTR_CUDA_API_VERSION
	.align		4
        /*0000*/ 	.byte	0x04, 0x37
        /*0002*/ 	.short	(.L_731 - .L_730)
.L_730:
        /*0004*/ 	.word	0x00000082


	//----- nvinfo : EIATTR_KPARAM_INFO
	.align		4
.L_731:
        /*0008*/ 	.byte	0x04, 0x17
        /*000a*/ 	.short	(.L_733 - .L_732)
.L_732:
        /*000c*/ 	.word	0x00000000
        /*0010*/ 	.short	0x0002
        /*0012*/ 	.short	0x0010
        /*0014*/ 	.byte	0x00, 0xf5, 0x21, 0x00


	//----- nvinfo : EIATTR_KPARAM_INFO
	.align		4
.L_733:
        /*0018*/ 	.byte	0x04, 0x17
        /*001a*/ 	.short	(.L_735 - .L_734)
.L_734:
        /*001c*/ 	.word	0x00000000
        /*0020*/ 	.short	0x0001
        /*0022*/ 	.short	0x0008
        /*0024*/ 	.byte	0x00, 0xf5, 0x21, 0x00


	//----- nvinfo : EIATTR_KPARAM_INFO
	.align		4
.L_735:
        /*0028*/ 	.byte	0x04, 0x17
        /*002a*/ 	.short	(.L_737 - .L_736)
.L_736:
        /*002c*/ 	.word	0x00000000
        /*0030*/ 	.short	0x0000
        /*0032*/ 	.short	0x0000
        /*0034*/ 	.byte	0x00, 0xf0, 0x21, 0x00


	//----- nvinfo : EIATTR_SPARSE_MMA_MASK
	.align		4
.L_737:
        /*0038*/ 	.byte	0x03, 0x50
        /*003a*/ 	.short	0x0000


	//----- nvinfo : EIATTR_MAXREG_COUNT
	.align		4
        /*003c*/ 	.byte	0x03, 0x1b
        /*003e*/ 	.short	0x00ff


	//----- nvinfo : EIATTR_MERCURY_ISA_VERSION
	.align		4
        /*0040*/ 	.byte	0x03, 0x5f
        /*0042*/ 	.short	0x0101


	//----- nvinfo : EIATTR_VRC_CTA_INIT_COUNT
	.align		4
        /*0044*/ 	.byte	0x02, 0x4a
	.zero		1
	.zero		1


	//----- nvinfo : EIATTR_EXIT_INSTR_OFFSETS
	.align		4
        /*0048*/ 	.byte	0x04, 0x1c
        /*004a*/ 	.short	(.L_739 - .L_738)


	//   ....[0]....
.L_738:
        /*004c*/ 	.word	0x000000a0


	//   ....[1]....
        /*0050*/ 	.word	0x000017b0


	//----- nvinfo : EIATTR_CRS_STACK_SIZE
	.align		4
.L_739:
        /*0054*/ 	.byte	0x04, 0x1e
        /*0056*/ 	.short	(.L_741 - .L_740)
.L_740:
        /*0058*/ 	.word	0x00000000


	//----- nvinfo : EIATTR_CBANK_PARAM_SIZE
	.align		4
.L_741:
        /*005c*/ 	.byte	0x03, 0x19
        /*005e*/ 	.short	0x0018


	//----- nvinfo : EIATTR_PARAM_CBANK
	.align		4
        /*0060*/ 	.byte	0x04, 0x0a
        /*0062*/ 	.short	(.L_743 - .L_742)
	.align		4
.L_742:
        /*0064*/ 	.word	index@(.nv.constant0.math_j0)
        /*0068*/ 	.short	0x0380
        /*006a*/ 	.short	0x0018


	//----- nvinfo : EIATTR_SW_WAR
	.align		4
.L_743:
        /*006c*/ 	.byte	0x04, 0x36
        /*006e*/ 	.short	(.L_745 - .L_744)
.L_744:
        /*0070*/ 	.word	0x00000008
.L_745:


//--------------------- .nv.info.math_floor       --------------------------
	.section	.nv.info.math_floor,"",@"SHT_CUDA_INFO"
	.sectionflags	@""
	.align	4


	//----- nvinfo : EIATTR_CUDA_API_VERSION
	.align		4
        /*0000*/ 	.byte	0x04, 0x37
        /*0002*/ 	.short	(.L_747 - .L_746)
.L_746:
        /*0004*/ 	.word	0x00000082


	//----- nvinfo : EIATTR_KPARAM_INFO
	.align		4
.L_747:
        /*0008*/ 	.byte	0x04, 0x17
        /*000a*/ 	.short	(.L_749 - .L_748)
.L_748:
        /*000c*/ 	.word	0x00000000
        /*0010*/ 	.short	0x0002
        /*0012*/ 	.short	0x0010
        /*0014*/ 	.byte	0x00, 0xf5, 0x21, 0x00


	//----- nvinfo : EIATTR_KPARAM_INFO
	.align		4
.L_749:
        /*0018*/ 	.byte	0x04, 0x17
        /*001a*/ 	.short	(.L_751 - .L_750)
.L_750:
        /*001c*/ 	.word	0x00000000
        /*0020*/ 	.short	0x0001
        /*0022*/ 	.short	0x0008
        /*0024*/ 	.byte	0x00, 0xf5, 0x21, 0x00


	//----- nvinfo : EIATTR_KPARAM_INFO
	.align		4
.L_751:
        /*0028*/ 	.byte	0x04, 0x17
        /*002a*/ 	.short	(.L_753 - .L_752)
.L_752:
        /*002c*/ 	.word	0x00000000
        /*0030*/ 	.short	0x0000
        /*0032*/ 	.short	0x0000
        /*0034*/ 	.byte	0x00, 0xf0, 0x21, 0x00


	//----- nvinfo : EIATTR_SPARSE_MMA_MASK
	.align		4
.L_753:
        /*0038*/ 	.byte	0x03, 0x50
        /*003a*/ 	.short	0x0000


	//----- nvinfo : EIATTR_MAXREG_COUNT
	.align		4
        /*003c*/ 	.byte	0x03, 0x1b
        /*003e*/ 	.short	0x00ff


	//----- nvinfo : EIATTR_MERCURY_ISA_VERSION
	.align		4
        /*0040*/ 	.byte	0x03, 0x5f
        /*0042*/ 	.short	0x0101


	//----- nvinfo : EIATTR_VRC_CTA_INIT_COUNT
	.align		4
        /*0044*/ 	.byte	0x02, 0x4a
	.zero		1
	.zero		1


	//----- nvinfo : EIATTR_EXIT_INSTR_OFFSETS
	.align		4
        /*0048*/ 	.byte	0x04, 0x1c
        /*004a*/ 	.short	(.L_755 - .L_754)


	//   ....[0]....
.L_754:
        /*004c*/ 	.word	0x00000090


	//   ....[1]....
        /*0050*/ 	.word	0x00000160


	//----- nvinfo : EIATTR_CBANK_PARAM_SIZE
	.align		4
.L_755:
        /*0054*/ 	.byte	0x03, 0x19
        /*0056*/ 	.short	0x0018


	//----- nvinfo : EIATTR_PARAM_CBANK
	.align		4
        /*0058*/ 	.byte	0x04, 0x0a
        /*005a*/ 	.short	(.L_757 - .L_756)
	.align		4
.L_756:
        /*005c*/ 	.word	index@(.nv.constant0.math_floor)
        /*0060*/ 	.short	0x0380
        /*0062*/ 	.short	0x0018


	//----- nvinfo : EIATTR_SW_WAR
	.align		4
.L_757:
        /*0064*/ 	.byte	0x04, 0x36
        /*0066*/ 	.short	(.L_759 - .L_758)
.L_758:
        /*0068*/ 	.word	0x00000008
.L_759:


//--------------------- .nv.info.math_fabs        --------------------------
	.section	.nv.info.math_fabs,"",@"SHT_CUDA_INFO"
	.sectionflags	@""
	.align	4


	//----- nvinfo : EIATTR_CUDA_API_VERSION
	.align		4
        /*0000*/ 	.byte	0x04, 0x37
        /*0002*/ 	.short	(.L_761 - .L_760)
.L_760:
        /*0004*/ 	.word	0x00000082


	//----- nvinfo : EIATTR_KPARAM_INFO
	.align		4
.L_761:
        /*0008*/ 	.byte	0x04, 0x17
        /*000a*/ 	.short	(.L_763 - .L_762)
.L_762:
        /*000c*/ 	.word	0x00000000
        /*0010*/ 	.short	0x0002
        /*0012*/ 	.short	0x0010
        /*0014*/ 	.byte	0x00, 0xf5, 0x21, 0x00


	//----- nvinfo : EIATTR_KPARAM_INFO
	.align		4
.L_763:
        /*0018*/ 	.byte	0x04, 0x17
        /*001a*/ 	.short	(.L_765 - .L_764)
.L_764:
        /*001c*/ 	.word	0x00000000
        /*0020*/ 	.short	0x0001
        /*0022*/ 	.short	0x0008
        /*0024*/ 	.byte	0x00, 0xf5, 0x21, 0x00


	//----- nvinfo : EIATTR_KPARAM_INFO
	.align		4
.L_765:
        /*0028*/ 	.byte	0x04, 0x17
        /*002a*/ 	.short	(.L_767 - .L_766)
.L_766:
        /*002c*/ 	.word	0x00000000
        /*0030*/ 	.short	0x0000
        /*0032*/ 	.short	0x0000
        /*0034*/ 	.byte	0x00, 0xf0, 0x21, 0x00


	//----- nvinfo : EIATTR_SPARSE_MMA_MASK
	.align		4
.L_767:
        /*0038*/ 	.byte	0x03, 0x50
        /*003a*/ 	.short	0x0000


	//----- nvinfo : EIATTR_MAXREG_COUNT
	.align		4
        /*003c*/ 	.byte	0x03, 0x1b
        /*003e*/ 	.short	0x00ff


	//----- nvinfo : EIATTR_MERCURY_ISA_VERSION
	.align		4
        /*0040*/ 	.byte	0x03, 0x5f
        /*0042*/ 	.short	0x0101


	//----- nvinfo : EIATTR_VRC_CTA_INIT_COUNT
	.align		4
        /*0044*/ 	.byte	0x02, 0x4a
	.zero		1
	.zero		1


	//----- nvinfo : EIATTR_EXIT_INSTR_OFFSETS
	.align		4
        /*0048*/ 	.byte	0x04, 0x1c
        /*004a*/ 	.short	(.L_769 - .L_768)


	//   ....[0]....
.L_768:
        /*004c*/ 	.word	0x00000090


	//   ....[1]....
        /*0050*/ 	.word	0x00000160


	//----- nvinfo : EIATTR_CBANK_PARAM_SIZE
	.align		4
.L_769:
        /*0054*/ 	.byte	0x03, 0x19
        /*0056*/ 	.short	0x0018


	//----- nvinfo : EIATTR_PARAM_CBANK
	.align		4
        /*0058*/ 	.byte	0x04, 0x0a
        /*005a*/ 	.short	(.L_771 - .L_770)
	.align		4
.L_770:
        /*005c*/ 	.word	index@(.nv.constant0.math_fabs)
        /*0060*/ 	.short	0x0380
        /*0062*/ 	.short	0x0018


	//----- nvinfo : EIATTR_SW_WAR
	.align		4
.L_771:
        /*0064*/ 	.byte	0x04, 0x36
        /*0066*/ 	.short	(.L_773 - .L_772)
.L_772:
        /*0068*/ 	.word	0x00000008
.L_773:


//--------------------- .nv.info.math_expm1       --------------------------
	.section	.nv.info.math_expm1,"",@"SHT_CUDA_INFO"
	.sectionflags	@""
	.align	4


	//----- nvinfo : EIATTR_CUDA_API_VERSION
	.align		4
        /*0000*/ 	.byte	0x04, 0x37
        /*0002*/ 	.short	(.L_775 - .L_774)
.L_774:
        /*0004*/ 	.word	0x00000082


	//----- nvinfo : EIATTR_KPARAM_INFO
	.align		4
.L_775:
        /*0008*/ 	.byte	0x04, 0x17
        /*000a*/ 	.short	(.L_777 - .L_776)
.L_776:
        /*000c*/ 	.word	0x00000000
        /*0010*/ 	.short	0x0002
        /*0012*/ 	.short	0x0010
        /*0014*/ 	.byte	0x00, 0xf5, 0x21, 0x00


	//----- nvinfo : EIATTR_KPARAM_INFO
	.align		4
.L_777:
        /*0018*/ 	.byte	0x04, 0x17
        /*001a*/ 	.short	(.L_779 - .L_778)
.L_778:
        /*001c*/ 	.word	0x00000000
        /*0020*/ 	.short	0x0001
        /*0022*/ 	.short	0x0008
        /*0024*/ 	.byte	0x00, 0xf5, 0x21, 0x00


	//----- nvinfo : EIATTR_KPARAM_INFO
	.align		4
.L_779:
        /*0028*/ 	.byte	0x04, 0x17
        /*002a*/ 	.short	(.L_781 - .L_780)
.L_780:
        /*002c*/ 	.word	0x00000000
        /*0030*/ 	.short	0x0000
        /*0032*/ 	.short	0x0000
        /*0034*/ 	.byte	0x00, 0xf0, 0x21, 0x00


	//----- nvinfo : EIATTR_SPARSE_MMA_MASK
	.align		4
.L_781:
        /*0038*/ 	.byte	0x03, 0x50
        /*003a*/ 	.short	0x0000


	//----- nvinfo : EIATTR_MAXREG_COUNT
	.align		4
        /*003c*/ 	.byte	0x03, 0x1b
        /*003e*/ 	.short	0x00ff


	//----- nvinfo : EIATTR_MERCURY_ISA_VERSION
	.align		4
        /*0040*/ 	.byte	0x03, 0x5f
        /*0042*/ 	.short	0x0101


	//----- nvinfo : EIATTR_VRC_CTA_INIT_COUNT
	.align		4
        /*0044*/ 	.byte	0x02, 0x4a
	.zero		1
	.zero		1


	//----- nvinfo : EIATTR_EXIT_INSTR_OFFSETS
	.align		4
        /*0048*/ 	.byte	0x04, 0x1c
        /*004a*/ 	.short	(.L_783 - .L_782)


	//   ....[0]....
.L_782:
        /*004c*/ 	.word	0x00000090


	//   ....[1]....
        /*0050*/ 	.word	0x000005d0


	//----- nvinfo : EIATTR_CRS_STACK_SIZE
	.align		4
.L_783:
        /*0054*/ 	.byte	0x04, 0x1e
        /*0056*/ 	.short	(.L_785 - .L_784)
.L_784:
        /*0058*/ 	.word	0x00000000


	//----- nvinfo : EIATTR_CBANK_PARAM_SIZE
	.align		4
.L_785:
        /*005c*/ 	.byte	0x03, 0x19
        /*005e*/ 	.short	0x0018


	//----- nvinfo : EIATTR_PARAM_CBANK
	.align		4
        /*0060*/ 	.byte	0x04, 0x0a
        /*0062*/ 	.short	(.L_787 - .L_786)
	.align		4
.L_786:
        /*0064*/ 	.word	index@(.nv.constant0.math_expm1)
        /*0068*/ 	.short	0x0380
        /*006a*/ 	.short	0x0018


	//----- nvinfo : EIATTR_SW_WAR
	.align		4
.L_787:
        /*006c*/ 	.byte	0x04, 0x36
        /*006e*/ 	.short	(.L_789 - .L_788)
.L_788:
        /*0070*/ 	.word	0x00000008
.L_789:


//--------------------- .nv.info.math_exp2        --------------------------
	.section	.nv.info.math_exp2,"",@"SHT_CUDA_INFO"
	.sectionflags	@""
	.align	4


	//----- nvinfo : EIATTR_CUDA_API_VERSION
	.align		4
        /*0000*/ 	.byte	0x04, 0x37
        /*0002*/ 	.short	(.L_791 - .L_790)
.L_790:
        /*0004*/ 	.word	0x00000082


	//----- nvinfo : EIATTR_KPARAM_INFO
	.align		4
.L_791:
        /*0008*/ 	.byte	0x04, 0x17
        /*000a*/ 	.short	(.L_793 - .L_792)
.L_792:
        /*000c*/ 	.word	0x00000000
        /*0010*/ 	.short	0x0002
        /*0012*/ 	.short	0x0010
        /*0014*/ 	.byte	0x00, 0xf5, 0x21, 0x00


	//----- nvinfo : EIATTR_KPARAM_INFO
	.align		4
.L_793:
        /*0018*/ 	.byte	0x04, 0x17
        /*001a*/ 	.short	(.L_795 - .L_794)
.L_794:
        /*001c*/ 	.word	0x00000000
        /*0020*/ 	.short	0x0001
        /*0022*/ 	.short	0x0008
        /*0024*/ 	.byte	0x00, 0xf5, 0x21, 0x00


	//----- nvinfo : EIATTR_KPARAM_INFO
	.align		4
.L_795:
        /*0028*/ 	.byte	0x04, 0x17
        /*002a*/ 	.short	(.L_797 - .L_796)
.L_796:
        /*002c*/ 	.word	0x00000000
        /*0030*/ 	.short	0x0000
        /*0032*/ 	.short	0x0000
        /*0034*/ 	.byte	0x00, 0xf0, 0x21, 0x00


	//----- nvinfo : EIATTR_SPARSE_MMA_MASK
	.align		4
.L_797:
        /*0038*/ 	.byte	0x03, 0x50
        /*003a*/ 	.short	0x0000


	//----- nvinfo : EIATTR_MAXREG_COUNT
	.align		4
        /*003c*/ 	.byte	0x03, 0x1b
        /*003e*/ 	.short	0x00ff


	//----- nvinfo : EIATTR_MERCURY_ISA_VERSION
	.align		4
        /*0040*/ 	.byte	0x03, 0x5f
        /*0042*/ 	.short	0x0101


	//----- nvinfo : EIATTR_VRC_CTA_INIT_COUNT
	.align		4
        /*0044*/ 	.byte	0x02, 0x4a
	.zero		1
	.zero		1


	//----- nvinfo : EIATTR_EXIT_INSTR_OFFSETS
	.align		4
        /*0048*/ 	.byte	0x04, 0x1c
        /*004a*/ 	.short	(.L_799 - .L_798)


	//   ....[0]....
.L_798:
        /*004c*/ 	.word	0x00000090


	//   ....[1]....
        /*0050*/ 	.word	0x00000510


	//----- nvinfo : EIATTR_CRS_STACK_SIZE
	.align		4
.L_799:
        /*0054*/ 	.byte	0x04, 0x1e
        /*0056*/ 	.short	(.L_801 - .L_800)
.L_800:
        /*0058*/ 	.word	0x00000000


	//----- nvinfo : EIATTR_CBANK_PARAM_SIZE
	.align		4
.L_801:
        /*005c*/ 	.byte	0x03, 0x19
        /*005e*/ 	.short	0x0018


	//----- nvinfo : EIATTR_PARAM_CBANK
	.align		4
        /*0060*/ 	.byte	0x04, 0x0a
        /*0062*/ 	.short	(.L_803 - .L_802)
	.align		4
.L_802:
        /*0064*/ 	.word	index@(.nv.constant0.math_exp2)
        /*0068*/ 	.short	0x0380
        /*006a*/ 	.short	0x0018


	//----- nvinfo : EIATTR_SW_WAR
	.align		4
.L_803:
        /*006c*/ 	.byte	0x04, 0x36
        /*006e*/ 	.short	(.L_805 - .L_804)
.L_804:
        /*0070*/ 	.word	0x00000008
.L_805:


//--------------------- .nv.info.math_exp10       --------------------------
	.section	.nv.info.math_exp10,"",@"SHT_CUDA_INFO"
	.sectionflags	@""
	.align	4


	//----- nvinfo : EIATTR_CUDA_API_VERSION
	.align		4
        /*0000*/ 	.byte	0x04, 0x37
        /*0002*/ 	.short	(.L_807 - .L_806)
.L_806:
        /*0004*/ 	.word	0x00000082


	//----- nvinfo : EIATTR_KPARAM_INFO
	.align		4
.L_807:
        /*0008*/ 	.byte	0x04, 0x17
        /*000a*/ 	.short	(.L_809 - .L_808)
.L_808:
        /*000c*/ 	.word	0x00000000
        /*0010*/ 	.short	0x0002
        /*0012*/ 	.short	0x0010
        /*0014*/ 	.byte	0x00, 0xf5, 0x21, 0x00


	//----- nvinfo : EIATTR_KPARAM_INFO
	.align		4
.L_809:
        /*0018*/ 	.byte	0x04, 0x17
        /*001a*/ 	.short	(.L_811 - .L_810)
.L_810:
        /*001c*/ 	.word	0x00000000
        /*0020*/ 	.short	0x0001
        /*0022*/ 	.short	0x0008
        /*0024*/ 	.byte	0x00, 0xf5, 0x21, 0x00


	//----- nvinfo : EIATTR_KPARAM_INFO
	.align		4
.L_811:
        /*0028*/ 	.byte	0x04, 0x17
        /*002a*/ 	.short	(.L_813 - .L_812)
.L_812:
        /*002c*/ 	.word	0x00000000
        /*0030*/ 	.short	0x0000
        /*0032*/ 	.short	0x0000
        /*0034*/ 	.byte	0x00, 0xf0, 0x21, 0x00


	//----- nvinfo : EIATTR_SPARSE_MMA_MASK
	.align		4
.L_813:
        /*0038*/ 	.byte	0x03, 0x50
        /*003a*/ 	.short	0x0000


	//----- nvinfo : EIATTR_MAXREG_COUNT
	.align		4
        /*003c*/ 	.byte	0x03, 0x1b
        /*003e*/ 	.short	0x00ff


	//----- nvinfo : EIATTR_MERCURY_ISA_VERSION
	.align		4
        /*0040*/ 	.byte	0x03, 0x5f
        /*0042*/ 	.short	0x0101


	//----- nvinfo : EIATTR_VRC_CTA_INIT_COUNT
	.align		4
        /*0044*/ 	.byte	0x02, 0x4a
	.zero		1
	.zero		1


	//----- nvinfo : EIATTR_EXIT_INSTR_OFFSETS
	.align		4
        /*0048*/ 	.byte	0x04, 0x1c
        /*004a*/ 	.short	(.L_815 - .L_814)


	//   ....[0]....
.L_814:
        /*004c*/ 	.word	0x00000090


	//   ....[1]....
        /*0050*/ 	.word	0x00000580


	//----- nvinfo : EIATTR_CRS_STACK_SIZE
	.align		4
.L_815:
        /*0054*/ 	.byte	0x04, 0x1e
        /*0056*/ 	.short	(.L_817 - .L_816)
.L_816:
        /*0058*/ 	.word	0x00000000


	//----- nvinfo : EIATTR_CBANK_PARAM_SIZE
	.align		4
.L_817:
        /*005c*/ 	.byte	0x03, 0x19
        /*005e*/ 	.short	0x0018


	//----- nvinfo : EIATTR_PARAM_CBANK
	.align		4
        /*0060*/ 	.byte	0x04, 0x0a
        /*0062*/ 	.short	(.L_819 - .L_818)
	.align		4
.L_818:
        /*0064*/ 	.word	index@(.nv.constant0.math_exp10)
        /*0068*/ 	.short	0x0380
        /*006a*/ 	.short	0x0018


	//----- nvinfo : EIATTR_SW_WAR
	.align		4
.L_819:
        /*006c*/ 	.byte	0x04, 0x36
        /*006e*/ 	.short	(.L_821 - .L_820)
.L_820:
        /*0070*/ 	.word	0x00000008
.L_821:


//--------------------- .nv.info.math_exp         --------------------------
	.section	.nv.info.math_exp,"",@"SHT_CUDA_INFO"
	.sectionflags	@""
	.align	4


	//----- nvinfo : EIATTR_CUDA_API_VERSION
	.align		4
        /*0000*/ 	.byte	0x04, 0x37
        /*0002*/ 	.short	(.L_823 - .L_822)
.L_822:
        /*0004*/ 	.word	0x00000082


	//----- nvinfo : EIATTR_KPARAM_INFO
	.align		4
.L_823:
        /*0008*/ 	.byte	0x04, 0x17
        /*000a*/ 	.short	(.L_825 - .L_824)
.L_824:
        /*000c*/ 	.word	0x00000000
        /*0010*/ 	.short	0x0002
        /*0012*/ 	.short	0x0010
        /*0014*/ 	.byte	0x00, 0xf5, 0x21, 0x00


	//----- nvinfo : EIATTR_KPARAM_INFO
	.align		4
.L_825:
        /*0018*/ 	.byte	0x04, 0x17
        /*001a*/ 	.short	(.L_827 - .L_826)
.L_826:
        /*001c*/ 	.word	0x00000000
        /*0020*/ 	.short	0x0001
        /*0022*/ 	.short	0x0008
        /*0024*/ 	.byte	0x00, 0xf5, 0x21, 0x00


	//----- nvinfo : EIATTR_KPARAM_INFO
	.align		4
.L_827:
        /*0028*/ 	.byte	0x04, 0x17
        /*002a*/ 	.short	(.L_829 - .L_828)
.L_828:
        /*002c*/ 	.word	0x00000000
        /*0030*/ 	.short	0x0000
        /*0032*/ 	.short	0x0000
        /*0034*/ 	.byte	0x00, 0xf0, 0x21, 0x00


	//----- nvinfo : EIATTR_SPARSE_MMA_MASK
	.align		4
.L_829:
        /*0038*/ 	.byte	0x03, 0x50
        /*003a*/ 	.short	0x0000


	//----- nvinfo : EIATTR_MAXREG_COUNT
	.align		4
        /*003c*/ 	.byte	0x03, 0x1b
        /*003e*/ 	.short	0x00ff


	//----- nvinfo : EIATTR_MERCURY_ISA_VERSION
	.align		4
        /*0040*/ 	.byte	0x03, 0x5f
        /*0042*/ 	.short	0x0101


	//----- nvinfo : EIATTR_VRC_CTA_INIT_COUNT
	.align		4
        /*0044*/ 	.byte	0x02, 0x4a
	.zero		1
	.zero		1


	//----- nvinfo : EIATTR_EXIT_INSTR_OFFSETS
	.align		4
        /*0048*/ 	.byte	0x04, 0x1c
        /*004a*/ 	.short	(.L_831 - .L_830)


	//   ....[0]....
.L_830:
        /*004c*/ 	.word	0x00000090


	//   ....[1]....
        /*0050*/ 	.word	0x00000500


	//----- nvinfo : EIATTR_CRS_STACK_SIZE
	.align		4
.L_831:
        /*0054*/ 	.byte	0x04, 0x1e
        /*0056*/ 	.short	(.L_833 - .L_832)
.L_832:
        /*0058*/ 	.word	0x00000000


	//----- nvinfo : EIATTR_CBANK_PARAM_SIZE
	.align		4
.L_833:
        /*005c*/ 	.byte	0x03, 0x19
        /*005e*/ 	.short	0x0018


	//----- nvinfo : EIATTR_PARAM_CBANK
	.align		4
        /*0060*/ 	.byte	0x04, 0x0a
        /*0062*/ 	.short	(.L_835 - .L_834)
	.align		4
.L_834:
        /*0064*/ 	.word	index@(.nv.constant0.math_exp)
        /*0068*/ 	.short	0x0380
        /*006a*/ 	.short	0x0018


	//----- nvinfo : EIATTR_SW_WAR
	.align		4
.L_835:
        /*006c*/ 	.byte	0x04, 0x36
        /*006e*/ 	.short	(.L_837 - .L_836)
.L_836:
        /*0070*/ 	.word	0x00000008
.L_837:


//--------------------- .nv.info.math_erfinv      --------------------------
	.section	.nv.info.math_erfinv,"",@"SHT_CUDA_INFO"
	.sectionflags	@""
	.align	4


	//----- nvinfo : EIATTR_CUDA_API_VERSION
	.align		4
        /*0000*/ 	.byte	0x04, 0x37
        /*0002*/ 	.short	(.L_839 - .L_838)
.L_838:
        /*0004*/ 	.word	0x00000082


	//----- nvinfo : EIATTR_KPARAM_INFO
	.align		4
.L_839:
        /*0008*/ 	.byte	0x04, 0x17
        /*000a*/ 	.short	(.L_841 - .L_840)
.L_840:
        /*000c*/ 	.word	0x00000000
        /*0010*/ 	.short	0x0002
        /*0012*/ 	.short	0x0010
        /*0014*/ 	.byte	0x00, 0xf5, 0x21, 0x00


	//----- nvinfo : EIATTR_KPARAM_INFO
	.align		4
.L_841:
        /*0018*/ 	.byte	0x04, 0x17
        /*001a*/ 	.short	(.L_843 - .L_842)
.L_842:
        /*001c*/ 	.word	0x00000000
        /*0020*/ 	.short	0x0001
        /*0022*/ 	.short	0x0008
        /*0024*/ 	.byte	0x00, 0xf5, 0x21, 0x00


	//----- nvinfo : EIATTR_KPARAM_INFO
	.align		4
.L_843:
        /*0028*/ 	.byte	0x04, 0x17
        /*002a*/ 	.short	(.L_845 - .L_844)
.L_844:
        /*002c*/ 	.word	0x00000000
        /*0030*/ 	.short	0x0000
        /*0032*/ 	.short	0x0000
        /*0034*/ 	.byte	0x00, 0xf0, 0x21, 0x00


	//----- nvinfo : EIATTR_SPARSE_MMA_MASK
	.align		4
.L_845:
        /*0038*/ 	.byte	0x03, 0x50
        /*003a*/ 	.short	0x0000


	//----- nvinfo : EIATTR_MAXREG_COUNT
	.align		4
        /*003c*/ 	.byte	0x03, 0x1b
        /*003e*/ 	.short	0x00ff


	//----- nvinfo : EIATTR_MERCURY_ISA_VERSION
	.align		4
        /*0040*/ 	.byte	0x03, 0x5f
        /*0042*/ 	.short	0x0101


	//----- nvinfo : EIATTR_VRC_CTA_INIT_COUNT
	.align		4
        /*0044*/ 	.byte	0x02, 0x4a
	.zero		1
	.zero		1


	//----- nvinfo : EIATTR_EXIT_INSTR_OFFSETS
	.align		4
        /*0048*/ 	.byte	0x04, 0x1c
        /*004a*/ 	.short	(.L_847 - .L_846)


	//   ....[0]....
.L_846:
        /*004c*/ 	.word	0x00000090


	//   ....[1]....
        /*0050*/ 	.word	0x000012a0


	//----- nvinfo : EIATTR_CRS_STACK_SIZE
	.align		4
.L_847:
        /*0054*/ 	.byte	0x04, 0x1e
        /*0056*/ 	.short	(.L_849 - .L_848)
.L_848:
        /*0058*/ 	.word	0x00000000


	//----- nvinfo : EIATTR_CBANK_PARAM_SIZE
	.align		4
.L_849:
        /*005c*/ 	.byte	0x03, 0x19
        /*005e*/ 	.short	0x0018


	//----- nvinfo : EIATTR_PARAM_CBANK
	.align		4
        /*0060*/ 	.byte	0x04, 0x0a
        /*0062*/ 	.short	(.L_851 - .L_850)
	.align		4
.L_850:
        /*0064*/ 	.word	index@(.nv.constant0.math_erfinv)
        /*0068*/ 	.short	0x0380
        /*006a*/ 	.short	0x0018


	//----- nvinfo : EIATTR_SW_WAR
	.align		4
.L_851:
        /*006c*/ 	.byte	0x04, 0x36
        /*006e*/ 	.short	(.L_853 - .L_852)
.L_852:
        /*0070*/ 	.word	0x00000008
.L_853:


//--------------------- .nv.info.math_erfcx       --------------------------
	.section	.nv.info.math_erfcx,"",@"SHT_CUDA_INFO"
	.sectionflags	@""
	.align	4


	//----- nvinfo : EIATTR_CUDA_API_VERSION
	.align		4
        /*0000*/ 	.byte	0x04, 0x37
        /*0002*/ 	.short	(.L_855 - .L_854)
.L_854:
        /*0004*/ 	.word	0x00000082


	//----- nvinfo : EIATTR_KPARAM_INFO
	.align		4
.L_855:
        /*0008*/ 	.byte	0x04, 0x17
        /*000a*/ 	.short	(.L_857 - .L_856)
.L_856:
        /*000c*/ 	.word	0x00000000
        /*0010*/ 	.short	0x0002
        /*0012*/ 	.short	0x0010
        /*0014*/ 	.byte	0x00, 0xf5, 0x21, 0x00


	//----- nvinfo : EIATTR_KPARAM_INFO
	.align		4
.L_857:
        /*0018*/ 	.byte	0x04, 0x17
        /*001a*/ 	.short	(.L_859 - .L_858)
.L_858:
        /*001c*/ 	.word	0x00000000
        /*0020*/ 	.short	0x0001
        /*0022*/ 	.short	0x0008
        /*0024*/ 	.byte	0x00, 0xf5, 0x21, 0x00


	//----- nvinfo : EIATTR_KPARAM_INFO
	.align		4
.L_859:
        /*0028*/ 	.byte	0x04, 0x17
        /*002a*/ 	.short	(.L_861 - .L_860)
.L_860:
        /*002c*/ 	.word	0x00000000
        /*0030*/ 	.short	0x0000
        /*0032*/ 	.short	0x0000
        /*0034*/ 	.byte	0x00, 0xf0, 0x21, 0x00


	//----- nvinfo : EIATTR_SPARSE_MMA_MASK
	.align		4
.L_861:
        /*0038*/ 	.byte	0x03, 0x50
        /*003a*/ 	.short	0x0000


	//----- nvinfo : EIATTR_MAXREG_COUNT
	.align		4
        /*003c*/ 	.byte	0x03, 0x1b
        /*003e*/ 	.short	0x00ff


	//----- nvinfo : EIATTR_MERCURY_ISA_VERSION
	.align		4
        /*0040*/ 	.byte	0x03, 0x5f
        /*0042*/ 	.short	0x0101


	//----- nvinfo : EIATTR_VRC_CTA_INIT_COUNT
	.align		4
        /*0044*/ 	.byte	0x02, 0x4a
	.zero		1
	.zero		1


	//----- nvinfo : EIATTR_EXIT_INSTR_OFFSETS
	.align		4
        /*0048*/ 	.byte	0x04, 0x1c
        /*004a*/ 	.short	(.L_863 - .L_862)


	//   ....[0]....
.L_862:
        /*004c*/ 	.word	0x00000090


	//   ....[1]....
        /*0050*/ 	.word	0x00000d80


	//----- nvinfo : EIATTR_CRS_STACK_SIZE
	.align		4
.L_863:
        /*0054*/ 	.byte	0x04, 0x1e
        /*0056*/ 	.short	(.L_865 - .L_864)
.L_864:
        /*0058*/ 	.word	0x00000000


	//----- nvinfo : EIATTR_CBANK_PARAM_SIZE
	.align		4
.L_865:
        /*005c*/ 	.byte	0x03, 0x19
        /*005e*/ 	.short	0x0018


	//----- nvinfo : EIATTR_PARAM_CBANK
	.align		4
        /*0060*/ 	.byte	0x04, 0x0a
        /*0062*/ 	.short	(.L_867 - .L_866)
	.align		4
.L_866:
        /*0064*/ 	.word	index@(.nv.constant0.math_erfcx)
        /*0068*/ 	.short	0x0380
        /*006a*/ 	.short	0x0018


	//----- nvinfo : EIATTR_SW_WAR
	.align		4
.L_867:
        /*006c*/ 	.byte	0x04, 0x36
        /*006e*/ 	.short	(.L_869 - .L_868)
.L_868:
        /*0070*/ 	.word	0x00000008
.L_869:


//--------------------- .nv.info.math_erfcinv     --------------------------
	.section	.nv.info.math_erfcinv,"",@"SHT_CUDA_INFO"
	.sectionflags	@""
	.align	4


	//----- nvinfo : EIATTR_CUDA_API_VERSION
	.align		4
        /*0000*/ 	.byte	0x04, 0x37
        /*0002*/ 	.short	(.L_871 - .L_870)
.L_870:
        /*0004*/ 	.word	0x00000082


	//----- nvinfo : EIATTR_KPARAM_INFO
	.align		4
.L_871:
        /*0008*/ 	.byte	0x04, 0x17
        /*000a*/ 	.short	(.L_873 - .L_872)
.L_872:
        /*000c*/ 	.word	0x00000000
        /*0010*/ 	.short	0x0002
        /*0012*/ 	.short	0x0010
        /*0014*/ 	.byte	0x00, 0xf5, 0x21, 0x00


	//----- nvinfo : EIATTR_KPARAM_INFO
	.align		4
.L_873:
        /*0018*/ 	.byte	0x04, 0x17
        /*001a*/ 	.short	(.L_875 - .L_874)
.L_874:
        /*001c*/ 	.word	0x00000000
        /*0020*/ 	.short	0x0001
        /*0022*/ 	.short	0x0008
        /*0024*/ 	.byte	0x00, 0xf5, 0x21, 0x00


	//----- nvinfo : EIATTR_KPARAM_INFO
	.align		4
.L_875:
        /*0028*/ 	.byte	0x04, 0x17
        /*002a*/ 	.short	(.L_877 - .L_876)
.L_876:
        /*002c*/ 	.word	0x00000000
        /*0030*/ 	.short	0x0000
        /*0032*/ 	.short	0x0000
        /*0034*/ 	.byte	0x00, 0xf0, 0x21, 0x00


	//----- nvinfo : EIATTR_SPARSE_MMA_MASK
	.align		4
.L_877:
        /*0038*/ 	.byte	0x03, 0x50
        /*003a*/ 	.short	0x0000


	//----- nvinfo : EIATTR_MAXREG_COUNT
	.align		4
        /*003c*/ 	.byte	0x03, 0x1b
        /*003e*/ 	.short	0x00ff


	//----- nvinfo : EIATTR_MERCURY_ISA_VERSION
	.align		4
        /*0040*/ 	.byte	0x03, 0x5f
        /*0042*/ 	.short	0x0101


	//----- nvinfo : EIATTR_VRC_CTA_INIT_COUNT
	.align		4
        /*0044*/ 	.byte	0x02, 0x4a
	.zero		1
	.zero		1


	//----- nvinfo : EIATTR_EXIT_INSTR_OFFSETS
	.align		4
        /*0048*/ 	.byte	0x04, 0x1c
        /*004a*/ 	.short	(.L_879 - .L_878)


	//   ....[0]....
.L_878:
        /*004c*/ 	.word	0x00000090


	//   ....[1]....
        /*0050*/ 	.word	0x00001cb0


	//----- nvinfo : EIATTR_CRS_STACK_SIZE
	.align		4
.L_879:
        /*0054*/ 	.byte	0x04, 0x1e
        /*0056*/ 	.short	(.L_881 - .L_880)
.L_880:
        /*0058*/ 	.word	0x00000000


	//----- nvinfo : EIATTR_CBANK_PARAM_SIZE
	.align		4
.L_881:
        /*005c*/ 	.byte	0x03, 0x19
        /*005e*/ 	.short	0x0018


	//----- nvinfo : EIATTR_PARAM_CBANK
	.align		4
        /*0060*/ 	.byte	0x04, 0x0a
        /*0062*/ 	.short	(.L_883 - .L_882)
	.align		4
.L_882:
        /*0064*/ 	.word	index@(.nv.constant0.math_erfcinv)
        /*0068*/ 	.short	0x0380
        /*006a*/ 	.short	0x0018


	//----- nvinfo : EIATTR_SW_WAR
	.align		4
.L_883:
        /*006c*/ 	.byte	0x04, 0x36
        /*006e*/ 	.short	(.L_885 - .L_884)
.L_884:
        /*0070*/ 	.word	0x00000008
.L_885:


//--------------------- .nv.info.math_erfc        --------------------------
	.section	.nv.info.math_erfc,"",@"SHT_CUDA_INFO"
	.sectionflags	@""
	.align	4


	//----- nvinfo : EIATTR_CUDA_API_VERSION
	.align		4
        /*0000*/ 	.byte	0x04, 0x37
        /*0002*/ 	.short	(.L_887 - .L_886)
.L_886:
        /*0004*/ 	.word	0x00000082


	//----- nvinfo : EIATTR_KPARAM_INFO
	.align		4
.L_887:
        /*0008*/ 	.byte	0x04, 0x17
        /*000a*/ 	.short	(.L_889 - .L_888)
.L_888:
        /*000c*/ 	.word	0x00000000
        /*0010*/ 	.short	0x0002
        /*0012*/ 	.short	0x0010
        /*0014*/ 	.byte	0x00, 0xf5, 0x21, 0x00


	//----- nvinfo : EIATTR_KPARAM_INFO
	.align		4
.L_889:
        /*0018*/ 	.byte	0x04, 0x17
        /*001a*/ 	.short	(.L_891 - .L_890)
.L_890:
        /*001c*/ 	.word	0x00000000
        /*0020*/ 	.short	0x0001
        /*0022*/ 	.short	0x0008
        /*0024*/ 	.byte	0x00, 0xf5, 0x21, 0x00


	//----- nvinfo : EIATTR_KPARAM_INFO
	.align		4
.L_891:
        /*0028*/ 	.byte	0x04, 0x17
        /*002a*/ 	.short	(.L_893 - .L_892)
.L_892:
        /*002c*/ 	.word	0x00000000
        /*0030*/ 	.short	0x0000
        /*0032*/ 	.short	0x0000
        /*0034*/ 	.byte	0x00, 0xf0, 0x21, 0x00


	//----- nvinfo : EIATTR_SPARSE_MMA_MASK
	.align		4
.L_893:
        /*0038*/ 	.byte	0x03, 0x50
        /*003a*/ 	.short	0x0000


	//----- nvinfo : EIATTR_MAXREG_COUNT
	.align		4
        /*003c*/ 	.byte	0x03, 0x1b
        /*003e*/ 	.short	0x00ff


	//----- nvinfo : EIATTR_MERCURY_ISA_VERSION
	.align		4
        /*0040*/ 	.byte	0x03, 0x5f
        /*0042*/ 	.short	0x0101


	//----- nvinfo : EIATTR_VRC_CTA_INIT_COUNT
	.align		4
        /*0044*/ 	.byte	0x02, 0x4a
	.zero		1
	.zero		1


	//----- nvinfo : EIATTR_EXIT_INSTR_OFFSETS
	.align		4
        /*0048*/ 	.byte	0x04, 0x1c
        /*004a*/ 	.short	(.L_895 - .L_894)


	//   ....[0]....
.L_894:
        /*004c*/ 	.word	0x00000090


	//   ....[1]....
        /*0050*/ 	.word	0x00000bd0


	//----- nvinfo : EIATTR_CRS_STACK_SIZE
	.align		4
.L_895:
        /*0054*/ 	.byte	0x04, 0x1e
        /*0056*/ 	.short	(.L_897 - .L_896)
.L_896:
        /*0058*/ 	.word	0x00000000


	//----- nvinfo : EIATTR_CBANK_PARAM_SIZE
	.align		4
.L_897:
        /*005c*/ 	.byte	0x03, 0x19
        /*005e*/ 	.short	0x0018


	//----- nvinfo : EIATTR_PARAM_CBANK
	.align		4
        /*0060*/ 	.byte	0x04, 0x0a
        /*0062*/ 	.short	(.L_899 - .L_898)
	.align		4
.L_898:
        /*0064*/ 	.word	index@(.nv.constant0.math_erfc)
        /*0068*/ 	.short	0x0380
        /*006a*/ 	.short	0x0018


	//----- nvinfo : EIATTR_SW_WAR
	.align		4
.L_899:
        /*006c*/ 	.byte	0x04, 0x36
        /*006e*/ 	.short	(.L_901 - .L_900)
.L_900:
        /*0070*/ 	.word	0x00000008
.L_901:


//--------------------- .nv.info.math_erf         --------------------------
	.section	.nv.info.math_erf,"",@"SHT_CUDA_INFO"
	.sectionflags	@""
	.align	4


	//----- nvinfo : EIATTR_CUDA_API_VERSION
	.align		4
        /*0000*/ 	.byte	0x04, 0x37
        /*0002*/ 	.short	(.L_903 - .L_902)
.L_902:
        /*0004*/ 	.word	0x00000082


	//----- nvinfo : EIATTR_KPARAM_INFO
	.align		4
.L_903:
        /*0008*/ 	.byte	0x04, 0x17
        /*000a*/ 	.short	(.L_905 - .L_904)
.L_904:
        /*000c*/ 	.word	0x00000000
        /*0010*/ 	.short	0x0002
        /*0012*/ 	.short	0x0010
        /*0014*/ 	.byte	0x00, 0xf5, 0x21, 0x00


	//----- nvinfo : EIATTR_KPARAM_INFO
	.align		4
.L_905:
        /*0018*/ 	.byte	0x04, 0x17
        /*001a*/ 	.short	(.L_907 - .L_906)
.L_906:
        /*001c*/ 	.word	0x00000000
        /*0020*/ 	.short	0x0001
        /*0022*/ 	.short	0x0008
        /*0024*/ 	.byte	0x00, 0xf5, 0x21, 0x00


	//----- nvinfo : EIATTR_KPARAM_INFO
	.align		4
.L_907:
        /*0028*/ 	.byte	0x04, 0x17
        /*002a*/ 	.short	(.L_909 - .L_908)
.L_908:
        /*002c*/ 	.word	0x00000000
        /*0030*/ 	.short	0x0000
        /*0032*/ 	.short	0x0000
        /*0034*/ 	.byte	0x00, 0xf0, 0x21, 0x00


	//----- nvinfo : EIATTR_SPARSE_MMA_MASK
	.align		4
.L_909:
        /*0038*/ 	.byte	0x03, 0x50
        /*003a*/ 	.short	0x0000


	//----- nvinfo : EIATTR_MAXREG_COUNT
	.align		4
        /*003c*/ 	.byte	0x03, 0x1b
        /*003e*/ 	.short	0x00ff


	//----- nvinfo : EIATTR_MERCURY_ISA_VERSION
	.align		4
        /*0040*/ 	.byte	0x03, 0x5f
        /*0042*/ 	.short	0x0101


	//----- nvinfo : EIATTR_VRC_CTA_INIT_COUNT
	.align		4
        /*0044*/ 	.byte	0x02, 0x4a
	.zero		1
	.zero		1


	//----- nvinfo : EIATTR_EXIT_INSTR_OFFSETS
	.align		4
        /*0048*/ 	.byte	0x04, 0x1c
        /*004a*/ 	.short	(.L_911 - .L_910)


	//   ....[0]....
.L_910:
        /*004c*/ 	.word	0x00000090


	//   ....[1]....
        /*0050*/ 	.word	0x00000900


	//----- nvinfo : EIATTR_CBANK_PARAM_SIZE
	.align		4
.L_911:
        /*0054*/ 	.byte	0x03, 0x19
        /*0056*/ 	.short	0x0018


	//----- nvinfo : EIATTR_PARAM_CBANK
	.align		4
        /*0058*/ 	.byte	0x04, 0x0a
        /*005a*/ 	.short	(.L_913 - .L_912)
	.align		4
.L_912:
        /*005c*/ 	.word	index@(.nv.constant0.math_erf)
        /*0060*/ 	.short	0x0380
        /*0062*/ 	.short	0x0018


	//----- nvinfo : EIATTR_SW_WAR
	.align		4
.L_913:
        /*0064*/ 	.byte	0x04, 0x36
        /*0066*/ 	.short	(.L_915 - .L_914)
.L_914:
        /*0068*/ 	.word	0x00000008
.L_915:


//--------------------- .nv.info.math_cyl_bessel_i1 --------------------------
	.section	.nv.info.math_cyl_bessel_i1,"",@"SHT_CUDA_INFO"
	.sectionflags	@""
	.align	4


	//----- nvinfo : EIATTR_CUDA_API_VERSION
	.align		4
        /*0000*/ 	.byte	0x04, 0x37
        /*0002*/ 	.short	(.L_917 - .L_916)
.L_916:
        /*0004*/ 	.word	0x00000082


	//----- nvinfo : EIATTR_KPARAM_INFO
	.align		4
.L_917:
        /*0008*/ 	.byte	0x04, 0x17
        /*000a*/ 	.short	(.L_919 - .L_918)
.L_918:
        /*000c*/ 	.word	0x00000000
        /*0010*/ 	.short	0x0002
        /*0012*/ 	.short	0x0010
        /*0014*/ 	.byte	0x00, 0xf5, 0x21, 0x00


	//----- nvinfo : EIATTR_KPARAM_INFO
	.align		4
.L_919:
        /*0018*/ 	.byte	0x04, 0x17
        /*001a*/ 	.short	(.L_921 - .L_920)
.L_920:
        /*001c*/ 	.word	0x00000000
        /*0020*/ 	.short	0x0001
        /*0022*/ 	.short	0x0008
        /*0024*/ 	.byte	0x00, 0xf5, 0x21, 0x00


	//----- nvinfo : EIATTR_KPARAM_INFO
	.align		4
.L_921:
        /*0028*/ 	.byte	0x04, 0x17
        /*002a*/ 	.short	(.L_923 - .L_922)
.L_922:
        /*002c*/ 	.word	0x00000000
        /*0030*/ 	.short	0x0000
        /*0032*/ 	.short	0x0000
        /*0034*/ 	.byte	0x00, 0xf0, 0x21, 0x00


	//----- nvinfo : EIATTR_SPARSE_MMA_MASK
	.align		4
.L_923:
        /*0038*/ 	.byte	0x03, 0x50
        /*003a*/ 	.short	0x0000


	//----- nvinfo : EIATTR_MAXREG_COUNT
	.align		4
        /*003c*/ 	.byte	0x03, 0x1b
        /*003e*/ 	.short	0x00ff


	//----- nvinfo : EIATTR_MERCURY_ISA_VERSION
	.align		4
        /*0040*/ 	.byte	0x03, 0x5f
        /*0042*/ 	.short	0x0101


	//----- nvinfo : EIATTR_VRC_CTA_INIT_COUNT
	.align		4
        /*0044*/ 	.byte	0x02, 0x4a
	.zero		1
	.zero		1


	//----- nvinfo : EIATTR_EXIT_INSTR_OFFSETS
	.align		4
        /*0048*/ 	.byte	0x04, 0x1c
        /*004a*/ 	.short	(.L_925 - .L_924)


	//   ....[0]....
.L_924:
        /*004c*/ 	.word	0x00000090


	//   ....[1]....
        /*0050*/ 	.word	0x00000d30


	//----- nvinfo : EIATTR_CRS_STACK_SIZE
	.align		4
.L_925:
        /*0054*/ 	.byte	0x04, 0x1e
        /*0056*/ 	.short	(.L_927 - .L_926)
.L_926:
        /*0058*/ 	.word	0x00000000


	//----- nvinfo : EIATTR_CBANK_PARAM_SIZE
	.align		4
.L_927:
        /*005c*/ 	.byte	0x03, 0x19
        /*005e*/ 	.short	0x0018


	//----- nvinfo : EIATTR_PARAM_CBANK
	.align		4
        /*0060*/ 	.byte	0x04, 0x0a
        /*0062*/ 	.short	(.L_929 - .L_928)
	.align		4
.L_928:
        /*0064*/ 	.word	index@(.nv.constant0.math_cyl_bessel_i1)
        /*0068*/ 	.short	0x0380
        /*006a*/ 	.short	0x0018


	//----- nvinfo : EIATTR_SW_WAR
	.align		4
.L_929:
        /*006c*/ 	.byte	0x04, 0x36
        /*006e*/ 	.short	(.L_931 - .L_930)
.L_930:
        /*0070*/ 	.word	0x00000008
.L_931:


//--------------------- .nv.info.math_cyl_bessel_i0 --------------------------
	.section	.nv.info.math_cyl_bessel_i0,"",@"SHT_CUDA_INFO"
	.sectionflags	@""
	.align	4


	//----- nvinfo : EIATTR_CUDA_API_VERSION
	.align		4
        /*0000*/ 	.byte	0x04, 0x37
        /*0002*/ 	.short	(.L_933 - .L_932)
.L_932:
        /*0004*/ 	.word	0x00000082


	//----- nvinfo : EIATTR_KPARAM_INFO
	.align		4
.L_933:
        /*0008*/ 	.byte	0x04, 0x17
        /*000a*/ 	.short	(.L_935 - .L_934)
.L_934:
        /*000c*/ 	.word	0x00000000
        /*0010*/ 	.short	0x0002
        /*0012*/ 	.short	0x0010
        /*0014*/ 	.byte	0x00, 0xf5, 0x21, 0x00


	//----- nvinfo : EIATTR_KPARAM_INFO
	.align		4
.L_935:
        /*0018*/ 	.byte	0x04, 0x17
        /*001a*/ 	.short	(.L_937 - .L_936)
.L_936:
        /*001c*/ 	.word	0x00000000
        /*0020*/ 	.short	0x0001
        /*0022*/ 	.short	0x0008
        /*0024*/ 	.byte	0x00, 0xf5, 0x21, 0x00


	//----- nvinfo : EIATTR_KPARAM_INFO
	.align		4
.L_937:
        /*0028*/ 	.byte	0x04, 0x17
        /*002a*/ 	.short	(.L_939 - .L_938)
.L_938:
        /*002c*/ 	.word	0x00000000
        /*0030*/ 	.short	0x0000
        /*0032*/ 	.short	0x0000
        /*0034*/ 	.byte	0x00, 0xf0, 0x21, 0x00


	//----- nvinfo : EIATTR_SPARSE_MMA_MASK
	.align		4
.L_939:
        /*0038*/ 	.byte	0x03, 0x50
        /*003a*/ 	.short	0x0000


	//----- nvinfo : EIATTR_MAXREG_COUNT
	.align		4
        /*003c*/ 	.byte	0x03, 0x1b
        /*003e*/ 	.short	0x00ff


	//----- nvinfo : EIATTR_MERCURY_ISA_VERSION
	.align		4
        /*0040*/ 	.byte	0x03, 0x5f
        /*0042*/ 	.short	0x0101


	//----- nvinfo : EIATTR_VRC_CTA_INIT_COUNT
	.align		4
        /*0044*/ 	.byte	0x02, 0x4a
	.zero		1
	.zero		1


	//----- nvinfo : EIATTR_EXIT_INSTR_OFFSETS
	.align		4
        /*0048*/ 	.byte	0x04, 0x1c
        /*004a*/ 	.short	(.L_941 - .L_940)


	//   ....[0]....
.L_940:
        /*004c*/ 	.word	0x00000090


	//   ....[1]....
        /*0050*/ 	.word	0x00000d10


	//----- nvinfo : EIATTR_CRS_STACK_SIZE
	.align		4
.L_941:
        /*0054*/ 	.byte	0x04, 0x1e
        /*0056*/ 	.short	(.L_943 - .L_942)
.L_942:
        /*0058*/ 	.word	0x00000000


	//----- nvinfo : EIATTR_CBANK_PARAM_SIZE
	.align		4
.L_943:
        /*005c*/ 	.byte	0x03, 0x19
        /*005e*/ 	.short	0x0018


	//----- nvinfo : EIATTR_PARAM_CBANK
	.align		4
        /*0060*/ 	.byte	0x04, 0x0a
        /*0062*/ 	.short	(.L_945 - .L_944)
	.align		4
.L_944:
        /*0064*/ 	.word	index@(.nv.constant0.math_cyl_bessel_i0)
        /*0068*/ 	.short	0x0380
        /*006a*/ 	.short	0x0018


	//----- nvinfo : EIATTR_SW_WAR
	.align		4
.L_945:
        /*006c*/ 	.byte	0x04, 0x36
        /*006e*/ 	.short	(.L_947 - .L_946)
.L_946:
        /*0070*/ 	.word	0x00000008
.L_947:


//--------------------- .nv.info.math_cospi       --------------------------
	.section	.nv.info.math_cospi,"",@"SHT_CUDA_INFO"
	.sectionflags	@""
	.align	4


	//----- nvinfo : EIATTR_CUDA_API_VERSION
	.align		4
        /*0000*/ 	.byte	0x04, 0x37
        /*0002*/ 	.short	(.L_949 - .L_948)
.L_948:
        /*0004*/ 	.word	0x00000082


	//----- nvinfo : EIATTR_KPARAM_INFO
	.align		4
.L_949:
        /*0008*/ 	.byte	0x04, 0x17
        /*000a*/ 	.short	(.L_951 - .L_950)
.L_950:
        /*000c*/ 	.word	0x00000000
        /*0010*/ 	.short	0x0002
        /*0012*/ 	.short	0x0010
        /*0014*/ 	.byte	0x00, 0xf5, 0x21, 0x00


	//----- nvinfo : EIATTR_KPARAM_INFO
	.align		4
.L_951:
        /*0018*/ 	.byte	0x04, 0x17
        /*001a*/ 	.short	(.L_953 - .L_952)
.L_952:
        /*001c*/ 	.word	0x00000000
        /*0020*/ 	.short	0x0001
        /*0022*/ 	.short	0x0008
        /*0024*/ 	.byte	0x00, 0xf5, 0x21, 0x00


	//----- nvinfo : EIATTR_KPARAM_INFO
	.align		4
.L_953:
        /*0028*/ 	.byte	0x04, 0x17
        /*002a*/ 	.short	(.L_955 - .L_954)
.L_954:
        /*002c*/ 	.word	0x00000000
        /*0030*/ 	.short	0x0000
        /*0032*/ 	.short	0x0000
        /*0034*/ 	.byte	0x00, 0xf0, 0x21, 0x00


	//----- nvinfo : EIATTR_SPARSE_MMA_MASK
	.align		4
.L_955:
        /*0038*/ 	.byte	0x03, 0x50
        /*003a*/ 	.short	0x0000


	//----- nvinfo : EIATTR_MAXREG_COUNT
	.align		4
        /*003c*/ 	.byte	0x03, 0x1b
        /*003e*/ 	.short	0x00ff


	//----- nvinfo : EIATTR_MERCURY_ISA_VERSION
	.align		4
        /*0040*/ 	.byte	0x03, 0x5f
        /*0042*/ 	.short	0x0101


	//----- nvinfo : EIATTR_VRC_CTA_INIT_COUNT
	.align		4
        /*0044*/ 	.byte	0x02, 0x4a
	.zero		1
	.zero		1


	//----- nvinfo : EIATTR_EXIT_INSTR_OFFSETS
	.align		4
        /*0048*/ 	.byte	0x04, 0x1c
        /*004a*/ 	.short	(.L_957 - .L_956)


	//   ....[0]....
.L_956:
        /*004c*/ 	.word	0x00000090


	//   ....[1]....
        /*0050*/ 	.word	0x00000440


	//----- nvinfo : EIATTR_CBANK_PARAM_SIZE
	.align		4
.L_957:
        /*0054*/ 	.byte	0x03, 0x19
        /*0056*/ 	.short	0x0018


	//----- nvinfo : EIATTR_PARAM_CBANK
	.align		4
        /*0058*/ 	.byte	0x04, 0x0a
        /*005a*/ 	.short	(.L_959 - .L_958)
	.align		4
.L_958:
        /*005c*/ 	.word	index@(.nv.constant0.math_cospi)
        /*0060*/ 	.short	0x0380
        /*0062*/ 	.short	0x0018


	//----- nvinfo : EIATTR_SW_WAR
	.align		4
.L_959:
        /*0064*/ 	.byte	0x04, 0x36
        /*0066*/ 	.short	(.L_961 - .L_960)
.L_960:
        /*0068*/ 	.word	0x00000008
.L_961:


//--------------------- .nv.info.math_cosh        --------------------------
	.section	.nv.info.math_cosh,"",@"SHT_CUDA_INFO"
	.sectionflags	@""
	.align	4


	//----- nvinfo : EIATTR_CUDA_API_VERSION
	.align		4
        /*0000*/ 	.byte	0x04, 0x37
        /*0002*/ 	.short	(.L_963 - .L_962)
.L_962:
        /*0004*/ 	.word	0x00000082


	//----- nvinfo : EIATTR_KPARAM_INFO
	.align		4
.L_963:
        /*0008*/ 	.byte	0x04, 0x17
        /*000a*/ 	.short	(.L_965 - .L_964)
.L_964:
        /*000c*/ 	.word	0x00000000
        /*0010*/ 	.short	0x0002
        /*0012*/ 	.short	0x0010
        /*0014*/ 	.byte	0x00, 0xf5, 0x21, 0x00


	//----- nvinfo : EIATTR_KPARAM_INFO
	.align		4
.L_965:
        /*0018*/ 	.byte	0x04, 0x17
        /*001a*/ 	.short	(.L_967 - .L_966)
.L_966:
        /*001c*/ 	.word	0x00000000
        /*0020*/ 	.short	0x0001
        /*0022*/ 	.short	0x0008
        /*0024*/ 	.byte	0x00, 0xf5, 0x21, 0x00


	//----- nvinfo : EIATTR_KPARAM_INFO
	.align		4
.L_967:
        /*0028*/ 	.byte	0x04, 0x17
        /*002a*/ 	.short	(.L_969 - .L_968)
.L_968:
        /*002c*/ 	.word	0x00000000
        /*0030*/ 	.short	0x0000
        /*0032*/ 	.short	0x0000
        /*0034*/ 	.byte	0x00, 0xf0, 0x21, 0x00


	//----- nvinfo : EIATTR_SPARSE_MMA_MASK
	.align		4
.L_969:
        /*0038*/ 	.byte	0x03, 0x50
        /*003a*/ 	.short	0x0000


	//----- nvinfo : EIATTR_MAXREG_COUNT
	.align		4
        /*003c*/ 	.byte	0x03, 0x1b
        /*003e*/ 	.short	0x00ff


	//----- nvinfo : EIATTR_MERCURY_ISA_VERSION
	.align		4
        /*0040*/ 	.byte	0x03, 0x5f
        /*0042*/ 	.short	0x0101


	//----- nvinfo : EIATTR_VRC_CTA_INIT_COUNT
	.align		4
        /*0044*/ 	.byte	0x02, 0x4a
	.zero		1
	.zero		1


	//----- nvinfo : EIATTR_EXIT_INSTR_OFFSETS
	.align		4
        /*0048*/ 	.byte	0x04, 0x1c
        /*004a*/ 	.short	(.L_971 - .L_970)


	//   ....[0]....
.L_970:
        /*004c*/ 	.word	0x00000090


	//   ....[1]....
        /*0050*/ 	.word	0x00000510


	//----- nvinfo : EIATTR_CRS_STACK_SIZE
	.align		4
.L_971:
        /*0054*/ 	.byte	0x04, 0x1e
        /*0056*/ 	.short	(.L_973 - .L_972)
.L_972:
        /*0058*/ 	.word	0x00000000


	//----- nvinfo : EIATTR_CBANK_PARAM_SIZE
	.align		4
.L_973:
        /*005c*/ 	.byte	0x03, 0x19
        /*005e*/ 	.short	0x0018


	//----- nvinfo : EIATTR_PARAM_CBANK
	.align		4
        /*0060*/ 	.byte	0x04, 0x0a
        /*0062*/ 	.short	(.L_975 - .L_974)
	.align		4
.L_974:
        /*0064*/ 	.word	index@(.nv.constant0.math_cosh)
        /*0068*/ 	.short	0x0380
        /*006a*/ 	.short	0x0018


	//----- nvinfo : EIATTR_SW_WAR
	.align		4
.L_975:
        /*006c*/ 	.byte	0x04, 0x36
        /*006e*/ 	.short	(.L_977 - .L_976)
.L_976:
        /*0070*/ 	.word	0x00000008
.L_977:


//--------------------- .nv.info.math_cos         --------------------------
	.section	.nv.info.math_cos,"",@"SHT_CUDA_INFO"
	.sectionflags	@""
	.align	4


	//----- nvinfo : EIATTR_CUDA_API_VERSION
	.align		4
        /*0000*/ 	.byte	0x04, 0x37
        /*0002*/ 	.short	(.L_979 - .L_978)
.L_978:
        /*0004*/ 	.word	0x00000082


	//----- nvinfo : EIATTR_KPARAM_INFO
	.align		4
.L_979:
        /*0008*/ 	.byte	0x04, 0x17
        /*000a*/ 	.short	(.L_981 - .L_980)
.L_980:
        /*000c*/ 	.word	0x00000000
        /*0010*/ 	.short	0x0002
        /*0012*/ 	.short	0x0010
        /*0014*/ 	.byte	0x00, 0xf5, 0x21, 0x00


	//----- nvinfo : EIATTR_KPARAM_INFO
	.align		4
.L_981:
        /*0018*/ 	.byte	0x04, 0x17
        /*001a*/ 	.short	(.L_983 - .L_982)
.L_982:
        /*001c*/ 	.word	0x00000000
        /*0020*/ 	.short	0x0001
        /*0022*/ 	.short	0x0008
        /*0024*/ 	.byte	0x00, 0xf5, 0x21, 0x00


	//----- nvinfo : EIATTR_KPARAM_INFO
	.align		4
.L_983:
        /*0028*/ 	.byte	0x04, 0x17
        /*002a*/ 	.short	(.L_985 - .L_984)
.L_984:
        /*002c*/ 	.word	0x00000000
        /*0030*/ 	.short	0x0000
        /*0032*/ 	.short	0x0000
        /*0034*/ 	.byte	0x00, 0xf0, 0x21, 0x00


	//----- nvinfo : EIATTR_SPARSE_MMA_MASK
	.align		4
.L_985:
        /*0038*/ 	.byte	0x03, 0x50
        /*003a*/ 	.short	0x0000


	//----- nvinfo : EIATTR_MAXREG_COUNT
	.align		4
        /*003c*/ 	.byte	0x03, 0x1b
        /*003e*/ 	.short	0x00ff


	//----- nvinfo : EIATTR_MERCURY_ISA_VERSION
	.align		4
        /*0040*/ 	.byte	0x03, 0x5f
        /*0042*/ 	.short	0x0101


	//----- nvinfo : EIATTR_VRC_CTA_INIT_COUNT
	.align		4
        /*0044*/ 	.byte	0x02, 0x4a
	.zero		1
	.zero		1


	//----- nvinfo : EIATTR_EXIT_INSTR_OFFSETS
	.align		4
        /*0048*/ 	.byte	0x04, 0x1c
        /*004a*/ 	.short	(.L_987 - .L_986)


	//   ....[0]....
.L_986:
        /*004c*/ 	.word	0x000000a0


	//   ....[1]....
        /*0050*/ 	.word	0x000004e0


	//----- nvinfo : EIATTR_CRS_STACK_SIZE
	.align		4
.L_987:
        /*0054*/ 	.byte	0x04, 0x1e
        /*0056*/ 	.short	(.L_989 - .L_988)
.L_988:
        /*0058*/ 	.word	0x00000000


	//----- nvinfo : EIATTR_CBANK_PARAM_SIZE
	.align		4
.L_989:
        /*005c*/ 	.byte	0x03, 0x19
        /*005e*/ 	.short	0x0018


	//----- nvinfo : EIATTR_PARAM_CBANK
	.align		4
        /*0060*/ 	.byte	0x04, 0x0a
        /*0062*/ 	.short	(.L_991 - .L_990)
	.align		4
.L_990:
        /*0064*/ 	.word	index@(.nv.constant0.math_cos)
        /*0068*/ 	.short	0x0380
        /*006a*/ 	.short	0x0018


	//----- nvinfo : EIATTR_SW_WAR
	.align		4
.L_991:
        /*006c*/ 	.byte	0x04, 0x36
        /*006e*/ 	.short	(.L_993 - .L_992)
.L_992:
        /*0070*/ 	.word	0x00000008
.L_993:


//--------------------- .nv.info.math_ceil        --------------------------
	.section	.nv.info.math_ceil,"",@"SHT_CUDA_INFO"
	.sectionflags	@""
	.align	4


	//----- nvinfo : EIATTR_CUDA_API_VERSION
	.align		4
        /*0000*/ 	.byte	0x04, 0x37
        /*0002*/ 	.short	(.L_995 - .L_994)
.L_994:
        /*0004*/ 	.word	0x00000082


	//----- nvinfo : EIATTR_KPARAM_INFO
	.align		4
.L_995:
        /*0008*/ 	.byte	0x04, 0x17
        /*000a*/ 	.short	(.L_997 - .L_996)
.L_996:
        /*000c*/ 	.word	0x00000000
        /*0010*/ 	.short	0x0002
        /*0012*/ 	.short	0x0010
        /*0014*/ 	.byte	0x00, 0xf5, 0x21, 0x00


	//----- nvinfo : EIATTR_KPARAM_INFO
	.align		4
.L_997:
        /*0018*/ 	.byte	0x04, 0x17
        /*001a*/ 	.short	(.L_999 - .L_998)
.L_998:
        /*001c*/ 	.word	0x00000000
        /*0020*/ 	.short	0x0001
        /*0022*/ 	.short	0x0008
        /*0024*/ 	.byte	0x00, 0xf5, 0x21, 0x00


	//----- nvinfo : EIATTR_KPARAM_INFO
	.align		4
.L_999:
        /*0028*/ 	.byte	0x04, 0x17
        /*002a*/ 	.short	(.L_1001 - .L_1000)
.L_1000:
        /*002c*/ 	.word	0x00000000
        /*0030*/ 	.short	0x0000
        /*0032*/ 	.short	0x0000
        /*0034*/ 	.byte	0x00, 0xf0, 0x21, 0x00


	//----- nvinfo : EIATTR_SPARSE_MMA_MASK
	.align		4
.L_1001:
        /*0038*/ 	.byte	0x03, 0x50
        /*003a*/ 	.short	0x0000


	//----- nvinfo : EIATTR_MAXREG_COUNT
	.align		4
        /*003c*/ 	.byte	0x03, 0x1b
        /*003e*/ 	.short	0x00ff


	//----- nvinfo : EIATTR_MERCURY_ISA_VERSION
	.align		4
        /*0040*/ 	.byte	0x03, 0x5f
        /*0042*/ 	.short	0x0101


	//----- nvinfo : EIATTR_VRC_CTA_INIT_COUNT
	.align		4
        /*0044*/ 	.byte	0x02, 0x4a
	.zero		1
	.zero		1


	//----- nvinfo : EIATTR_EXIT_INSTR_OFFSETS
	.align		4
        /*0048*/ 	.byte	0x04, 0x1c
        /*004a*/ 	.short	(.L_1003 - .L_1002)


	//   ....[0]....
.L_1002:
        /*004c*/ 	.word	0x00000090


	//   ....[1]....
        /*0050*/ 	.word	0x00000160


	//----- nvinfo : EIATTR_CBANK_PARAM_SIZE
	.align		4
.L_1003:
        /*0054*/ 	.byte	0x03, 0x19
        /*0056*/ 	.short	0x0018


	//----- nvinfo : EIATTR_PARAM_CBANK
	.align		4
        /*0058*/ 	.byte	0x04, 0x0a
        /*005a*/ 	.short	(.L_1005 - .L_1004)
	.align		4
.L_1004:
        /*005c*/ 	.word	index@(.nv.constant0.math_ceil)
        /*0060*/ 	.short	0x0380
        /*0062*/ 	.short	0x0018


	//----- nvinfo : EIATTR_SW_WAR
	.align		4
.L_1005:
        /*0064*/ 	.byte	0x04, 0x36
        /*0066*/ 	.short	(.L_1007 - .L_1006)
.L_1006:
        /*0068*/ 	.word	0x00000008
.L_1007:


//--------------------- .nv.info.math_cbrt        --------------------------
	.section	.nv.info.math_cbrt,"",@"SHT_CUDA_INFO"
	.sectionflags	@""
	.align	4


	//----- nvinfo : EIATTR_CUDA_API_VERSION
	.align		4
        /*0000*/ 	.byte	0x04, 0x37
        /*0002*/ 	.short	(.L_1009 - .L_1008)
.L_1008:
        /*0004*/ 	.word	0x00000082


	//----- nvinfo : EIATTR_KPARAM_INFO
	.align		4
.L_1009:
        /*0008*/ 	.byte	0x04, 0x17
        /*000a*/ 	.short	(.L_1011 - .L_1010)
.L_1010:
        /*000c*/ 	.word	0x00000000
        /*0010*/ 	.short	0x0002
        /*0012*/ 	.short	0x0010
        /*0014*/ 	.byte	0x00, 0xf5, 0x21, 0x00


	//----- nvinfo : EIATTR_KPARAM_INFO
	.align		4
.L_1011:
        /*0018*/ 	.byte	0x04, 0x17
        /*001a*/ 	.short	(.L_1013 - .L_1012)
.L_1012:
        /*001c*/ 	.word	0x00000000
        /*0020*/ 	.short	0x0001
        /*0022*/ 	.short	0x0008
        /*0024*/ 	.byte	0x00, 0xf5, 0x21, 0x00


	//----- nvinfo : EIATTR_KPARAM_INFO
	.align		4
.L_1013:
        /*0028*/ 	.byte	0x04, 0x17
        /*002a*/ 	.short	(.L_1015 - .L_1014)
.L_1014:
        /*002c*/ 	.word	0x00000000
        /*0030*/ 	.short	0x0000
        /*0032*/ 	.short	0x0000
        /*0034*/ 	.byte	0x00, 0xf0, 0x21, 0x00


	//----- nvinfo : EIATTR_SPARSE_MMA_MASK
	.align		4
.L_1015:
        /*0038*/ 	.byte	0x03, 0x50
        /*003a*/ 	.short	0x0000


	//----- nvinfo : EIATTR_MAXREG_COUNT
	.align		4
        /*003c*/ 	.byte	0x03, 0x1b
        /*003e*/ 	.short	0x00ff


	//----- nvinfo : EIATTR_MERCURY_ISA_VERSION
	.align		4
        /*0040*/ 	.byte	0x03, 0x5f
        /*0042*/ 	.short	0x0101


	//----- nvinfo : EIATTR_VRC_CTA_INIT_COUNT
	.align		4
        /*0044*/ 	.byte	0x02, 0x4a
	.zero		1
	.zero		1


	//----- nvinfo : EIATTR_EXIT_INSTR_OFFSETS
	.align		4
        /*0048*/ 	.byte	0x04, 0x1c
        /*004a*/ 	.short	(.L_1017 - .L_1016)


	//   ....[0]....
.L_1016:
        /*004c*/ 	.word	0x00000090


	//   ....[1]....
        /*0050*/ 	.word	0x00000390


	//----- nvinfo : EIATTR_CBANK_PARAM_SIZE
	.align		4
.L_1017:
        /*0054*/ 	.byte	0x03, 0x19
        /*0056*/ 	.short	0x0018


	//----- nvinfo : EIATTR_PARAM_CBANK
	.align		4
        /*0058*/ 	.byte	0x04, 0x0a
        /*005a*/ 	.short	(.L_1019 - .L_1018)
	.align		4
.L_1018:
        /*005c*/ 	.word	index@(.nv.constant0.math_cbrt)
        /*0060*/ 	.short	0x0380
        /*0062*/ 	.short	0x0018


	//----- nvinfo : EIATTR_SW_WAR
	.align		4
.L_1019:
        /*0064*/ 	.byte	0x04, 0x36
        /*0066*/ 	.short	(.L_1021 - .L_1020)
.L_1020:
        /*0068*/ 	.word	0x00000008
.L_1021:


//--------------------- .nv.info.math_atanh       --------------------------
	.section	.nv.info.math_atanh,"",@"SHT_CUDA_INFO"
	.sectionflags	@""
	.align	4


	//----- nvinfo : EIATTR_CUDA_API_VERSION
	.align		4
        /*0000*/ 	.byte	0x04, 0x37
        /*0002*/ 	.short	(.L_1023 - .L_1022)
.L_1022:
        /*0004*/ 	.word	0x00000082


	//----- nvinfo : EIATTR_KPARAM_INFO
	.align		4
.L_1023:
        /*0008*/ 	.byte	0x04, 0x17
        /*000a*/ 	.short	(.L_1025 - .L_1024)
.L_1024:
        /*000c*/ 	.word	0x00000000
        /*0010*/ 	.short	0x0002
        /*0012*/ 	.short	0x0010
        /*0014*/ 	.byte	0x00, 0xf5, 0x21, 0x00


	//----- nvinfo : EIATTR_KPARAM_INFO
	.align		4
.L_1025:
        /*0018*/ 	.byte	0x04, 0x17
        /*001a*/ 	.short	(.L_1027 - .L_1026)
.L_1026:
        /*001c*/ 	.word	0x00000000
        /*0020*/ 	.short	0x0001
        /*0022*/ 	.short	0x0008
        /*0024*/ 	.byte	0x00, 0xf5, 0x21, 0x00


	//----- nvinfo : EIATTR_KPARAM_INFO
	.align		4
.L_1027:
        /*0028*/ 	.byte	0x04, 0x17
        /*002a*/ 	.short	(.L_1029 - .L_1028)
.L_1028:
        /*002c*/ 	.word	0x00000000
        /*0030*/ 	.short	0x0000
        /*0032*/ 	.short	0x0000
        /*0034*/ 	.byte	0x00, 0xf0, 0x21, 0x00


	//----- nvinfo : EIATTR_SPARSE_MMA_MASK
	.align		4
.L_1029:
        /*0038*/ 	.byte	0x03, 0x50
        /*003a*/ 	.short	0x0000


	//----- nvinfo : EIATTR_MAXREG_COUNT
	.align		4
        /*003c*/ 	.byte	0x03, 0x1b
        /*003e*/ 	.short	0x00ff


	//----- nvinfo : EIATTR_MERCURY_ISA_VERSION
	.align		4
        /*0040*/ 	.byte	0x03, 0x5f
        /*0042*/ 	.short	0x0101


	//----- nvinfo : EIATTR_VRC_CTA_INIT_COUNT
	.align		4
        /*0044*/ 	.byte	0x02, 0x4a
	.zero		1
	.zero		1


	//----- nvinfo : EIATTR_EXIT_INSTR_OFFSETS
	.align		4
        /*0048*/ 	.byte	0x04, 0x1c
        /*004a*/ 	.short	(.L_1031 - .L_1030)


	//   ....[0]....
.L_1030:
        /*004c*/ 	.word	0x00000090


	//   ....[1]....
        /*0050*/ 	.word	0x00000bc0


	//----- nvinfo : EIATTR_CRS_STACK_SIZE
	.align		4
.L_1031:
        /*0054*/ 	.byte	0x04, 0x1e
        /*0056*/ 	.short	(.L_1033 - .L_1032)
.L_1032:
        /*0058*/ 	.word	0x00000000


	//----- nvinfo : EIATTR_CBANK_PARAM_SIZE
	.align		4
.L_1033:
        /*005c*/ 	.byte	0x03, 0x19
        /*005e*/ 	.short	0x0018


	//----- nvinfo : EIATTR_PARAM_CBANK
	.align		4
        /*0060*/ 	.byte	0x04, 0x0a
        /*0062*/ 	.short	(.L_1035 - .L_1034)
	.align		4
.L_1034:
        /*0064*/ 	.word	index@(.nv.constant0.math_atanh)
        /*0068*/ 	.short	0x0380
        /*006a*/ 	.short	0x0018


	//----- nvinfo : EIATTR_SW_WAR
	.align		4
.L_1035:
        /*006c*/ 	.byte	0x04, 0x36
        /*006e*/ 	.short	(.L_1037 - .L_1036)
.L_1036:
        /*0070*/ 	.word	0x00000008
.L_1037:


//--------------------- .nv.info.math_atan        --------------------------
	.section	.nv.info.math_atan,"",@"SHT_CUDA_INFO"
	.sectionflags	@""
	.align	4


	//----- nvinfo : EIATTR_CUDA_API_VERSION
	.align		4
        /*0000*/ 	.byte	0x04, 0x37
        /*0002*/ 	.short	(.L_1039 - .L_1038)
.L_1038:
        /*0004*/ 	.word	0x00000082


	//----- nvinfo : EIATTR_KPARAM_INFO
	.align		4
.L_1039:
        /*0008*/ 	.byte	0x04, 0x17
        /*000a*/ 	.short	(.L_1041 - .L_1040)
.L_1040:
        /*000c*/ 	.word	0x00000000
        /*0010*/ 	.short	0x0002
        /*0012*/ 	.short	0x0010
        /*0014*/ 	.byte	0x00, 0xf5, 0x21, 0x00


	//----- nvinfo : EIATTR_KPARAM_INFO
	.align		4
.L_1041:
        /*0018*/ 	.byte	0x04, 0x17
        /*001a*/ 	.short	(.L_1043 - .L_1042)
.L_1042:
        /*001c*/ 	.word	0x00000000
        /*0020*/ 	.short	0x0001
        /*0022*/ 	.short	0x0008
        /*0024*/ 	.byte	0x00, 0xf5, 0x21, 0x00


	//----- nvinfo : EIATTR_KPARAM_INFO
	.align		4
.L_1043:
        /*0028*/ 	.byte	0x04, 0x17
        /*002a*/ 	.short	(.L_1045 - .L_1044)
.L_1044:
        /*002c*/ 	.word	0x00000000
        /*0030*/ 	.short	0x0000
        /*0032*/ 	.short	0x0000
        /*0034*/ 	.byte	0x00, 0xf0, 0x21, 0x00


	//----- nvinfo : EIATTR_SPARSE_MMA_MASK
	.align		4
.L_1045:
        /*0038*/ 	.byte	0x03, 0x50
        /*003a*/ 	.short	0x0000


	//----- nvinfo : EIATTR_MAXREG_COUNT
	.align		4
        /*003c*/ 	.byte	0x03, 0x1b
        /*003e*/ 	.short	0x00ff


	//----- nvinfo : EIATTR_MERCURY_ISA_VERSION
	.align		4
        /*0040*/ 	.byte	0x03, 0x5f
        /*0042*/ 	.short	0x0101


	//----- nvinfo : EIATTR_VRC_CTA_INIT_COUNT
	.align		4
        /*0044*/ 	.byte	0x02, 0x4a
	.zero		1
	.zero		1


	//----- nvinfo : EIATTR_EXIT_INSTR_OFFSETS
	.align		4
        /*0048*/ 	.byte	0x04, 0x1c
        /*004a*/ 	.short	(.L_1047 - .L_1046)


	//   ....[0]....
.L_1046:
        /*004c*/ 	.word	0x00000090


	//   ....[1]....
        /*0050*/ 	.word	0x00000650


	//----- nvinfo : EIATTR_CRS_STACK_SIZE
	.align		4
.L_1047:
        /*0054*/ 	.byte	0x04, 0x1e
        /*0056*/ 	.short	(.L_1049 - .L_1048)
.L_1048:
        /*0058*/ 	.word	0x00000000


	//----- nvinfo : EIATTR_CBANK_PARAM_SIZE
	.align		4
.L_1049:
        /*005c*/ 	.byte	0x03, 0x19
        /*005e*/ 	.short	0x0018


	//----- nvinfo : EIATTR_PARAM_CBANK
	.align		4
        /*0060*/ 	.byte	0x04, 0x0a
        /*0062*/ 	.short	(.L_1051 - .L_1050)
	.align		4
.L_1050:
        /*0064*/ 	.word	index@(.nv.constant0.math_atan)
        /*0068*/ 	.short	0x0380
        /*006a*/ 	.short	0x0018


	//----- nvinfo : EIATTR_SW_WAR
	.align		4
.L_1051:
        /*006c*/ 	.byte	0x04, 0x36
        /*006e*/ 	.short	(.L_1053 - .L_1052)
.L_1052:
        /*0070*/ 	.word	0x00000008
.L_1053:


//--------------------- .nv.info.math_asinh       --------------------------
	.section	.nv.info.math_asinh,"",@"SHT_CUDA_INFO"
	.sectionflags	@""
	.align	4


	//----- nvinfo : EIATTR_CUDA_API_VERSION
	.align		4
        /*0000*/ 	.byte	0x04, 0x37
        /*0002*/ 	.short	(.L_1055 - .L_1054)
.L_1054:
        /*0004*/ 	.word	0x00000082


	//----- nvinfo : EIATTR_KPARAM_INFO
	.align		4
.L_1055:
        /*0008*/ 	.byte	0x04, 0x17
        /*000a*/ 	.short	(.L_1057 - .L_1056)
.L_1056:
        /*000c*/ 	.word	0x00000000
        /*0010*/ 	.short	0x0002
        /*0012*/ 	.short	0x0010
        /*0014*/ 	.byte	0x00, 0xf5, 0x21, 0x00


	//----- nvinfo : EIATTR_KPARAM_INFO
	.align		4
.L_1057:
        /*0018*/ 	.byte	0x04, 0x17
        /*001a*/ 	.short	(.L_1059 - .L_1058)
.L_1058:
        /*001c*/ 	.word	0x00000000
        /*0020*/ 	.short	0x0001
        /*0022*/ 	.short	0x0008
        /*0024*/ 	.byte	0x00, 0xf5, 0x21, 0x00


	//----- nvinfo : EIATTR_KPARAM_INFO
	.align		4
.L_1059:
        /*0028*/ 	.byte	0x04, 0x17
        /*002a*/ 	.short	(.L_1061 - .L_1060)
.L_1060:
        /*002c*/ 	.word	0x00000000
        /*0030*/ 	.short	0x0000
        /*0032*/ 	.short	0x0000
        /*0034*/ 	.byte	0x00, 0xf0, 0x21, 0x00


	//----- nvinfo : EIATTR_SPARSE_MMA_MASK
	.align		4
.L_1061:
        /*0038*/ 	.byte	0x03, 0x50
        /*003a*/ 	.short	0x0000


	//----- nvinfo : EIATTR_MAXREG_COUNT
	.align		4
        /*003c*/ 	.byte	0x03, 0x1b
        /*003e*/ 	.short	0x00ff


	//----- nvinfo : EIATTR_MERCURY_ISA_VERSION
	.align		4
        /*0040*/ 	.byte	0x03, 0x5f
        /*0042*/ 	.short	0x0101


	//----- nvinfo : EIATTR_VRC_CTA_INIT_COUNT
	.align		4
        /*0044*/ 	.byte	0x02, 0x4a
	.zero		1
	.zero		1


	//----- nvinfo : EIATTR_EXIT_INSTR_OFFSETS
	.align		4
        /*0048*/ 	.byte	0x04, 0x1c
        /*004a*/ 	.short	(.L_1063 - .L_1062)


	//   ....[0]....
.L_1062:
        /*004c*/ 	.word	0x00000090


	//   ....[1]....
        /*0050*/ 	.word	0x00000bd0


	//----- nvinfo : EIATTR_CRS_STACK_SIZE
	.align		4
.L_1063:
        /*0054*/ 	.byte	0x04, 0x1e
        /*0056*/ 	.short	(.L_1065 - .L_1064)
.L_1064:
        /*0058*/ 	.word	0x00000000


	//----- nvinfo : EIATTR_CBANK_PARAM_SIZE
	.align		4
.L_1065:
        /*005c*/ 	.byte	0x03, 0x19
        /*005e*/ 	.short	0x0018


	//----- nvinfo : EIATTR_PARAM_CBANK
	.align		4
        /*0060*/ 	.byte	0x04, 0x0a
        /*0062*/ 	.short	(.L_1067 - .L_1066)
	.align		4
.L_1066:
        /*0064*/ 	.word	index@(.nv.constant0.math_asinh)
        /*0068*/ 	.short	0x0380
        /*006a*/ 	.short	0x0018


	//----- nvinfo : EIATTR_SW_WAR
	.align		4
.L_1067:
        /*006c*/ 	.byte	0x04, 0x36
        /*006e*/ 	.short	(.L_1069 - .L_1068)
.L_1068:
        /*0070*/ 	.word	0x00000008
.L_1069:


//--------------------- .nv.info.math_asin        --------------------------
	.section	.nv.info.math_asin,"",@"SHT_CUDA_INFO"
	.sectionflags	@""
	.align	4


	//----- nvinfo : EIATTR_CUDA_API_VERSION
	.align		4
        /*0000*/ 	.byte	0x04, 0x37
        /*0002*/ 	.short	(.L_1071 - .L_1070)
.L_1070:
        /*0004*/ 	.word	0x00000082


	//----- nvinfo : EIATTR_KPARAM_INFO
	.align		4
.L_1071:
        /*0008*/ 	.byte	0x04, 0x17
        /*000a*/ 	.short	(.L_1073 - .L_1072)
.L_1072:
        /*000c*/ 	.word	0x00000000
        /*0010*/ 	.short	0x0002
        /*0012*/ 	.short	0x0010
        /*0014*/ 	.byte	0x00, 0xf5, 0x21, 0x00


	//----- nvinfo : EIATTR_KPARAM_INFO
	.align		4
.L_1073:
        /*0018*/ 	.byte	0x04, 0x17
        /*001a*/ 	.short	(.L_1075 - .L_1074)
.L_1074:
        /*001c*/ 	.word	0x00000000
        /*0020*/ 	.short	0x0001
        /*0022*/ 	.short	0x0008
        /*0024*/ 	.byte	0x00, 0xf5, 0x21, 0x00


	//----- nvinfo : EIATTR_KPARAM_INFO
	.align		4
.L_1075:
        /*0028*/ 	.byte	0x04, 0x17
        /*002a*/ 	.short	(.L_1077 - .L_1076)
.L_1076:
        /*002c*/ 	.word	0x00000000
        /*0030*/ 	.short	0x0000
        /*0032*/ 	.short	0x0000
        /*0034*/ 	.byte	0x00, 0xf0, 0x21, 0x00


	//----- nvinfo : EIATTR_SPARSE_MMA_MASK
	.align		4
.L_1077:
        /*0038*/ 	.byte	0x03, 0x50
        /*003a*/ 	.short	0x0000


	//----- nvinfo : EIATTR_MAXREG_COUNT
	.align		4
        /*003c*/ 	.byte	0x03, 0x1b
        /*003e*/ 	.short	0x00ff


	//----- nvinfo : EIATTR_MERCURY_ISA_VERSION
	.align		4
        /*0040*/ 	.byte	0x03, 0x5f
        /*0042*/ 	.short	0x0101


	//----- nvinfo : EIATTR_VRC_CTA_INIT_COUNT
	.align		4
        /*0044*/ 	.byte	0x02, 0x4a
	.zero		1
	.zero		1


	//----- nvinfo : EIATTR_EXIT_INSTR_OFFSETS
	.align		4
        /*0048*/ 	.byte	0x04, 0x1c
        /*004a*/ 	.short	(.L_1079 - .L_1078)


	//   ....[0]....
.L_1078:
        /*004c*/ 	.word	0x00000090


	//   ....[1]....
        /*0050*/ 	.word	0x00000890


	//----- nvinfo : EIATTR_CRS_STACK_SIZE
	.align		4
.L_1079:
        /*0054*/ 	.byte	0x04, 0x1e
        /*0056*/ 	.short	(.L_1081 - .L_1080)
.L_1080:
        /*0058*/ 	.word	0x00000000


	//----- nvinfo : EIATTR_CBANK_PARAM_SIZE
	.align		4
.L_1081:
        /*005c*/ 	.byte	0x03, 0x19
        /*005e*/ 	.short	0x0018


	//----- nvinfo : EIATTR_PARAM_CBANK
	.align		4
        /*0060*/ 	.byte	0x04, 0x0a
        /*0062*/ 	.short	(.L_1083 - .L_1082)
	.align		4
.L_1082:
        /*0064*/ 	.word	index@(.nv.constant0.math_asin)
        /*0068*/ 	.short	0x0380
        /*006a*/ 	.short	0x0018


	//----- nvinfo : EIATTR_SW_WAR
	.align		4
.L_1083:
        /*006c*/ 	.byte	0x04, 0x36
        /*006e*/ 	.short	(.L_1085 - .L_1084)
.L_1084:
        /*0070*/ 	.word	0x00000008
.L_1085:


//--------------------- .nv.info.math_acosh       --------------------------
	.section	.nv.info.math_acosh,"",@"SHT_CUDA_INFO"
	.sectionflags	@""
	.align	4


	//----- nvinfo : EIATTR_CUDA_API_VERSION
	.align		4
        /*0000*/ 	.byte	0x04, 0x37
        /*0002*/ 	.short	(.L_1087 - .L_1086)
.L_1086:
        /*0004*/ 	.word	0x00000082


	//----- nvinfo : EIATTR_KPARAM_INFO
	.align		4
.L_1087:
        /*0008*/ 	.byte	0x04, 0x17
        /*000a*/ 	.short	(.L_1089 - .L_1088)
.L_1088:
        /*000c*/ 	.word	0x00000000
        /*0010*/ 	.short	0x0002
        /*0012*/ 	.short	0x0010
        /*0014*/ 	.byte	0x00, 0xf5, 0x21, 0x00


	//----- nvinfo : EIATTR_KPARAM_INFO
	.align		4
.L_1089:
        /*0018*/ 	.byte	0x04, 0x17
        /*001a*/ 	.short	(.L_1091 - .L_1090)
.L_1090:
        /*001c*/ 	.word	0x00000000
        /*0020*/ 	.short	0x0001
        /*0022*/ 	.short	0x0008
        /*0024*/ 	.byte	0x00, 0xf5, 0x21, 0x00


	//----- nvinfo : EIATTR_KPARAM_INFO
	.align		4
.L_1091:
        /*0028*/ 	.byte	0x04, 0x17
        /*002a*/ 	.short	(.L_1093 - .L_1092)
.L_1092:
        /*002c*/ 	.word	0x00000000
        /*0030*/ 	.short	0x0000
        /*0032*/ 	.short	0x0000
        /*0034*/ 	.byte	0x00, 0xf0, 0x21, 0x00


	//----- nvinfo : EIATTR_SPARSE_MMA_MASK
	.align		4
.L_1093:
        /*0038*/ 	.byte	0x03, 0x50
        /*003a*/ 	.short	0x0000


	//----- nvinfo : EIATTR_MAXREG_COUNT
	.align		4
        /*003c*/ 	.byte	0x03, 0x1b
        /*003e*/ 	.short	0x00ff


	//----- nvinfo : EIATTR_MERCURY_ISA_VERSION
	.align		4
        /*0040*/ 	.byte	0x03, 0x5f
        /*0042*/ 	.short	0x0101


	//----- nvinfo : EIATTR_VRC_CTA_INIT_COUNT
	.align		4
        /*0044*/ 	.byte	0x02, 0x4a
	.zero		1
	.zero		1


	//----- nvinfo : EIATTR_EXIT_INSTR_OFFSETS
	.align		4
        /*0048*/ 	.byte	0x04, 0x1c
        /*004a*/ 	.short	(.L_1095 - .L_1094)


	//   ....[0]....
.L_1094:
        /*004c*/ 	.word	0x00000090


	//   ....[1]....
        /*0050*/ 	.word	0x00000b80


	//----- nvinfo : EIATTR_CRS_STACK_SIZE
	.align		4
.L_1095:
        /*0054*/ 	.byte	0x04, 0x1e
        /*0056*/ 	.short	(.L_1097 - .L_1096)
.L_1096:
        /*0058*/ 	.word	0x00000000


	//----- nvinfo : EIATTR_CBANK_PARAM_SIZE
	.align		4
.L_1097:
        /*005c*/ 	.byte	0x03, 0x19
        /*005e*/ 	.short	0x0018


	//----- nvinfo : EIATTR_PARAM_CBANK
	.align		4
        /*0060*/ 	.byte	0x04, 0x0a
        /*0062*/ 	.short	(.L_1099 - .L_1098)
	.align		4
.L_1098:
        /*0064*/ 	.word	index@(.nv.constant0.math_acosh)
        /*0068*/ 	.short	0x0380
        /*006a*/ 	.short	0x0018


	//----- nvinfo : EIATTR_SW_WAR
	.align		4
.L_1099:
        /*006c*/ 	.byte	0x04, 0x36
        /*006e*/ 	.short	(.L_1101 - .L_1100)
.L_1100:
        /*0070*/ 	.word	0x00000008
.L_1101:


//--------------------- .nv.info.math_acos        --------------------------
	.section	.nv.info.math_acos,"",@"SHT_CUDA_INFO"
	.sectionflags	@""
	.align	4


	//----- nvinfo : EIATTR_CUDA_API_VERSION
	.align		4
        /*0000*/ 	.byte	0x04, 0x37
        /*0002*/ 	.short	(.L_1103 - .L_1102)
.L_1102:
        /*0004*/ 	.word	0x00000082


	//----- nvinfo : EIATTR_KPARAM_INFO
	.align		4
.L_1103:
        /*0008*/ 	.byte	0x04, 0x17
        /*000a*/ 	.short	(.L_1105 - .L_1104)
.L_1104:
        /*000c*/ 	.word	0x00000000
        /*0010*/ 	.short	0x0002
        /*0012*/ 	.short	0x0010
        /*0014*/ 	.byte	0x00, 0xf5, 0x21, 0x00


	//----- nvinfo : EIATTR_KPARAM_INFO
	.align		4
.L_1105:
        /*0018*/ 	.byte	0x04, 0x17
        /*001a*/ 	.short	(.L_1107 - .L_1106)
.L_1106:
        /*001c*/ 	.word	0x00000000
        /*0020*/ 	.short	0x0001
        /*0022*/ 	.short	0x0008
        /*0024*/ 	.byte	0x00, 0xf5, 0x21, 0x00


	//----- nvinfo : EIATTR_KPARAM_INFO
	.align		4
.L_1107:
        /*0028*/ 	.byte	0x04, 0x17
        /*002a*/ 	.short	(.L_1109 - .L_1108)
.L_1108:
        /*002c*/ 	.word	0x00000000
        /*0030*/ 	.short	0x0000
        /*0032*/ 	.short	0x0000
        /*0034*/ 	.byte	0x00, 0xf0, 0x21, 0x00


	//----- nvinfo : EIATTR_SPARSE_MMA_MASK
	.align		4
.L_1109:
        /*0038*/ 	.byte	0x03, 0x50
        /*003a*/ 	.short	0x0000


	//----- nvinfo : EIATTR_MAXREG_COUNT
	.align		4
        /*003c*/ 	.byte	0x03, 0x1b
        /*003e*/ 	.short	0x00ff


	//----- nvinfo : EIATTR_MERCURY_ISA_VERSION
	.align		4
        /*0040*/ 	.byte	0x03, 0x5f
        /*0042*/ 	.short	0x0101


	//----- nvinfo : EIATTR_VRC_CTA_INIT_COUNT
	.align		4
        /*0044*/ 	.byte	0x02, 0x4a
	.zero		1
	.zero		1


	//----- nvinfo : EIATTR_EXIT_INSTR_OFFSETS
	.align		4
        /*0048*/ 	.byte	0x04, 0x1c
        /*004a*/ 	.short	(.L_1111 - .L_1110)


	//   ....[0]....
.L_1110:
        /*004c*/ 	.word	0x00000090


	//   ....[1]....
        /*0050*/ 	.word	0x00000970


	//----- nvinfo : EIATTR_CRS_STACK_SIZE
	.align		4
.L_1111:
        /*0054*/ 	.byte	0x04, 0x1e
        /*0056*/ 	.short	(.L_1113 - .L_1112)
.L_1112:
        /*0058*/ 	.word	0x00000000


	//----- nvinfo : EIATTR_CBANK_PARAM_SIZE
	.align		4
.L_1113:
        /*005c*/ 	.byte	0x03, 0x19
        /*005e*/ 	.short	0x0018


	//----- nvinfo : EIATTR_PARAM_CBANK
	.align		4
        /*0060*/ 	.byte	0x04, 0x0a
        /*0062*/ 	.short	(.L_1115 - .L_1114)
	.align		4
.L_1114:
        /*0064*/ 	.word	index@(.nv.constant0.math_acos)
        /*0068*/ 	.short	0x0380
        /*006a*/ 	.short	0x0018


	//----- nvinfo : EIATTR_SW_WAR
	.align		4
.L_1115:
        /*006c*/ 	.byte	0x04, 0x36
        /*006e*/ 	.short	(.L_1117 - .L_1116)
.L_1116:
        /*0070*/ 	.word	0x00000008
.L_1117:


//--------------------- .nv.callgraph             --------------------------
	.section	.nv.callgraph,"",@"SHT_CUDA_CALLGRAPH"
	.align	4
	.sectionentsize	8
	.align		4
        /*0000*/ 	.word	0x00000000
	.align		4
        /*0004*/ 	.word	0xffffffff
	.align		4
        /*0008*/ 	.word	0x00000000
	.align		4
        /*000c*/ 	.word	0xfffffffe
	.align		4
        /*0010*/ 	.word	0x00000000
	.align		4
        /*0014*/ 	.word	0xfffffffd
	.align		4
        /*0018*/ 	.word	0x00000000
	.align		4
        /*001c*/ 	.word	0xfffffffc


//--------------------- .nv.constant4             --------------------------
	.section	.nv.constant4,"a",@progbits
	.align	8
	.align		8
.nv.constant4:
        /*0000*/ 	.dword	__cudart_i2opi_d
	.align		8
        /*0008*/ 	.dword	__cudart_sin_cos_coeffs


//--------------------- .text.math_y1             --------------------------
	.section	.text.math_y1,"ax",@progbits
	.align	128
        .global         math_y1
        .type           math_y1,@function
        .size           math_y1,(.L_x_470 - math_y1)
        .other          math_y1,@"STO_CUDA_ENTRY STV_DEFAULT"
math_y1:
.text.math_y1:
[----:B------:R-:W0:Y:S01]  /*0000*/  LDC R1, c[0x0][0x37c] ;  /* 0x0000df00ff017b82 */ /* 0x000e220000000800 */
[----:B------:R-:W1:Y:S07]  /*0010*/  S2R R3, SR_TID.X ;  /* 0x0000000000037919 */ /* 0x000e6e0000002100 */
[----:B------:R-:W1:Y:S01]  /*0020*/  S2UR UR4, SR_CTAID.X ;  /* 0x00000000000479c3 */ /* 0x000e620000002500 */
[----:B------:R-:W2:Y:S01]  /*0030*/  LDCU.64 UR6, c[0x0][0x380] ;  /* 0x00007000ff0677ac */ /* 0x000ea20008000a00 */
[----:B0-----:R-:W-:-:S06]  /*0040*/  VIADD R1, R1, 0xffffffd8 ;  /* 0xffffffd801017836 */ /* 0x001fcc0000000000 */
[----:B------:R-:W1:Y:S02]  /*0050*/  LDC R2, c[0x0][0x360] ;  /* 0x0000d800ff027b82 */ /* 0x000e640000000800 */
[----:B-1----:R-:W-:-:S05]  /*0060*/  IMAD R2, R2, UR4, R3 ;  /* 0x0000000402027c24 */ /* 0x002fca000f8e0203 */
[----:B--2---:R-:W-:Y:S02]  /*0070*/  ISETP.GE.U32.AND P0, PT, R2, UR6, PT ;  /* 0x0000000602007c0c */ /* 0x004fe4000bf06070 */
[----:B------:R-:W-:-:S04]  /*0080*/  SHF.R.S32.HI R3, RZ, 0x1f, R2 ;  /* 0x0000001fff037819 */ /* 0x000fc80000011402 */
[----:B------:R-:W-:-:S13]  /*0090*/  ISETP.GE.U32.AND.EX P0, PT, R3, UR7, PT, P0 ;  /* 0x0000000703007c0c */ /* 0x000fda000bf06100 */
[----:B------:R-:W-:Y:S05]  /*00a0*/  @P0 EXIT ;  /* 0x000000000000094d */ /* 0x000fea0003800000 */
[----:B------:R-:W0:Y:S01]  /*00b0*/  LDCU.64 UR6, c[0x0][0x390] ;  /* 0x00007200ff0677ac */ /* 0x000e220008000a00 */
[C---:B------:R-:W-:Y:S01]  /*00c0*/  IMAD.SHL.U32 R0, R2.reuse, 0x8, RZ ;  /* 0x0000000802007824 */ /* 0x040fe200078e00ff */
[----:B------:R-:W-:Y:S01]  /*00d0*/  SHF.L.U64.HI R2, R2, 0x3, R3 ;  /* 0x0000000302027819 */ /* 0x000fe20000010203 */
[----:B------:R-:W1:Y:S03]  /*00e0*/  LDCU.64 UR4, c[0x0][0x358] ;  /* 0x00006b00ff0477ac */ /* 0x000e660008000a00 */
[----:B0-----:R-:W-:-:S04]  /*00f0*/  IADD3 R4, P0, PT, R0, UR6, RZ ;  /* 0x0000000600047c10 */ /* 0x001fc8000ff1e0ff */
[----:B------:R-:W-:-:S06]  /*0100*/  IADD3.X R5, PT, PT, R2, UR7, RZ, P0, !PT ;  /* 0x0000000702057c10 */ /* 0x000fcc00087fe4ff */
[----:B-1----:R-:W2:Y:S01]  /*0110*/  LDG.E.64 R4, desc[UR4][R4.64] ;  /* 0x0000000404047981 */ /* 0x002ea2000c1e1b00 */
[----:B------:R-:W-:Y:S01]  /*0120*/  UMOV UR6, 0x7819e8d2 ;  /* 0x7819e8d200067882 */ /* 0x000fe20000000000 */
[----:B------:R-:W-:Y:S01]  /*0130*/  UMOV UR7, 0x730d6 ;  /* 0x000730d600077882 */ /* 0x000fe20000000000 */
[----:B------:R-:W-:Y:S01]  /*0140*/  BSSY.RECONVERGENT B0, `(.L_x_0) ;  /* 0x000038b000007945 */ /* 0x000fe20003800200 */
[----:B--2---:R-:W-:-:S14]  /*0150*/  DSETP.GEU.AND P0, PT, |R4|, UR6, PT ;  /* 0x0000000604007e2a */ /* 0x004fdc000bf0e200 */
[----:B------:R-:W-:Y:S05]  /*0160*/  @P0 BRA `(.L_x_1) ;  /* 0x0000000000540947 */ /* 0x000fea0003800000 */
[----:B------:R-:W-:Y:S01]  /*0170*/  DADD R8, -RZ, |R4| ;  /* 0x00000000ff087229 */ /* 0x000fe20000000504 */
[----:B------:R-:W-:Y:S01]  /*0180*/  IMAD.MOV.U32 R6, RZ, RZ, 0x1 ;  /* 0x00000001ff067424 */ /* 0x000fe200078e00ff */
[----:B------:R-:W-:Y:S01]  /*0190*/  UMOV UR6, 0x6dc9c883 ;  /* 0x6dc9c88300067882 */ /* 0x000fe20000000000 */
[----:B------:R-:W-:Y:S01]  /*01a0*/  UMOV UR7, 0x3fe45f30 ;  /* 0x3fe45f3000077882 */ /* 0x000fe20000000000 */
[----:B------:R-:W-:Y:S02]  /*01b0*/  BSSY.RECONVERGENT B1, `(.L_x_2) ;  /* 0x000000f000017945 */ /* 0x000fe40003800200 */
[----:B------:R-:W0:Y:S02]  /*01c0*/  MUFU.RCP64H R7, R9 ;  /* 0x0000000900077308 */ /* 0x000e240000001800 */
[----:B0-----:R-:W-:-:S08]  /*01d0*/  DFMA R10, -|R4|, R6, 1 ;  /* 0x3ff00000040a742b */ /* 0x001fd00000000306 */
[----:B------:R-:W-:-:S08]  /*01e0*/  DFMA R10, R10, R10, R10 ;  /* 0x0000000a0a0a722b */ /* 0x000fd0000000000a */
[----:B------:R-:W-:-:S08]  /*01f0*/  DFMA R10, R6, R10, R6 ;  /* 0x0000000a060a722b */ /* 0x000fd00000000006 */
[----:B------:R-:W-:-:S08]  /*0200*/  DFMA R6, -|R4|, R10, 1 ;  /* 0x3ff000000406742b */ /* 0x000fd0000000030a */
[----:B------:R-:W-:-:S08]  /*0210*/  DFMA R6, R10, R6, R10 ;  /* 0x000000060a06722b */ /* 0x000fd0000000000a */
[----:B------:R-:W-:-:S08]  /*0220*/  DMUL R10, R6, -UR6 ;  /* 0x80000006060a7c28 */ /* 0x000fd00008000000 */
[----:B------:R-:W-:-:S08]  /*0230*/  DFMA R12, -|R4|, R10, -UR6 ;  /* 0x80000006040c7e2b */ /* 0x000fd0000800030a */
[----:B------:R-:W-:-:S10]  /*0240*/  DFMA R6, R6, R12, R10 ;  /* 0x0000000c0606722b */ /* 0x000fd4000000000a */
[----:B------:R-:W-:-:S05]  /*0250*/  FFMA R3, RZ, R9, R7 ;  /* 0x00000009ff037223 */ /* 0x000fca0000000007 */
[----:B------:R-:W-:-:S13]  /*0260*/  FSETP.GT.AND P0, PT, |R3|, 1.469367938527859385e-39, PT ;  /* 0x001000000300780b */ /* 0x000fda0003f04200 */
[----:B------:R-:W-:Y:S05]  /*0270*/  @P0 BRA `(.L_x_3) ;  /* 0x0000000000080947 */ /* 0x000fea0003800000 */
[----:B------:R-:W-:-:S07]  /*0280*/  MOV R10, 0x2a0 ;  /* 0x000002a0000a7802 */ /* 0x000fce0000000f00 */
[----:B------:R-:W-:Y:S05]  /*0290*/  CALL.REL.NOINC `($__internal_1_$__cuda_sm20_div_rn_f64_full) ;  /* 0x0000003800a07944 */ /* 0x000fea0003c00000 */
.L_x_3:
[----:B------:R-:W-:Y:S05]  /*02a0*/  BSYNC.RECONVERGENT B1 ;  /* 0x0000000000017941 */ /* 0x000fea0003800200 */
.L_x_2:
[----:B------:R-:W-:Y:S05]  /*02b0*/  BRA `(.L_x_4) ;  /* 0x0000003400cc7947 */ /* 0x000fea0003800000 */
.L_x_1:
[----:B------:R-:W-:Y:S01]  /*02c0*/  UMOV UR6, 0x8132576 ;  /* 0x0813257600067882 */ /* 0x000fe20000000000 */
[----:B------:R-:W-:Y:S02]  /*02d0*/  UMOV UR7, 0x3ff4c6f2 ;  /* 0x3ff4c6f200077882 */ /* 0x000fe40000000000 */
[----:B------:R-:W-:-:S14]  /*02e0*/  DSETP.GTU.AND P0, PT, |R4|, UR6, PT ;  /* 0x0000000604007e2a */ /* 0x000fdc000bf0c200 */
[----:B------:R-:W-:Y:S05]  /*02f0*/  @P0 BRA `(.L_x_5) ;  /* 0x0000001c009c0947 */ /* 0x000fea0003800000 */
[----:B------:R-:W-:Y:S01]  /*0300*/  UMOV UR6, 0xbad7b784 ;  /* 0xbad7b78400067882 */ /* 0x000fe20000000000 */
[----:B------:R-:W-:Y:S01]  /*0310*/  UMOV UR7, 0x400353aa ;  /* 0x400353aa00077882 */ /* 0x000fe20000000000 */
[----:B------:R-:W-:Y:S01]  /*0320*/  BSSY.RECONVERGENT B1, `(.L_x_6) ;  /* 0x000015a000017945 */ /* 0x000fe20003800200 */
[----:B------:R-:W-:Y:S02]  /*0330*/  DSETP.GTU.AND P0, PT, |R4|, UR6, PT ;  /* 0x0000000604007e2a */ /* 0x000fe4000bf0c200 */
[----:B------:R-:W-:-:S12]  /*0340*/  DADD R8, -RZ, |R4| ;  /* 0x00000000ff087229 */ /* 0x000fd80000000504 */
[----:B------:R-:W-:Y:S05]  /*0350*/  @P0 BRA `(.L_x_7) ;  /* 0x0000000000bc0947 */ /* 0x000fea0003800000 */
[----:B------:R-:W-:Y:S01]  /*0360*/  IMAD.MOV.U32 R6, RZ, RZ, -0x5f23c0ab ;  /* 0xa0dc3f55ff067424 */ /* 0x000fe200078e00ff */
[----:B------:R-:W-:Y:S01]  /*0370*/  UMOV UR6, 0xdcde2ad3 ;  /* 0xdcde2ad300067882 */ /* 0x000fe20000000000 */
[----:B------:R-:W-:Y:S01]  /*0380*/  IMAD.MOV.U32 R7, RZ, RZ, 0x3d4dd167 ;  /* 0x3d4dd167ff077424 */ /* 0x000fe200078e00ff */
[----:B------:R-:W-:-:S05]  /*0390*/  UMOV UR7, 0x3d020e4a ;  /* 0x3d020e4a00077882 */ /* 0x000fca0000000000 */
[----:B------:R-:W-:Y:S01]  /*03a0*/  DFMA R6, |R4|, UR6, -R6 ;  /* 0x0000000604067c2b */ /* 0x000fe20008000a06 */
[----:B------:R-:W-:Y:S01]  /*03b0*/  UMOV UR6, 0xa491e487 ;  /* 0xa491e48700067882 */ /* 0x000fe20000000000 */
[----:B------:R-:W-:-:S06]  /*03c0*/  UMOV UR7, 0x3d5503f5 ;  /* 0x3d5503f500077882 */ /* 0x000fcc0000000000 */
[----:B------:R-:W-:Y:S01]  /*03d0*/  DFMA R6, |R4|, R6, UR6 ;  /* 0x0000000604067e2b */ /* 0x000fe20008000206 */
        /* <DEDUP_REMOVED lines=8> */
[----:B------:R-:W-:Y:S01]  /*0460*/  DFMA R6, |R4|, R6, -UR6 ;  /* 0x8000000604067e2b */ /* 0x000fe20008000206 */
        /* <DEDUP_REMOVED lines=26> */
[----:B------:R-:W-:-:S08]  /*0610*/  DFMA R6, |R4|, R6, UR6 ;  /* 0x0000000604067e2b */ /* 0x000fd00008000206 */
[----:B------:R-:W-:-:S08]  /*0620*/  DFMA R6, |R4|, R6, 0.5 ;  /* 0x3fe000000406742b */ /* 0x000fd00000000206 */
[----:B------:R-:W-:Y:S01]  /*0630*/  DMUL R6, |R4|, R6 ;  /* 0x0000000604067228 */ /* 0x000fe20000000200 */
[----:B------:R-:W-:Y:S10]  /*0640*/  BRA `(.L_x_8) ;  /* 0x00000010009c7947 */ /* 0x000ff40003800000 */
.L_x_7:
[----:B------:R-:W-:Y:S01]  /*0650*/  UMOV UR6, 0x574614ea ;  /* 0x574614ea00067882 */ /* 0x000fe20000000000 */
[----:B------:R-:W-:Y:S02]  /*0660*/  UMOV UR7, 0x4015b1d0 ;  /* 0x4015b1d000077882 */ /* 0x000fe40000000000 */
[----:B------:R-:W-:-:S14]  /*0670*/  DSETP.GTU.AND P0, PT, |R4|, UR6, PT ;  /* 0x0000000604007e2a */ /* 0x000fdc000bf0c200 */
[----:B------:R-:W-:Y:S05]  /*0680*/  @P0 BRA `(.L_x_9) ;  /* 0x0000000000dc0947 */ /* 0x000fea0003800000 */
[----:B------:R-:W-:Y:S01]  /*0690*/  UMOV UR6, 0x75af6f09 ;  /* 0x75af6f0900067882 */ /* 0x000fe20000000000 */
[----:B------:R-:W-:Y:S01]  /*06a0*/  UMOV UR7, 0x400ea755 ;  /* 0x400ea75500077882 */ /* 0x000fe20000000000 */
[----:B------:R-:W-:Y:S01]  /*06b0*/  IMAD.MOV.U32 R10, RZ, RZ, 0x1df02dad ;  /* 0x1df02dadff0a7424 */ /* 0x000fe200078e00ff */
[----:B------:R-:W-:Y:S01]  /*06c0*/  DADD R6, |R4|, -UR6 ;  /* 0x8000000604067e29 */ /* 0x000fe20008000200 */
[----:B------:R-:W-:Y:S01]  /*06d0*/  UMOV UR6, 0xa9d1b256 ;  /* 0xa9d1b25600067882 */ /* 0x000fe20000000000 */
[----:B------:R-:W-:Y:S01]  /*06e0*/  UMOV UR7, 0x3ca60155 ;  /* 0x3ca6015500077882 */ /* 0x000fe20000000000 */
[----:B------:R-:W-:-:S05]  /*06f0*/  IMAD.MOV.U32 R11, RZ, RZ, 0x3d41011a ;  /* 0x3d41011aff0b7424 */ /* 0x000fca00078e00ff */
[----:B------:R-:W-:Y:S01]  /*0700*/  DADD R6, R6, UR6 ;  /* 0x0000000606067e29 */ /* 0x000fe20008000000 */
[----:B------:R-:W-:Y:S01]  /*0710*/  UMOV UR6, 0xbb60175e ;  /* 0xbb60175e00067882 */ /* 0x000fe20000000000 */
[----:B------:R-:W-:-:S06]  /*0720*/  UMOV UR7, 0x3cf8d3cd ;  /* 0x3cf8d3cd00077882 */ /* 0x000fcc0000000000 */
[----:B------:R-:W-:Y:S01]  /*0730*/  DFMA R10, R6, -UR6, R10 ;  /* 0x80000006060a7c2b */ /* 0x000fe2000800000a */
[----:B------:R-:W-:Y:S01]  /*0740*/  UMOV UR6, 0xc1e5e222 ;  /* 0xc1e5e22200067882 */ /* 0x000fe20000000000 */
[----:B------:R-:W-:-:S06]  /*0750*/  UMOV UR7, 0x3d76013a ;  /* 0x3d76013a00077882 */ /* 0x000fcc0000000000 */
[----:B------:R-:W-:Y:S01]  /*0760*/  DFMA R10, R6, R10, UR6 ;  /* 0x00000006060a7e2b */ /* 0x000fe2000800000a */
[----:B------:R-:W-:Y:S01]  /*0770*/  UMOV UR6, 0xd96d5f03 ;  /* 0xd96d5f0300067882 */ /* 0x000fe20000000000 */
[----:B------:R-:W-:-:S06]  /*0780*/  UMOV UR7, 0x3dbec315 ;  /* 0x3dbec31500077882 */ /* 0x000fcc0000000000 */
[----:B------:R-:W-:Y:S01]  /*0790*/  DFMA R10, R6, R10, -UR6 ;  /* 0x80000006060a7e2b */ /* 0x000fe2000800000a */
[----:B------:R-:W-:Y:S01]  /*07a0*/  UMOV UR6, 0xb4b57207 ;  /* 0xb4b5720700067882 */ /* 0x000fe20000000000 */
[----:B------:R-:W-:-:S06]  /*07b0*/  UMOV UR7, 0x3df03be1 ;  /* 0x3df03be100077882 */ /* 0x000fcc0000000000 */
[----:B------:R-:W-:Y:S01]  /*07c0*/  DFMA R10, R6, R10, -UR6 ;  /* 0x80000006060a7e2b */ /* 0x000fe2000800000a */
[----:B------:R-:W-:Y:S01]  /*07d0*/  UMOV UR6, 0xf8b660f7 ;  /* 0xf8b660f700067882 */ /* 0x000fe20000000000 */
[----:B------:R-:W-:-:S06]  /*07e0*/  UMOV UR7, 0x3e345695 ;  /* 0x3e34569500077882 */ /* 0x000fcc0000000000 */
[----:B------:R-:W-:Y:S01]  /*07f0*/  DFMA R10, R6, R10, UR6 ;  /* 0x00000006060a7e2b */ /* 0x000fe2000800000a */
        /* <DEDUP_REMOVED lines=29> */
[----:B------:R-:W-:-:S08]  /*09d0*/  DFMA R10, R6, R10, -UR6 ;  /* 0x80000006060a7e2b */ /* 0x000fd0000800000a */
[----:B------:R-:W-:Y:S01]  /*09e0*/  DMUL R6, R6, R10 ;  /* 0x0000000a06067228 */ /* 0x000fe20000000000 */
[----:B------:R-:W-:Y:S10]  /*09f0*/  BRA `(.L_x_8) ;  /* 0x0000000c00b07947 */ /* 0x000ff40003800000 */
.L_x_9:
        /* <DEDUP_REMOVED lines=14> */
[----:B------:R-:W-:Y:S01]  /*0ae0*/  DFMA R10, R6, UR6, -R10 ;  /* 0x00000006060a7c2b */ /* 0x000fe2000800080a */
        /* <DEDUP_REMOVED lines=41> */
[----:B------:R-:W-:-:S08]  /*0d80*/  DFMA R10, R6, R10, UR6 ;  /* 0x00000006060a7e2b */ /* 0x000fd0000800000a */
[----:B------:R-:W-:Y:S01]  /*0d90*/  DMUL R6, R6, R10 ;  /* 0x0000000a06067228 */ /* 0x000fe20000000000 */
[----:B------:R-:W-:Y:S10]  /*0da0*/  BRA `(.L_x_8) ;  /* 0x0000000800c47947 */ /* 0x000ff40003800000 */
.L_x_10:
[----:B------:R-:W0:Y:S01]  /*0db0*/  MUFU.RCP64H R9, R9 ;  /* 0x0000000900097308 */ /* 0x000e220000001800 */
[----:B------:R-:W-:Y:S01]  /*0dc0*/  IMAD.MOV.U32 R8, RZ, RZ, RZ ;  /* 0x000000ffff087224 */ /* 0x000fe200078e00ff */
[----:B------:R-:W-:Y:S01]  /*0dd0*/  UMOV UR6, 0x212fdc9a ;  /* 0x212fdc9a00067882 */ /* 0x000fe20000000000 */
[----:B------:R-:W-:Y:S01]  /*0de0*/  IMAD.MOV.U32 R12, RZ, RZ, 0x6857bee0 ;  /* 0x6857bee0ff0c7424 */ /* 0x000fe200078e00ff */
[----:B------:R-:W-:Y:S01]  /*0df0*/  UMOV UR7, 0x418da26b ;  /* 0x418da26b00077882 */ /* 0x000fe20000000000 */
[----:B------:R-:W-:Y:S01]  /*0e00*/  IMAD.MOV.U32 R13, RZ, RZ, 0x415a30ac ;  /* 0x415a30acff0d7424 */ /* 0x000fe200078e00ff */
[----:B------:R-:W-:Y:S01]  /*0e10*/  UMOV UR8, 0x6dc9c883 ;  /* 0x6dc9c88300087882 */ /* 0x000fe20000000000 */
[----:B------:R-:W-:Y:S01]  /*0e20*/  UMOV UR9, 0x3fe45f30 ;  /* 0x3fe45f3000097882 */ /* 0x000fe20000000000 */
[----:B------:R-:W-:Y:S01]  /*0e30*/  BSSY.RECONVERGENT B2, `(.L_x_11) ;  /* 0x000004a000027945 */ /* 0x000fe20003800200 */
[----:B0-----:R-:W-:-:S08]  /*0e40*/  DFMA R6, -|R4|, R8, 1 ;  /* 0x3ff000000406742b */ /* 0x001fd00000000308 */
[----:B------:R-:W-:-:S08]  /*0e50*/  DFMA R10, R6, R6, R6 ;  /* 0x00000006060a722b */ /* 0x000fd00000000006 */
[----:B------:R-:W-:-:S08]  /*0e60*/  DFMA R10, R8, R10, R8 ;  /* 0x0000000a080a722b */ /* 0x000fd00000000008 */
[----:B------:R-:W-:-:S08]  /*0e70*/  DMUL R6, R10, R10 ;  /* 0x0000000a0a067228 */ /* 0x000fd00000000000 */
[----:B------:R-:W-:Y:S01]  /*0e80*/  DFMA R12, R6, -UR6, R12 ;  /* 0x80000006060c7c2b */ /* 0x000fe2000800000c */
        /* <DEDUP_REMOVED lines=26> */
[----:B------:R-:W-:Y:S01]  /*1030*/  DFMA R8, R10, R8, |R4| ;  /* 0x000000080a08722b */ /* 0x000fe20000000404 */
[----:B------:R-:W-:Y:S02]  /*1040*/  IMAD.MOV.U32 R10, RZ, RZ, 0x22a3f8be ;  /* 0x22a3f8beff0a7424 */ /* 0x000fe400078e00ff */
[----:B------:R-:W-:-:S05]  /*1050*/  IMAD.MOV.U32 R11, RZ, RZ, 0x4099c063 ;  /* 0x4099c063ff0b7424 */ /* 0x000fca00078e00ff */
[----:B------:R-:W-:Y:S02]  /*1060*/  DMUL R12, R8, UR8 ;  /* 0x00000008080c7c28 */ /* 0x000fe40008000000 */
[----:B------:R-:W-:Y:S01]  /*1070*/  DFMA R10, R6, UR6, -R10 ;  /* 0x00000006060a7c2b */ /* 0x000fe2000800080a */
[----:B------:R-:W-:Y:S01]  /*1080*/  UMOV UR6, 0x4da77324 ;  /* 0x4da7732400067882 */ /* 0x000fe20000000000 */
[----:B------:R-:W-:Y:S01]  /*1090*/  UMOV UR7, 0x405b8935 ;  /* 0x405b893500077882 */ /* 0x000fe20000000000 */
[----:B------:R-:W-:Y:S01]  /*10a0*/  DSETP.GE.AND P0, PT, |R8|, 2.14748364800000000000e+09, PT ;  /* 0x41e000000800742a */ /* 0x000fe20003f06200 */
[----:B------:R-:W0:Y:S04]  /*10b0*/  F2I.F64 R3, R12 ;  /* 0x0000000c00037311 */ /* 0x000e280000301100 */
[----:B------:R-:W-:Y:S01]  /*10c0*/  DFMA R10, R6, R10, UR6 ;  /* 0x00000006060a7e2b */ /* 0x000fe2000800000a */
[----:B------:R-:W-:Y:S01]  /*10d0*/  UMOV UR6, 0x94653188 ;  /* 0x9465318800067882 */ /* 0x000fe20000000000 */
[----:B------:R-:W-:-:S06]  /*10e0*/  UMOV UR7, 0x401e3522 ;  /* 0x401e352200077882 */ /* 0x000fcc0000000000 */
[C---:B------:R-:W-:Y:S01]  /*10f0*/  DFMA R10, R6.reuse, R10, -UR6 ;  /* 0x80000006060a7e2b */ /* 0x040fe2000800000a */
[----:B------:R-:W-:Y:S01]  /*1100*/  UMOV UR6, 0xb16bd7a7 ;  /* 0xb16bd7a700067882 */ /* 0x000fe20000000000 */
[----:B------:R-:W-:Y:S01]  /*1110*/  UMOV UR7, 0x3fe9bc7d ;  /* 0x3fe9bc7d00077882 */ /* 0x000fe20000000000 */
[----:B0-----:R-:W0:Y:S05]  /*1120*/  I2F.F64 R14, R3 ;  /* 0x00000003000e7312 */ /* 0x001e2a0000201c00 */
[----:B------:R-:W-:Y:S01]  /*1130*/  DFMA R10, R6, R10, UR6 ;  /* 0x00000006060a7e2b */ /* 0x000fe2000800000a */
[----:B------:R-:W-:Y:S01]  /*1140*/  UMOV UR6, 0xc3a4f741 ;  /* 0xc3a4f74100067882 */ /* 0x000fe20000000000 */
[----:B------:R-:W-:-:S06]  /*1150*/  UMOV UR7, 0x3fc8bfe1 ;  /* 0x3fc8bfe100077882 */ /* 0x000fcc0000000000 */
[----:B------:R-:W-:Y:S01]  /*1160*/  DFMA R10, R6, R10, -UR6 ;  /* 0x80000006060a7e2b */ /* 0x000fe2000800000a */
[----:B------:R-:W-:Y:S01]  /*1170*/  UMOV UR6, 0x54442d18 ;  /* 0x54442d1800067882 */ /* 0x000fe20000000000 */
[----:B------:R-:W-:Y:S02]  /*1180*/  UMOV UR7, 0x3ff921fb ;  /* 0x3ff921fb00077882 */ /* 0x000fe40000000000 */
[----:B0-----:R-:W-:Y:S01]  /*1190*/  DFMA R16, R14, -UR6, R8 ;  /* 0x800000060e107c2b */ /* 0x001fe20008000008 */
[----:B------:R-:W-:Y:S01]  /*11a0*/  UMOV UR6, 0xf0d00be2 ;  /* 0xf0d00be200067882 */ /* 0x000fe20000000000 */
[----:B------:R-:W-:Y:S02]  /*11b0*/  UMOV UR7, 0x3fc7ffff ;  /* 0x3fc7ffff00077882 */ /* 0x000fe40000000000 */
[----:B------:R-:W-:Y:S01]  /*11c0*/  DFMA R10, R6, R10, UR6 ;  /* 0x00000006060a7e2b */ /* 0x000fe2000800000a */
[----:B------:R-:W-:Y:S01]  /*11d0*/  UMOV UR6, 0x33145c00 ;  /* 0x33145c0000067882 */ /* 0x000fe20000000000 */
[----:B------:R-:W-:-:S02]  /*11e0*/  UMOV UR7, 0x3c91a626 ;  /* 0x3c91a62600077882 */ /* 0x000fc40000000000 */
[----:B------:R-:W-:Y:S01]  /*11f0*/  DFMA R16, R14, -UR6, R16 ;  /* 0x800000060e107c2b */ /* 0x000fe20008000010 */
[----:B------:R-:W-:Y:S01]  /*1200*/  UMOV UR6, 0x68cc ;  /* 0x000068cc00067882 */ /* 0x000fe20000000000 */
[----:B------:R-:W-:Y:S02]  /*1210*/  UMOV UR7, 0x3ff00000 ;  /* 0x3ff0000000077882 */ /* 0x000fe40000000000 */
[----:B------:R-:W-:Y:S01]  /*1220*/  DFMA R6, R6, R10, UR6 ;  /* 0x0000000606067e2b */ /* 0x000fe2000800000a */
[----:B------:R-:W-:Y:S01]  /*1230*/  UMOV UR6, 0x252049c0 ;  /* 0x252049c000067882 */ /* 0x000fe20000000000 */
[----:B------:R-:W-:Y:S02]  /*1240*/  UMOV UR7, 0x397b839a ;  /* 0x397b839a00077882 */ /* 0x000fe40000000000 */
[----:B------:R-:W-:Y:S01]  /*1250*/  DFMA R14, R14, -UR6, R16 ;  /* 0x800000060e0e7c2b */ /* 0x000fe20008000010 */
[----:B------:R-:W-:Y:S10]  /*1260*/  @!P0 BRA `(.L_x_12) ;  /* 0x0000000000188947 */ /* 0x000ff40003800000 */
[----:B------:R-:W-:Y:S01]  /*1270*/  IMAD.MOV.U32 R16, RZ, RZ, R8 ;  /* 0x000000ffff107224 */ /* 0x000fe200078e0008 */
[----:B------:R-:W-:Y:S01]  /*1280*/  MOV R8, 0x12b0 ;  /* 0x000012b000087802 */ /* 0x000fe20000000f00 */
[----:B------:R-:W-:-:S07]  /*1290*/  IMAD.MOV.U32 R3, RZ, RZ, R9 ;  /* 0x000000ffff037224 */ /* 0x000fce00078e0009 */
[----:B------:R-:W-:Y:S05]  /*12a0*/  CALL.REL.NOINC `($math_y1$__internal_trig_reduction_slowpathd) ;  /* 0x00000030005c7944 */ /* 0x000fea0003c00000 */
[----:B------:R-:W-:Y:S02]  /*12b0*/  IMAD.MOV.U32 R14, RZ, RZ, R16 ;  /* 0x000000ffff0e7224 */ /* 0x000fe400078e0010 */
[----:B------:R-:W-:-:S07]  /*12c0*/  IMAD.MOV.U32 R15, RZ, RZ, R17 ;  /* 0x000000ffff0f7224 */ /* 0x000fce00078e0011 */
.L_x_12:
[----:B------:R-:W-:Y:S05]  /*12d0*/  BSYNC.RECONVERGENT B2 ;  /* 0x0000000000027941 */ /* 0x000fea0003800200 */
.L_x_11:
[----:B------:R-:W-:Y:S01]  /*12e0*/  LOP3.LUT R8, R3, 0x3, RZ, 0xc0, !PT ;  /* 0x0000000303087812 */ /* 0x000fe200078ec0ff */
[----:B------:R-:W-:Y:S01]  /*12f0*/  UMOV UR6, 0x7f3321d2 ;  /* 0x7f3321d200067882 */ /* 0x000fe20000000000 */
[----:B------:R-:W-:Y:S01]  /*1300*/  UMOV UR7, 0x4002d97c ;  /* 0x4002d97c00077882 */ /* 0x000fe20000000000 */
[----:B------:R-:W-:Y:S01]  /*1310*/  BSSY.RECONVERGENT B2, `(.L_x_13) ;  /* 0x0000023000027945 */ /* 0x000fe20003800200 */
[----:B------:R-:W-:Y:S01]  /*1320*/  DADD R14, R14, -UR6 ;  /* 0x800000060e0e7e29 */ /* 0x000fe20008000000 */
[----:B------:R-:W-:Y:S01]  /*1330*/  UMOV UR6, 0x54442d18 ;  /* 0x54442d1800067882 */ /* 0x000fe20000000000 */
[----:B------:R-:W0:Y:S01]  /*1340*/  I2F.F64.U32 R8, R8 ;  /* 0x0000000800087312 */ /* 0x000e220000201800 */
[----:B------:R-:W-:-:S05]  /*1350*/  UMOV UR7, 0x3ff921fb ;  /* 0x3ff921fb00077882 */ /* 0x000fca0000000000 */
[----:B0-----:R-:W-:-:S08]  /*1360*/  DFMA R14, R8, UR6, R14 ;  /* 0x00000006080e7c2b */ /* 0x001fd0000800000e */
[----:B------:R-:W-:-:S14]  /*1370*/  DSETP.NEU.AND P0, PT, |R14|, +INF , PT ;  /* 0x7ff000000e00742a */ /* 0x000fdc0003f0d200 */
[----:B------:R-:W-:Y:S01]  /*1380*/  @!P0 DMUL R20, RZ, R14 ;  /* 0x0000000eff148228 */ /* 0x000fe20000000000 */
[----:B------:R-:W-:Y:S01]  /*1390*/  @!P0 IMAD.MOV.U32 R3, RZ, RZ, 0x1 ;  /* 0x00000001ff038424 */ /* 0x000fe200078e00ff */
[----:B------:R-:W-:Y:S09]  /*13a0*/  @!P0 BRA `(.L_x_14) ;  /* 0x0000000000648947 */ /* 0x000ff20003800000 */
[----:B------:R-:W-:Y:S01]  /*13b0*/  UMOV UR6, 0x6dc9c883 ;  /* 0x6dc9c88300067882 */ /* 0x000fe20000000000 */
[----:B------:R-:W-:Y:S01]  /*13c0*/  UMOV UR7, 0x3fe45f30 ;  /* 0x3fe45f3000077882 */ /* 0x000fe20000000000 */
[C---:B------:R-:W-:Y:S01]  /*13d0*/  DSETP.GE.AND P0, PT, |R14|.reuse, 2.14748364800000000000e+09, PT ;  /* 0x41e000000e00742a */ /* 0x040fe20003f06200 */
[----:B------:R-:W-:Y:S01]  /*13e0*/  BSSY.RECONVERGENT B3, `(.L_x_15) ;  /* 0x0000014000037945 */ /* 0x000fe20003800200 */
[----:B------:R-:W-:Y:S01]  /*13f0*/  DMUL R8, R14, UR6 ;  /* 0x000000060e087c28 */ /* 0x000fe20008000000 */
[----:B------:R-:W-:Y:S01]  /*1400*/  UMOV UR6, 0x54442d18 ;  /* 0x54442d1800067882 */ /* 0x000fe20000000000 */
[----:B------:R-:W-:-:S04]  /*1410*/  UMOV UR7, 0x3ff921fb ;  /* 0x3ff921fb00077882 */ /* 0x000fc80000000000 */
[----:B------:R-:W0:Y:S08]  /*1420*/  F2I.F64 R3, R8 ;  /* 0x0000000800037311 */ /* 0x000e300000301100 */
[----:B0-----:R-:W0:Y:S02]  /*1430*/  I2F.F64 R20, R3 ;  /* 0x0000000300147312 */ /* 0x001e240000201c00 */
[----:B0-----:R-:W-:Y:S01]  /*1440*/  DFMA R10, R20, -UR6, R14 ;  /* 0x80000006140a7c2b */ /* 0x001fe2000800000e */
[----:B------:R-:W-:Y:S01]  /*1450*/  UMOV UR6, 0x33145c00 ;  /* 0x33145c0000067882 */ /* 0x000fe20000000000 */
[----:B------:R-:W-:-:S06]  /*1460*/  UMOV UR7, 0x3c91a626 ;  /* 0x3c91a62600077882 */ /* 0x000fcc0000000000 */
[----:B------:R-:W-:Y:S01]  /*1470*/  DFMA R10, R20, -UR6, R10 ;  /* 0x80000006140a7c2b */ /* 0x000fe2000800000a */
[----:B------:R-:W-:Y:S01]  /*1480*/  UMOV UR6, 0x252049c0 ;  /* 0x252049c000067882 */ /* 0x000fe20000000000 */
[----:B------:R-:W-:-:S06]  /*1490*/  UMOV UR7, 0x397b839a ;  /* 0x397b839a00077882 */ /* 0x000fcc0000000000 */
        /* <DEDUP_REMOVED lines=8> */
.L_x_16:
[----:B------:R-:W-:Y:S05]  /*1520*/  BSYNC.RECONVERGENT B3 ;  /* 0x0000000000037941 */ /* 0x000fea0003800200 */
.L_x_15:
[----:B------:R-:W-:-:S07]  /*1530*/  VIADD R3, R3, 0x1 ;  /* 0x0000000103037836 */ /* 0x000fce0000000000 */
.L_x_14:
[----:B------:R-:W-:Y:S05]  /*1540*/  BSYNC.RECONVERGENT B2 ;  /* 0x0000000000027941 */ /* 0x000fea0003800200 */
.L_x_13:
[----:B------:R-:W0:Y:S01]  /*1550*/  LDCU.64 UR6, c[0x4][0x8] ;  /* 0x01000100ff0677ac */ /* 0x000e220008000a00 */
[----:B------:R-:W-:-:S05]  /*1560*/  IMAD.SHL.U32 R8, R3, 0x40, RZ ;  /* 0x0000004003087824 */ /* 0x000fca00078e00ff */
[----:B------:R-:W-:-:S04]  /*1570*/  LOP3.LUT R8, R8, 0x40, RZ, 0xc0, !PT ;  /* 0x0000004008087812 */ /* 0x000fc800078ec0ff */
[----:B0-----:R-:W-:-:S05]  /*1580*/  IADD3 R26, P0, PT, R8, UR6, RZ ;  /* 0x00000006081a7c10 */ /* 0x001fca000ff1e0ff */
[----:B------:R-:W-:-:S05]  /*1590*/  IMAD.X R27, RZ, RZ, UR7, P0 ;  /* 0x00000007ff1b7e24 */ /* 0x000fca00080e06ff */
[----:B------:R-:W2:Y:S04]  /*15a0*/  LDG.E.128.CONSTANT R8, desc[UR4][R26.64] ;  /* 0x000000041a087981 */ /* 0x000ea8000c1e9d00 */
[----:B------:R-:W3:Y:S04]  /*15b0*/  LDG.E.128.CONSTANT R12, desc[UR4][R26.64+0x10] ;  /* 0x000010041a0c7981 */ /* 0x000ee8000c1e9d00 */
[----:B------:R-:W4:Y:S01]  /*15c0*/  LDG.E.128.CONSTANT R16, desc[UR4][R26.64+0x20] ;  /* 0x000020041a107981 */ /* 0x000f22000c1e9d00 */
[----:B------:R-:W-:Y:S01]  /*15d0*/  LOP3.LUT R22, R3, 0x1, RZ, 0xc0, !PT ;  /* 0x0000000103167812 */ /* 0x000fe200078ec0ff */
[----:B------:R-:W-:Y:S01]  /*15e0*/  IMAD.MOV.U32 R24, RZ, RZ, 0x20fd8164 ;  /* 0x20fd8164ff187424 */ /* 0x000fe200078e00ff */
[----:B------:R-:W-:Y:S01]  /*15f0*/  BSSY.RECONVERGENT B2, `(.L_x_17) ;  /* 0x0000027000027945 */ /* 0x000fe20003800200 */
[----:B------:R-:W-:Y:S01]  /*1600*/  IMAD.MOV.U32 R25, RZ, RZ, 0x3da8ff83 ;  /* 0x3da8ff83ff197424 */ /* 0x000fe200078e00ff */
[----:B------:R-:W-:Y:S01]  /*1610*/  ISETP.NE.U32.AND P0, PT, R22, 0x1, PT ;  /* 0x000000011600780c */ /* 0x000fe20003f05070 */
[----:B------:R-:W-:-:S03]  /*1620*/  DMUL R22, R20, R20 ;  /* 0x0000001414167228 */ /* 0x000fc60000000000 */
[----:B------:R-:W-:Y:S02]  /*1630*/  FSEL R24, R24, -8.06006814911005101289e+34, !P0 ;  /* 0xf9785eba18187808 */ /* 0x000fe40004000000 */
[----:B------:R-:W-:-:S06]  /*1640*/  FSEL R25, -R25, 0.11223486810922622681, !P0 ;  /* 0x3de5db6519197808 */ /* 0x000fcc0004000100 */
[----:B--2---:R-:W-:-:S08]  /*1650*/  DFMA R8, R22, R24, R8 ;  /* 0x000000181608722b */ /* 0x004fd00000000008 */
[----:B------:R-:W-:Y:S01]  /*1660*/  DFMA R8, R22, R8, R10 ;  /* 0x000000081608722b */ /* 0x000fe2000000000a */
[----:B------:R-:W-:-:S07]  /*1670*/  IMAD.MOV.U32 R10, RZ, RZ, RZ ;  /* 0x000000ffff0a7224 */ /* 0x000fce00078e00ff */
[----:B---3--:R-:W-:Y:S02]  /*1680*/  DFMA R12, R22, R8, R12 ;  /* 0x00000008160c722b */ /* 0x008fe4000000000c */
[----:B------:R-:W-:-:S06]  /*1690*/  DADD R8, -RZ, |R4| ;  /* 0x00000000ff087229 */ /* 0x000fcc0000000504 */
[C---:B------:R-:W-:Y:S01]  /*16a0*/  DFMA R12, R22.reuse, R12, R14 ;  /* 0x0000000c160c722b */ /* 0x040fe2000000000e */
[----:B------:R-:W0:Y:S07]  /*16b0*/  MUFU.RSQ64H R11, R9 ;  /* 0x00000009000b7308 */ /* 0x000e2e0000001c00 */
[----:B----4-:R-:W-:Y:S01]  /*16c0*/  DFMA R12, R22, R12, R16 ;  /* 0x0000000c160c722b */ /* 0x010fe20000000010 */
[----:B------:R-:W-:Y:S02]  /*16d0*/  IMAD.MOV.U32 R16, RZ, RZ, 0x0 ;  /* 0x00000000ff107424 */ /* 0x000fe400078e00ff */
[----:B------:R-:W-:-:S05]  /*16e0*/  IMAD.MOV.U32 R17, RZ, RZ, 0x3fd80000 ;  /* 0x3fd80000ff117424 */ /* 0x000fca00078e00ff */
[----:B------:R-:W-:Y:S02]  /*16f0*/  DFMA R12, R22, R12, R18 ;  /* 0x0000000c160c722b */ /* 0x000fe40000000012 */
[----:B0-----:R-:W-:-:S06]  /*1700*/  DMUL R14, R10, R10 ;  /* 0x0000000a0a0e7228 */ /* 0x001fcc0000000000 */
[----:B------:R-:W-:Y:S02]  /*1710*/  DFMA R20, R12, R20, R20 ;  /* 0x000000140c14722b */ /* 0x000fe40000000014 */
[----:B------:R-:W-:Y:S02]  /*1720*/  DFMA R12, R22, R12, 1 ;  /* 0x3ff00000160c742b */ /* 0x000fe4000000000c */
[----:B------:R-:W-:-:S08]  /*1730*/  DFMA R14, |R4|, -R14, 1 ;  /* 0x3ff00000040e742b */ /* 0x000fd00000000a0e */
[----:B------:R-:W-:Y:S01]  /*1740*/  FSEL R12, R12, R20, !P0 ;  /* 0x000000140c0c7208 */ /* 0x000fe20004000000 */
[----:B------:R-:W-:Y:S01]  /*1750*/  VIADD R20, R9, 0xfff00000 ;  /* 0xfff0000009147836 */ /* 0x000fe20000000000 */
[----:B------:R-:W-:Y:S01]  /*1760*/  FSEL R13, R13, R21, !P0 ;  /* 0x000000150d0d7208 */ /* 0x000fe20004000000 */
[----:B------:R-:W-:Y:S01]  /*1770*/  DFMA R16, R14, R16, 0.5 ;  /* 0x3fe000000e10742b */ /* 0x000fe20000000010 */
[----:B------:R-:W-:Y:S01]  /*1780*/  LOP3.LUT P0, RZ, R3, 0x2, RZ, 0xc0, !PT ;  /* 0x0000000203ff7812 */ /* 0x000fe2000780c0ff */
[----:B------:R-:W-:Y:S01]  /*1790*/  DMUL R18, R10, R14 ;  /* 0x0000000e0a127228 */ /* 0x000fe20000000000 */
[----:B------:R-:W-:Y:S02]  /*17a0*/  ISETP.GE.U32.AND P1, PT, R20, 0x7fe00000, PT ;  /* 0x7fe000001400780c */ /* 0x000fe40003f26070 */
[----:B------:R-:W-:-:S05]  /*17b0*/  DADD R14, RZ, -R12 ;  /* 0x00000000ff0e7229 */ /* 0x000fca000000080c */
[----:B------:R-:W-:-:S05]  /*17c0*/  DFMA R16, R16, R18, R10 ;  /* 0x000000121010722b */ /* 0x000fca000000000a */
[----:B------:R-:W-:Y:S02]  /*17d0*/  FSEL R10, R12, R14, !P0 ;  /* 0x0000000e0c0a7208 */ /* 0x000fe40004000000 */
[----:B------:R-:W-:Y:S01]  /*17e0*/  FSEL R11, R13, R15, !P0 ;  /* 0x0000000f0d0b7208 */ /* 0x000fe20004000000 */
[----:B------:R-:W-:Y:S06]  /*17f0*/  @!P1 BRA `(.L_x_18) ;  /* 0x0000000000189947 */ /* 0x000fec0003800000 */
[----:B------:R-:W-:Y:S01]  /*1800*/  IMAD.MOV.U32 R16, RZ, RZ, R8 ;  /* 0x000000ffff107224 */ /* 0x000fe200078e0008 */
[----:B------:R-:W-:Y:S01]  /*1810*/  MOV R14, 0x1840 ;  /* 0x00001840000e7802 */ /* 0x000fe20000000f00 */
[----:B------:R-:W-:-:S07]  /*1820*/  IMAD.MOV.U32 R17, RZ, RZ, R9 ;  /* 0x000000ffff117224 */ /* 0x000fce00078e0009 */
[----:B------:R-:W-:Y:S05]  /*1830*/  CALL.REL.NOINC `($__internal_2_$__cuda_sm20_drsqrt_f64_slowpath_v2) ;  /* 0x0000002800787944 */ /* 0x000fea0003c00000 */
[----:B------:R-:W-:Y:S02]  /*1840*/  IMAD.MOV.U32 R16, RZ, RZ, R12 ;  /* 0x000000ffff107224 */ /* 0x000fe400078e000c */
[----:B------:R-:W-:-:S07]  /*1850*/  IMAD.MOV.U32 R17, RZ, RZ, R13 ;  /* 0x000000ffff117224 */ /* 0x000fce00078e000d */
.L_x_18:
[----:B------:R-:W-:Y:S05]  /*1860*/  BSYNC.RECONVERGENT B2 ;  /* 0x0000000000027941 */ /* 0x000fea0003800200 */
.L_x_17:
[----:B------:R-:W-:Y:S01]  /*1870*/  UMOV UR6, 0x33d43651 ;  /* 0x33d4365100067882 */ /* 0x000fe20000000000 */
[----:B------:R-:W-:Y:S02]  /*1880*/  UMOV UR7, 0x3fe98845 ;  /* 0x3fe9884500077882 */ /* 0x000fe40000000000 */
[----:B------:R-:W-:-:S08]  /*1890*/  DMUL R16, R16, UR6 ;  /* 0x0000000610107c28 */ /* 0x000fd00008000000 */
[----:B------:R-:W-:-:S08]  /*18a0*/  DMUL R6, R6, R16 ;  /* 0x0000001006067228 */ /* 0x000fd00000000000 */
[----:B------:R-:W-:-:S11]  /*18b0*/  DMUL R6, R6, R10 ;  /* 0x0000000a06067228 */ /* 0x000fd60000000000 */
.L_x_8:
[----:B------:R-:W-:Y:S05]  /*18c0*/  BSYNC.RECONVERGENT B1 ;  /* 0x0000000000017941 */ /* 0x000fea0003800200 */
.L_x_6:
[----:B------:R-:W-:Y:S01]  /*18d0*/  ISETP.GT.AND P0, PT, R9, 0xfffff, PT ;  /* 0x000fffff0900780c */ /* 0x000fe20003f04270 */
[----:B------:R-:W-:Y:S01]  /*18e0*/  DADD R10, -RZ, |R4| ;  /* 0x00000000ff0a7229 */ /* 0x000fe20000000504 */
[----:B------:R-:W-:Y:S09]  /*18f0*/  BSSY.RECONVERGENT B1, `(.L_x_19) ;  /* 0x0000052000017945 */ /* 0x000ff20003800200 */
[----:B------:R-:W-:-:S02]  /*1900*/  IMAD.MOV.U32 R12, RZ, RZ, R10 ;  /* 0x000000ffff0c7224 */ /* 0x000fc400078e000a */
[----:B------:R-:W-:Y:S01]  /*1910*/  IMAD.MOV.U32 R13, RZ, RZ, R11 ;  /* 0x000000ffff0d7224 */ /* 0x000fe200078e000b */
[----:B------:R-:W-:-:S10]  /*1920*/  @!P0 DMUL R12, |R4|, 1.80143985094819840000e+16 ;  /* 0x43500000040c8828 */ /* 0x000fd40000000200 */
[----:B------:R-:W-:Y:S02]  /*1930*/  @!P0 IMAD.MOV.U32 R9, RZ, RZ, R13 ;  /* 0x000000ffff098224 */ /* 0x000fe400078e000d */
[----:B------:R-:W-:Y:S02]  /*1940*/  @!P0 IMAD.MOV.U32 R8, RZ, RZ, R12 ;  /* 0x000000ffff088224 */ /* 0x000fe400078e000c */
[----:B------:R-:W-:-:S05]  /*1950*/  VIADD R3, R9, 0xffffffff ;  /* 0xffffffff09037836 */ /* 0x000fca0000000000 */
[----:B------:R-:W-:Y:S01]  /*1960*/  ISETP.GT.U32.AND P1, PT, R3, 0x7feffffe, PT ;  /* 0x7feffffe0300780c */ /* 0x000fe20003f24070 */
[----:B------:R-:W-:Y:S02]  /*1970*/  IMAD.MOV.U32 R3, RZ, RZ, -0x3ff ;  /* 0xfffffc01ff037424 */ /* 0x000fe400078e00ff */
[----:B------:R-:W-:-:S10]  /*1980*/  @!P0 IMAD.MOV.U32 R3, RZ, RZ, -0x435 ;  /* 0xfffffbcbff038424 */ /* 0x000fd400078e00ff */
[----:B------:R-:W-:Y:S05]  /*1990*/  @P1 BRA `(.L_x_20) ;  /* 0x0000000400041947 */ /* 0x000fea0003800000 */
[----:B------:R-:W-:Y:S01]  /*19a0*/  LOP3.LUT R12, R9, 0xfffff, RZ, 0xc0, !PT ;  /* 0x000fffff090c7812 */ /* 0x000fe200078ec0ff */
[----:B------:R-:W-:Y:S01]  /*19b0*/  IMAD.MOV.U32 R14, RZ, RZ, RZ ;  /* 0x000000ffff0e7224 */ /* 0x000fe200078e00ff */
[----:B------:R-:W-:Y:S01]  /*19c0*/  UMOV UR6, 0x3ae80f1e ;  /* 0x3ae80f1e00067882 */ /* 0x000fe20000000000 */
[----:B------:R-:W-:Y:S01]  /*19d0*/  IMAD.MOV.U32 R22, RZ, RZ, -0x748574fc ;  /* 0x8b7a8b04ff167424 */ /* 0x000fe200078e00ff */
[----:B------:R-:W-:Y:S01]  /*19e0*/  LOP3.LUT R13, R12, 0x3ff00000, RZ, 0xfc, !PT ;  /* 0x3ff000000c0d7812 */ /* 0x000fe200078efcff */
[----:B------:R-:W-:Y:S01]  /*19f0*/  IMAD.MOV.U32 R12, RZ, RZ, R8 ;  /* 0x000000ffff0c7224 */ /* 0x000fe200078e0008 */
[----:B------:R-:W-:Y:S01]  /*1a00*/  UMOV UR7, 0x3eb1380b ;  /* 0x3eb1380b00077882 */ /* 0x000fe20000000000 */
[----:B------:R-:W-:Y:S01]  /*1a10*/  IMAD.MOV.U32 R23, RZ, RZ, 0x3ed0ee25 ;  /* 0x3ed0ee25ff177424 */ /* 0x000fe200078e00ff */
[----:B------:R-:W-:Y:S01]  /*1a20*/  ISETP.GE.U32.AND P0, PT, R13, 0x3ff6a09f, PT ;  /* 0x3ff6a09f0d00780c */ /* 0x000fe20003f06070 */
[----:B------:R-:W-:Y:S01]  /*1a30*/  IMAD.MOV.U32 R25, RZ, RZ, 0x43300000 ;  /* 0x43300000ff197424 */ /* 0x000fe200078e00ff */
[----:B------:R-:W-:Y:S01]  /*1a40*/  LEA.HI R3, R9, R3, RZ, 0xc ;  /* 0x0000000309037211 */ /* 0x000fe200078f60ff */
[----:B------:R-:W-:Y:S01]  /*1a50*/  UMOV UR8, 0x80000000 ;  /* 0x8000000000087882 */ /* 0x000fe20000000000 */
[----:B------:R-:W-:-:S09]  /*1a60*/  UMOV UR9, 0x43300000 ;  /* 0x4330000000097882 */ /* 0x000fd20000000000 */
[----:B------:R-:W-:Y:S02]  /*1a70*/  @P0 VIADD R15, R13, 0xfff00000 ;  /* 0xfff000000d0f0836 */ /* 0x000fe40000000000 */
[----:B------:R-:W-:Y:S02]  /*1a80*/  @P0 VIADD R3, R3, 0x1 ;  /* 0x0000000103030836 */ /* 0x000fe40000000000 */
[----:B------:R-:W-:-:S03]  /*1a90*/  @P0 IMAD.MOV.U32 R13, RZ, RZ, R15 ;  /* 0x000000ffff0d0224 */ /* 0x000fc600078e000f */
[----:B------:R-:W-:-:S03]  /*1aa0*/  LOP3.LUT R24, R3, 0x80000000, RZ, 0x3c, !PT ;  /* 0x8000000003187812 */ /* 0x000fc600078e3cff */
[C---:B------:R-:W-:Y:S02]  /*1ab0*/  DADD R20, R12.reuse, 1 ;  /* 0x3ff000000c147429 */ /* 0x040fe40000000000 */
[----:B------:R-:W-:-:S04]  /*1ac0*/  DADD R12, R12, -1 ;  /* 0xbff000000c0c7429 */ /* 0x000fc80000000000 */
[----:B------:R-:W0:Y:S02]  /*1ad0*/  MUFU.RCP64H R15, R21 ;  /* 0x00000015000f7308 */ /* 0x000e240000001800 */
[----:B0-----:R-:W-:-:S08]  /*1ae0*/  DFMA R16, -R20, R14, 1 ;  /* 0x3ff000001410742b */ /* 0x001fd0000000010e */
[----:B------:R-:W-:-:S08]  /*1af0*/  DFMA R16, R16, R16, R16 ;  /* 0x000000101010722b */ /* 0x000fd00000000010 */
[----:B------:R-:W-:-:S08]  /*1b00*/  DFMA R14, R14, R16, R14 ;  /* 0x000000100e0e722b */ /* 0x000fd0000000000e */
[----:B------:R-:W-:-:S08]  /*1b10*/  DMUL R16, R12, R14 ;  /* 0x0000000e0c107228 */ /* 0x000fd00000000000 */
[----:B------:R-:W-:-:S08]  /*1b20*/  DFMA R16, R12, R14, R16 ;  /* 0x0000000e0c10722b */ /* 0x000fd00000000010 */
[----:B------:R-:W-:Y:S02]  /*1b30*/  DMUL R18, R16, R16 ;  /* 0x0000001010127228 */ /* 0x000fe40000000000 */
[----:B------:R-:W-:-:S06]  /*1b40*/  DADD R8, R12, -R16 ;  /* 0x000000000c087229 */ /* 0x000fcc0000000810 */
[----:B------:R-:W-:Y:S01]  /*1b50*/  DFMA R20, R18, UR6, R22 ;  /* 0x0000000612147c2b */ /* 0x000fe20008000016 */
[----:B------:R-:W-:Y:S01]  /*1b60*/  UMOV UR6, 0x9f02676f ;  /* 0x9f02676f00067882 */ /* 0x000fe20000000000 */
[----:B------:R-:W-:Y:S01]  /*1b70*/  UMOV UR7, 0x3ef3b266 ;  /* 0x3ef3b26600077882 */ /* 0x000fe20000000000 */
[----:B------:R-:W-:Y:S02]  /*1b80*/  DADD R22, R8, R8 ;  /* 0x0000000008167229 */ /* 0x000fe40000000008 */
[----:B------:R-:W-:Y:S01]  /*1b90*/  DADD R8, R24, -UR8 ;  /* 0x8000000818087e29 */ /* 0x000fe20008000000 */
[----:B------:R-:W-:Y:S01]  /*1ba0*/  UMOV UR8, 0xfefa39ef ;  /* 0xfefa39ef00087882 */ /* 0x000fe20000000000 */
[----:B------:R-:W-:Y:S01]  /*1bb0*/  UMOV UR9, 0x3fe62e42 ;  /* 0x3fe62e4200097882 */ /* 0x000fe20000000000 */
[----:B------:R-:W-:Y:S01]  /*1bc0*/  DFMA R20, R18, R20, UR6 ;  /* 0x0000000612147e2b */ /* 0x000fe20008000014 */
[----:B------:R-:W-:Y:S01]  /*1bd0*/  UMOV UR6, 0xa9ab0956 ;  /* 0xa9ab095600067882 */ /* 0x000fe20000000000 */
[----:B------:R-:W-:Y:S01]  /*1be0*/  UMOV UR7, 0x3f1745cb ;  /* 0x3f1745cb00077882 */ /* 0x000fe20000000000 */
[----:B------:R-:W-:-:S02]  /*1bf0*/  DFMA R24, R12, -R16, R22 ;  /* 0x800000100c18722b */ /* 0x000fc40000000016 */
[----:B------:R-:W-:-:S03]  /*1c00*/  DFMA R12, R8, UR8, R16 ;  /* 0x00000008080c7c2b */ /* 0x000fc60008000010 */
[----:B------:R-:W-:Y:S01]  /*1c10*/  DFMA R20, R18, R20, UR6 ;  /* 0x0000000612147e2b */ /* 0x000fe20008000014 */
[----:B------:R-:W-:Y:S01]  /*1c20*/  UMOV UR6, 0x2d1b5154 ;  /* 0x2d1b515400067882 */ /* 0x000fe20000000000 */
[----:B------:R-:W-:Y:S01]  /*1c30*/  UMOV UR7, 0x3f3c71c7 ;  /* 0x3f3c71c700077882 */ /* 0x000fe20000000000 */
[----:B------:R-:W-:-:S05]  /*1c40*/  DMUL R24, R14, R24 ;  /* 0x000000180e187228 */ /* 0x000fca0000000000 */
[----:B------:R-:W-:Y:S01]  /*1c50*/  DFMA R20, R18, R20, UR6 ;  /* 0x0000000612147e2b */ /* 0x000fe20008000014 */
        /* <DEDUP_REMOVED lines=10> */
[----:B------:R-:W-:Y:S02]  /*1d00*/  UMOV UR7, 0x3fe62e42 ;  /* 0x3fe62e4200077882 */ /* 0x000fe40000000000 */
[----:B------:R-:W-:Y:S01]  /*1d10*/  DFMA R20, R8, -UR6, R12 ;  /* 0x8000000608147c2b */ /* 0x000fe2000800000c */
[----:B------:R-:W-:Y:S01]  /*1d20*/  UMOV UR6, 0x3b39803f ;  /* 0x3b39803f00067882 */ /* 0x000fe20000000000 */
[----:B------:R-:W-:Y:S02]  /*1d30*/  UMOV UR7, 0x3c7abc9e ;  /* 0x3c7abc9e00077882 */ /* 0x000fe40000000000 */
[----:B------:R-:W-:-:S04]  /*1d40*/  DMUL R22, R18, R22 ;  /* 0x0000001612167228 */ /* 0x000fc80000000000 */
[----:B------:R-:W-:-:S04]  /*1d50*/  DADD R20, -R16, R20 ;  /* 0x0000000010147229 */ /* 0x000fc80000000114 */
[----:B------:R-:W-:-:S08]  /*1d60*/  DFMA R22, R16, R22, R24 ;  /* 0x000000161016722b */ /* 0x000fd00000000018 */
[----:B------:R-:W-:-:S08]  /*1d70*/  DADD R20, R22, -R20 ;  /* 0x0000000016147229 */ /* 0x000fd00000000814 */
[----:B------:R-:W-:-:S08]  /*1d80*/  DFMA R20, R8, UR6, R20 ;  /* 0x0000000608147c2b */ /* 0x000fd00008000014 */
[----:B------:R-:W-:Y:S01]  /*1d90*/  DADD R12, R12, R20 ;  /* 0x000000000c0c7229 */ /* 0x000fe20000000014 */
[----:B------:R-:W-:Y:S10]  /*1da0*/  BRA `(.L_x_21) ;  /* 0x0000000000187947 */ /* 0x000ff40003800000 */
.L_x_20:
[----:B------:R-:W-:Y:S01]  /*1db0*/  IMAD.MOV.U32 R8, RZ, RZ, 0x0 ;  /* 0x00000000ff087424 */ /* 0x000fe200078e00ff */
[----:B------:R-:W-:Y:S01]  /*1dc0*/  LOP3.LUT P0, RZ, R13, 0x7fffffff, RZ, 0xc0, !PT ;  /* 0x7fffffff0dff7812 */ /* 0x000fe2000780c0ff */
[----:B------:R-:W-:-:S06]  /*1dd0*/  IMAD.MOV.U32 R9, RZ, RZ, 0x7ff00000 ;  /* 0x7ff00000ff097424 */ /* 0x000fcc00078e00ff */
[----:B------:R-:W-:-:S10]  /*1de0*/  DFMA R8, R12, R8, +INF ;  /* 0x7ff000000c08742b */ /* 0x000fd40000000008 */
[----:B------:R-:W-:Y:S02]  /*1df0*/  FSEL R12, R8, RZ, P0 ;  /* 0x000000ff080c7208 */ /* 0x000fe40000000000 */
[----:B------:R-:W-:-:S07]  /*1e00*/  FSEL R13, R9, -QNAN , P0 ;  /* 0xfff00000090d7808 */ /* 0x000fce0000000000 */
.L_x_21:
[----:B------:R-:W-:Y:S05]  /*1e10*/  BSYNC.RECONVERGENT B1 ;  /* 0x0000000000017941 */ /* 0x000fea0003800200 */
.L_x_19:
[----:B------:R-:W0:Y:S01]  /*1e20*/  MUFU.RCP64H R9, R11 ;  /* 0x0000000b00097308 */ /* 0x000e220000001800 */
[----:B------:R-:W-:Y:S01]  /*1e30*/  VIADD R8, R11, 0x300402 ;  /* 0x003004020b087836 */ /* 0x000fe20000000000 */
[C---:B------:R-:W-:Y:S01]  /*1e40*/  DMUL R16, |R4|.reuse, 0.5 ;  /* 0x3fe0000004107828 */ /* 0x040fe20000000200 */
[----:B------:R-:W-:Y:S01]  /*1e50*/  UMOV UR6, 0xfeebc2a0 ;  /* 0xfeebc2a000067882 */ /* 0x000fe20000000000 */
[----:B------:R-:W-:Y:S01]  /*1e60*/  UMOV UR7, 0x39b4484b ;  /* 0x39b4484b00077882 */ /* 0x000fe20000000000 */
[----:B------:R-:W-:Y:S01]  /*1e70*/  BSSY.RECONVERGENT B1, `(.L_x_22) ;  /* 0x0000012000017945 */ /* 0x000fe20003800200 */
[----:B------:R-:W-:Y:S01]  /*1e80*/  FSETP.GEU.AND P1, PT, |R8|, 5.8789094863358348022e-39, PT ;  /* 0x004004020800780b */ /* 0x000fe20003f2e200 */
[----:B------:R-:W-:-:S06]  /*1e90*/  DSETP.GEU.AND P0, PT, |R4|, UR6, PT ;  /* 0x0000000604007e2a */ /* 0x000fcc000bf0e200 */
[----:B------:R-:W-:Y:S02]  /*1ea0*/  FSEL R6, R16, R6, !P0 ;  /* 0x0000000610067208 */ /* 0x000fe40004000000 */
[----:B------:R-:W-:Y:S01]  /*1eb0*/  FSEL R7, R17, R7, !P0 ;  /* 0x0000000711077208 */ /* 0x000fe20004000000 */
[----:B0-----:R-:W-:-:S08]  /*1ec0*/  DFMA R14, -|R4|, R8, 1 ;  /* 0x3ff00000040e742b */ /* 0x001fd00000000308 */
[----:B------:R-:W-:-:S08]  /*1ed0*/  DFMA R14, R14, R14, R14 ;  /* 0x0000000e0e0e722b */ /* 0x000fd0000000000e */
[----:B------:R-:W-:Y:S02]  /*1ee0*/  DFMA R14, R8, R14, R8 ;  /* 0x0000000e080e722b */ /* 0x000fe40000000008 */
[----:B------:R-:W-:-:S06]  /*1ef0*/  DMUL R8, R4, R4 ;  /* 0x0000000404087228 */ /* 0x000fcc0000000000 */
[----:B------:R-:W-:-:S08]  /*1f00*/  DFMA R18, -|R4|, R14, 1 ;  /* 0x3ff000000412742b */ /* 0x000fd0000000030e */
[----:B------:R-:W-:Y:S01]  /*1f10*/  DFMA R14, R14, R18, R14 ;  /* 0x000000120e0e722b */ /* 0x000fe2000000000e */
[----:B------:R-:W-:Y:S10]  /*1f20*/  @P1 BRA `(.L_x_23) ;  /* 0x0000000000181947 */ /* 0x000ff40003800000 */
[----:B------:R-:W-:Y:S02]  /*1f30*/  LOP3.LUT R3, R11, 0x7fffffff, RZ, 0xc0, !PT ;  /* 0x7fffffff0b037812 */ /* 0x000fe400078ec0ff */
[----:B------:R-:W-:-:S03]  /*1f40*/  MOV R14, 0x1f70 ;  /* 0x00001f70000e7802 */ /* 0x000fc60000000f00 */
[----:B------:R-:W-:-:S07]  /*1f50*/  VIADD R18, R3, 0xfff00000 ;  /* 0xfff0000003127836 */ /* 0x000fce0000000000 */
[----:B------:R-:W-:Y:S05]  /*1f60*/  CALL.REL.NOINC `($__internal_0_$__cuda_sm20_dblrcp_rn_slowpath_v3) ;  /* 0x0000001800d07944 */ /* 0x000fea0003c00000 */
[----:B------:R-:W-:Y:S02]  /*1f70*/  IMAD.MOV.U32 R14, RZ, RZ, R16 ;  /* 0x000000ffff0e7224 */ /* 0x000fe400078e0010 */
[----:B------:R-:W-:-:S07]  /*1f80*/  IMAD.MOV.U32 R15, RZ, RZ, R17 ;  /* 0x000000ffff0f7224 */ /* 0x000fce00078e0011 */
.L_x_23:
[----:B------:R-:W-:Y:S05]  /*1f90*/  BSYNC.RECONVERGENT B1 ;  /* 0x0000000000017941 */ /* 0x000fea0003800200 */
.L_x_22:
[----:B------:R-:W-:Y:S01]  /*1fa0*/  IMAD.MOV.U32 R10, RZ, RZ, 0x1fb7b95e ;  /* 0x1fb7b95eff0a7424 */ /* 0x000fe200078e00ff */
[----:B------:R-:W-:Y:S01]  /*1fb0*/  UMOV UR6, 0x687428c ;  /* 0x0687428c00067882 */ /* 0x000fe20000000000 */
[----:B------:R-:W-:Y:S01]  /*1fc0*/  IMAD.MOV.U32 R11, RZ, RZ, 0x3dcf0b5b ;  /* 0x3dcf0b5bff0b7424 */ /* 0x000fe200078e00ff */
[----:B------:R-:W-:Y:S01]  /*1fd0*/  UMOV UR7, 0x3d5249f9 ;  /* 0x3d5249f900077882 */ /* 0x000fe20000000000 */
[----:B------:R-:W-:Y:S01]  /*1fe0*/  DFMA R6, R12, R6, -R14 ;  /* 0x000000060c06722b */ /* 0x000fe2000000080e */
[----:B------:R-:W-:Y:S01]  /*1ff0*/  UMOV UR8, 0x6dc9c883 ;  /* 0x6dc9c88300087882 */ /* 0x000fe20000000000 */
[----:B------:R-:W-:Y:S02]  /*2000*/  UMOV UR9, 0x3fe45f30 ;  /* 0x3fe45f3000097882 */ /* 0x000fe40000000000 */
[----:B------:R-:W-:Y:S01]  /*2010*/  DFMA R10, R8, UR6, -R10 ;  /* 0x00000006080a7c2b */ /* 0x000fe2000800080a */
[----:B------:R-:W-:Y:S01]  /*2020*/  UMOV UR6, 0x9311fa14 ;  /* 0x9311fa1400067882 */ /* 0x000fe20000000000 */
[----:B------:R-:W-:-:S02]  /*2030*/  UMOV UR7, 0x3e432e58 ;  /* 0x3e432e5800077882 */ /* 0x000fc40000000000 */
[----:B------:R-:W-:-:S04]  /*2040*/  DMUL R6, R6, UR8 ;  /* 0x0000000806067c28 */ /* 0x000fc80008000000 */
        /* <DEDUP_REMOVED lines=15> */
[----:B------:R-:W-:-:S08]  /*2140*/  DFMA R10, R8, R10, -UR6 ;  /* 0x80000006080a7e2b */ /* 0x000fd0000800000a */
[----:B------:R-:W-:Y:S01]  /*2150*/  DFMA R6, |R4|, R10, R6 ;  /* 0x0000000a0406722b */ /* 0x000fe20000000206 */
[----:B------:R-:W-:Y:S10]  /*2160*/  BRA `(.L_x_4) ;  /* 0x0000001800207947 */ /* 0x000ff40003800000 */
.L_x_5:
[----:B------:R-:W-:Y:S01]  /*2170*/  UMOV UR6, 0xec2adc83 ;  /* 0xec2adc8300067882 */ /* 0x000fe20000000000 */
[----:B------:R-:W-:Y:S02]  /*2180*/  UMOV UR7, 0x4009b510 ;  /* 0x4009b51000077882 */ /* 0x000fe40000000000 */
[----:B------:R-:W-:-:S14]  /*2190*/  DSETP.GTU.AND P0, PT, |R4|, UR6, PT ;  /* 0x0000000604007e2a */ /* 0x000fdc000bf0c200 */
[----:B------:R-:W-:Y:S05]  /*21a0*/  @P0 BRA `(.L_x_24) ;  /* 0x00000004003c0947 */ /* 0x000fea0003800000 */
[----:B------:R-:W-:Y:S01]  /*21b0*/  UMOV UR6, 0xd4dff243 ;  /* 0xd4dff24300067882 */ /* 0x000fe20000000000 */
[----:B------:R-:W-:Y:S01]  /*21c0*/  UMOV UR7, 0x400193be ;  /* 0x400193be00077882 */ /* 0x000fe20000000000 */
[----:B------:R-:W-:Y:S01]  /*21d0*/  IMAD.MOV.U32 R8, RZ, RZ, -0x1b27468b ;  /* 0xe4d8b975ff087424 */ /* 0x000fe200078e00ff */
        /* <DEDUP_REMOVED lines=76> */
.L_x_24:
        /* <DEDUP_REMOVED lines=11> */
[----:B------:R-:W-:Y:S01]  /*2750*/  DADD R6, R6, -UR6 ;  /* 0x8000000606067e29 */ /* 0x000fe20008000000 */
[----:B------:R-:W-:Y:S01]  /*2760*/  UMOV UR6, 0x69f1d8c ;  /* 0x069f1d8c00067882 */ /* 0x000fe20000000000 */
[----:B------:R-:W-:-:S06]  /*2770*/  UMOV UR7, 0x3cba3c76 ;  /* 0x3cba3c7600077882 */ /* 0x000fcc0000000000 */
[----:B------:R-:W-:Y:S01]  /*2780*/  DFMA R8, R6, UR6, R8 ;  /* 0x0000000606087c2b */ /* 0x000fe20008000008 */
        /* <DEDUP_REMOVED lines=59> */
.L_x_25:
        /* <DEDUP_REMOVED lines=11> */
[----:B------:R-:W-:Y:S01]  /*2bf0*/  DADD R6, R6, -UR6 ;  /* 0x8000000606067e29 */ /* 0x000fe20008000000 */
        /* <DEDUP_REMOVED lines=47> */
.L_x_26:
[----:B------:R-:W-:Y:S01]  /*2ef0*/  DSETP.NEU.AND P0, PT, |R4|, +INF , PT ;  /* 0x7ff000000400742a */ /* 0x000fe20003f0d200 */
[----:B------:R-:W-:-:S13]  /*2f00*/  CS2R R6, SRZ ;  /* 0x0000000000067805 */ /* 0x000fda000001ff00 */
[----:B------:R-:W-:Y:S05]  /*2f10*/  @!P0 BRA `(.L_x_4) ;  /* 0x0000000800b48947 */ /* 0x000fea0003800000 */
[----:B------:R-:W-:Y:S01]  /*2f20*/  DADD R6, -RZ, |R4| ;  /* 0x00000000ff067229 */ /* 0x000fe20000000504 */
[----:B------:R-:W-:Y:S01]  /*2f30*/  IMAD.MOV.U32 R8, RZ, RZ, RZ ;  /* 0x000000ffff087224 */ /* 0x000fe200078e00ff */
[----:B------:R-:W-:Y:S01]  /*2f40*/  UMOV UR6, 0xa050209c ;  /* 0xa050209c00067882 */ /* 0x000fe20000000000 */
[----:B------:R-:W-:Y:S01]  /*2f50*/  IMAD.MOV.U32 R12, RZ, RZ, -0x645b9185 ;  /* 0x9ba46e7bff0c7424 */ /* 0x000fe200078e00ff */
[----:B------:R-:W-:Y:S01]  /*2f60*/  UMOV UR7, 0x41943281 ;  /* 0x4194328100077882 */ /* 0x000fe20000000000 */
[----:B------:R-:W-:Y:S01]  /*2f70*/  IMAD.MOV.U32 R13, RZ, RZ, 0x416024e9 ;  /* 0x416024e9ff0d7424 */ /* 0x000fe200078e00ff */
[----:B------:R-:W0:Y:S01]  /*2f80*/  MUFU.RCP64H R9, R7 ;  /* 0x0000000700097308 */ /* 0x000e220000001800 */
[----:B------:R-:W-:Y:S01]  /*2f90*/  IMAD.MOV.U32 R14, RZ, RZ, -0x6c7a2a4f ;  /* 0x9385d5b1ff0e7424 */ /* 0x000fe200078e00ff */
[----:B------:R-:W-:Y:S01]  /*2fa0*/  UMOV UR8, 0x5bc22946 ;  /* 0x5bc2294600087882 */ /* 0x000fe20000000000 */
[----:B------:R-:W-:Y:S01]  /*2fb0*/  IMAD.MOV.U32 R15, RZ, RZ, 0x409c26e8 ;  /* 0x409c26e8ff0f7424 */ /* 0x000fe200078e00ff */
[----:B------:R-:W-:Y:S01]  /*2fc0*/  UMOV UR9, 0x40839f89 ;  /* 0x40839f8900097882 */ /* 0x000fe20000000000 */
[----:B------:R-:W-:Y:S01]  /*2fd0*/  VIADD R3, R7, 0xfff00000 ;  /* 0xfff0000007037836 */ /* 0x000fe20000000000 */
[----:B------:R-:W-:Y:S01]  /*2fe0*/  BSSY.RECONVERGENT B1, `(.L_x_27) ;  /* 0x0000041000017945 */ /* 0x000fe20003800200 */
[----:B------:R-:W-:-:S02]  /*2ff0*/  IMAD.MOV.U32 R22, RZ, RZ, 0x0 ;  /* 0x00000000ff167424 */ /* 0x000fc400078e00ff */
[----:B------:R-:W-:Y:S01]  /*3000*/  IMAD.MOV.U32 R23, RZ, RZ, 0x3fd80000 ;  /* 0x3fd80000ff177424 */ /* 0x000fe200078e00ff */
[----:B------:R-:W-:Y:S01]  /*3010*/  ISETP.GE.U32.AND P0, PT, R3, 0x7fe00000, PT ;  /* 0x7fe000000300780c */ /* 0x000fe20003f06070 */
        /* <DEDUP_REMOVED lines=10> */
[C---:B------:R-:W-:Y:S01]  /*30c0*/  DFMA R12, R10.reuse, R12, UR6 ;  /* 0x000000060a0c7e2b */ /* 0x040fe2000800000c */
[----:B------:R-:W-:Y:S01]  /*30d0*/  UMOV UR6, 0x26ecebfe ;  /* 0x26ecebfe00067882 */ /* 0x000fe20000000000 */
[----:B------:R-:W-:Y:S02]  /*30e0*/  UMOV UR7, 0x40d13db3 ;  /* 0x40d13db300077882 */ /* 0x000fe40000000000 */
[C---:B------:R-:W-:Y:S01]  /*30f0*/  DFMA R14, R10.reuse, UR6, -R14 ;  /* 0x000000060a0e7c2b */ /* 0x040fe2000800080e */
[----:B------:R-:W-:Y:S01]  /*3100*/  UMOV UR6, 0x23c6f55e ;  /* 0x23c6f55e00067882 */ /* 0x000fe20000000000 */
[----:B------:R-:W-:Y:S02]  /*3110*/  UMOV UR7, 0x405c6ab9 ;  /* 0x405c6ab900077882 */ /* 0x000fe40000000000 */
[C---:B------:R-:W-:Y:S01]  /*3120*/  DFMA R16, R10.reuse, R12, -UR8 ;  /* 0x800000080a107e2b */ /* 0x040fe2000800000c */
[----:B------:R-:W-:Y:S01]  /*3130*/  UMOV UR8, 0x78ecd2d8 ;  /* 0x78ecd2d800087882 */ /* 0x000fe20000000000 */
[----:B------:R-:W0:Y:S01]  /*3140*/  MUFU.RSQ64H R13, R7 ;  /* 0x00000007000d7308 */ /* 0x000e220000001c00 */
[----:B------:R-:W-:Y:S01]  /*3150*/  UMOV UR9, 0x403e77cc ;  /* 0x403e77cc00097882 */ /* 0x000fe20000000000 */
[C---:B------:R-:W-:Y:S01]  /*3160*/  DFMA R14, R10.reuse, R14, UR6 ;  /* 0x000000060a0e7e2b */ /* 0x040fe2000800000e */
[----:B------:R-:W-:Y:S01]  /*3170*/  UMOV UR6, 0xf3bd2fa1 ;  /* 0xf3bd2fa100067882 */ /* 0x000fe20000000000 */
[----:B------:R-:W-:Y:S01]  /*3180*/  UMOV UR7, 0x401e61ea ;  /* 0x401e61ea00077882 */ /* 0x000fe20000000000 */
[----:B------:R-:W-:Y:S01]  /*3190*/  IMAD.MOV.U32 R12, RZ, RZ, RZ ;  /* 0x000000ffff0c7224 */ /* 0x000fe200078e00ff */
[----:B------:R-:W-:Y:S01]  /*31a0*/  DFMA R16, R10, R16, UR8 ;  /* 0x000000080a107e2b */ /* 0x000fe20008000010 */
[----:B------:R-:W-:Y:S01]  /*31b0*/  UMOV UR8, 0xd0117be9 ;  /* 0xd0117be900087882 */ /* 0x000fe20000000000 */
[----:B------:R-:W-:-:S02]  /*31c0*/  UMOV UR9, 0x4002f368 ;  /* 0x4002f36800097882 */ /* 0x000fc40000000000 */
[C---:B------:R-:W-:Y:S01]  /*31d0*/  DFMA R14, R10.reuse, R14, -UR6 ;  /* 0x800000060a0e7e2b */ /* 0x040fe2000800000e */
[----:B------:R-:W-:Y:S01]  /*31e0*/  UMOV UR6, 0xd9b97dd1 ;  /* 0xd9b97dd100067882 */ /* 0x000fe20000000000 */
[----:B------:R-:W-:Y:S02]  /*31f0*/  UMOV UR7, 0x3fe9bf15 ;  /* 0x3fe9bf1500077882 */ /* 0x000fe40000000000 */
[----:B------:R-:W-:Y:S01]  /*3200*/  DFMA R16, R10, R16, -UR8 ;  /* 0x800000080a107e2b */ /* 0x000fe20008000010 */
[----:B------:R-:W-:Y:S01]  /*3210*/  UMOV UR8, 0x86009a25 ;  /* 0x86009a2500087882 */ /* 0x000fe20000000000 */
[----:B------:R-:W-:Y:S01]  /*3220*/  UMOV UR9, 0x3fd7bcc7 ;  /* 0x3fd7bcc700097882 */ /* 0x000fe20000000000 */
[----:B0-----:R-:W-:Y:S02]  /*3230*/  DMUL R20, R12, R12 ;  /* 0x0000000c0c147228 */ /* 0x001fe40000000000 */
[C---:B------:R-:W-:Y:S01]  /*3240*/  DFMA R14, R10.reuse, R14, UR6 ;  /* 0x000000060a0e7e2b */ /* 0x040fe2000800000e */
[----:B------:R-:W-:Y:S01]  /*3250*/  UMOV UR6, 0xf93d7d19 ;  /* 0xf93d7d1900067882 */ /* 0x000fe20000000000 */
[----:B------:R-:W-:Y:S01]  /*3260*/  UMOV UR7, 0x3fc8bfec ;  /* 0x3fc8bfec00077882 */ /* 0x000fe20000000000 */
[----:B------:R-:W-:Y:S01]  /*3270*/  DFMA R18, R10, R16, UR8 ;  /* 0x000000080a127e2b */ /* 0x000fe20008000010 */
[----:B------:R-:W-:Y:S01]  /*3280*/  UMOV UR8, 0xfc51bc7a ;  /* 0xfc51bc7a00087882 */ /* 0x000fe20000000000 */
[----:B------:R-:W-:Y:S01]  /*3290*/  UMOV UR9, 0x3fc4ffff ;  /* 0x3fc4ffff00097882 */ /* 0x000fe20000000000 */
[----:B------:R-:W-:-:S02]  /*32a0*/  DFMA R20, |R4|, -R20, 1 ;  /* 0x3ff000000414742b */ /* 0x000fc40000000a14 */
[C---:B------:R-:W-:Y:S01]  /*32b0*/  DFMA R16, R10.reuse, R14, -UR6 ;  /* 0x800000060a107e2b */ /* 0x040fe2000800000e */
[----:B------:R-:W-:Y:S01]  /*32c0*/  UMOV UR6, 0xf756aa6c ;  /* 0xf756aa6c00067882 */ /* 0x000fe20000000000 */
[----:B------:R-:W-:Y:S01]  /*32d0*/  UMOV UR7, 0x3fc7ffff ;  /* 0x3fc7ffff00077882 */ /* 0x000fe20000000000 */
[----:B------:R-:W-:Y:S01]  /*32e0*/  DFMA R18, R10, R18, -UR8 ;  /* 0x800000080a127e2b */ /* 0x000fe20008000012 */
[----:B------:R-:W-:Y:S01]  /*32f0*/  UMOV UR8, 0xffffb5ea ;  /* 0xffffb5ea00087882 */ /* 0x000fe20000000000 */
[----:B------:R-:W-:Y:S01]  /*3300*/  UMOV UR9, 0x3fd7ffff ;  /* 0x3fd7ffff00097882 */ /* 0x000fe20000000000 */
[----:B------:R-:W-:Y:S02]  /*3310*/  DFMA R14, R20, R22, 0.5 ;  /* 0x3fe00000140e742b */ /* 0x000fe40000000016 */
[----:B------:R-:W-:Y:S01]  /*3320*/  DFMA R16, R10, R16, UR6 ;  /* 0x000000060a107e2b */ /* 0x000fe20008000010 */
[----:B------:R-:W-:Y:S01]  /*3330*/  UMOV UR6, 0x3646 ;  /* 0x0000364600067882 */ /* 0x000fe20000000000 */
[----:B------:R-:W-:Y:S01]  /*3340*/  DMUL R20, R12, R20 ;  /* 0x000000140c147228 */ /* 0x000fe20000000000 */
[----:B------:R-:W-:Y:S01]  /*3350*/  UMOV UR7, 0x3ff00000 ;  /* 0x3ff0000000077882 */ /* 0x000fe20000000000 */
[----:B------:R-:W-:-:S04]  /*3360*/  DFMA R18, R10, R18, UR8 ;  /* 0x000000080a127e2b */ /* 0x000fc80008000012 */
[----:B------:R-:W-:Y:S02]  /*3370*/  DFMA R10, R10, R16, UR6 ;  /* 0x000000060a0a7e2b */ /* 0x000fe40008000010 */
[----:B------:R-:W-:Y:S02]  /*3380*/  DFMA R12, R14, R20, R12 ;  /* 0x000000140e0c722b */ /* 0x000fe4000000000c */
[----:B------:R-:W-:Y:S01]  /*3390*/  DFMA R8, R8, R18, |R4| ;  /* 0x000000120808722b */ /* 0x000fe20000000404 */
[----:B------:R-:W-:Y:S10]  /*33a0*/  @!P0 BRA `(.L_x_28) ;  /* 0x0000000000108947 */ /* 0x000ff40003800000 */
[----:B------:R-:W-:Y:S01]  /*33b0*/  IMAD.MOV.U32 R16, RZ, RZ, R6 ;  /* 0x000000ffff107224 */ /* 0x000fe200078e0006 */
[----:B------:R-:W-:Y:S01]  /*33c0*/  MOV R14, 0x33f0 ;  /* 0x000033f0000e7802 */ /* 0x000fe20000000f00 */
[----:B------:R-:W-:-:S07]  /*33d0*/  IMAD.MOV.U32 R17, RZ, RZ, R7 ;  /* 0x000000ffff117224 */ /* 0x000fce00078e0007 */
[----:B------:R-:W-:Y:S05]  /*33e0*/  CALL.REL.NOINC `($__internal_2_$__cuda_sm20_drsqrt_f64_slowpath_v2) ;  /* 0x0000000c008c7944 */ /* 0x000fea0003c00000 */
.L_x_28:
[----:B------:R-:W-:Y:S05]  /*33f0*/  BSYNC.RECONVERGENT B1 ;  /* 0x0000000000017941 */ /* 0x000fea0003800200 */
.L_x_27:
[----:B------:R-:W-:Y:S01]  /*3400*/  UMOV UR6, 0x6dc9c883 ;  /* 0x6dc9c88300067882 */ /* 0x000fe20000000000 */
[----:B------:R-:W-:Y:S01]  /*3410*/  UMOV UR7, 0x3fe45f30 ;  /* 0x3fe45f3000077882 */ /* 0x000fe20000000000 */
[C---:B------:R-:W-:Y:S01]  /*3420*/  DSETP.GE.AND P0, PT, |R8|.reuse, 2.14748364800000000000e+09, PT ;  /* 0x41e000000800742a */ /* 0x040fe20003f06200 */
[----:B------:R-:W-:Y:S01]  /*3430*/  BSSY.RECONVERGENT B1, `(.L_x_29) ;  /* 0x0000017000017945 */ /* 0x000fe20003800200 */
[----:B------:R-:W-:Y:S01]  /*3440*/  DMUL R14, R8, UR6 ;  /* 0x00000006080e7c28 */ /* 0x000fe20008000000 */
[----:B------:R-:W-:Y:S01]  /*3450*/  UMOV UR6, 0x54442d18 ;  /* 0x54442d1800067882 */ /* 0x000fe20000000000 */
[----:B------:R-:W-:-:S08]  /*3460*/  UMOV UR7, 0x3ff921fb ;  /* 0x3ff921fb00077882 */ /* 0x000fd00000000000 */
[----:B------:R-:W0:Y:S08]  /*3470*/  F2I.F64 R14, R14 ;  /* 0x0000000e000e7311 */ /* 0x000e300000301100 */
[----:B0-----:R-:W0:Y:S02]  /*3480*/  I2F.F64 R16, R14 ;  /* 0x0000000e00107312 */ /* 0x001e240000201c00 */
[----:B0-----:R-:W-:Y:S01]  /*3490*/  DFMA R18, R16, -UR6, R8 ;  /* 0x8000000610127c2b */ /* 0x001fe20008000008 */
[----:B------:R-:W-:Y:S01]  /*34a0*/  UMOV UR6, 0x33d43651 ;  /* 0x33d4365100067882 */ /* 0x000fe20000000000 */
[----:B------:R-:W-:-:S02]  /*34b0*/  UMOV UR7, 0x3fe98845 ;  /* 0x3fe9884500077882 */ /* 0x000fc40000000000 */
[----:B------:R-:W-:Y:S01]  /*34c0*/  DMUL R6, R12, UR6 ;  /* 0x000000060c067c28 */ /* 0x000fe20008000000 */
[----:B------:R-:W-:Y:S01]  /*34d0*/  UMOV UR6, 0x33145c00 ;  /* 0x33145c0000067882 */ /* 0x000fe20000000000 */
[----:B------:R-:W-:Y:S02]  /*34e0*/  UMOV UR7, 0x3c91a626 ;  /* 0x3c91a62600077882 */ /* 0x000fe40000000000 */
[----:B------:R-:W-:Y:S01]  /*34f0*/  DFMA R18, R16, -UR6, R18 ;  /* 0x8000000610127c2b */ /* 0x000fe20008000012 */
[----:B------:R-:W-:Y:S01]  /*3500*/  UMOV UR6, 0x252049c0 ;  /* 0x252049c000067882 */ /* 0x000fe20000000000 */
[----:B------:R-:W-:Y:S02]  /*3510*/  UMOV UR7, 0x397b839a ;  /* 0x397b839a00077882 */ /* 0x000fe40000000000 */
[----:B------:R-:W-:-:S04]  /*3520*/  DMUL R6, R10, R6 ;  /* 0x000000060a067228 */ /* 0x000fc80000000000 */
[----:B------:R-:W-:Y:S01]  /*3530*/  DFMA R16, R16, -UR6, R18 ;  /* 0x8000000610107c2b */ /* 0x000fe20008000012 */
[----:B------:R-:W-:Y:S10]  /*3540*/  @!P0 BRA `(.L_x_30) ;  /* 0x0000000000148947 */ /* 0x000ff40003800000 */
[----:B------:R-:W-:Y:S01]  /*3550*/  IMAD.MOV.U32 R16, RZ, RZ, R8 ;  /* 0x000000ffff107224 */ /* 0x000fe200078e0008 */
[----:B------:R-:W-:Y:S01]  /*3560*/  MOV R8, 0x3590 ;  /* 0x0000359000087802 */ /* 0x000fe20000000f00 */
[----:B------:R-:W-:-:S07]  /*3570*/  IMAD.MOV.U32 R3, RZ, RZ, R9 ;  /* 0x000000ffff037224 */ /* 0x000fce00078e0009 */
[----:B------:R-:W-:Y:S05]  /*3580*/  CALL.REL.NOINC `($math_y1$__internal_trig_reduction_slowpathd) ;  /* 0x0000000c00a47944 */ /* 0x000fea0003c00000 */
[----:B------:R-:W-:-:S07]  /*3590*/  IMAD.MOV.U32 R14, RZ, RZ, R3 ;  /* 0x000000ffff0e7224 */ /* 0x000fce00078e0003 */
.L_x_30:
[----:B------:R-:W-:Y:S05]  /*35a0*/  BSYNC.RECONVERGENT B1 ;  /* 0x0000000000017941 */ /* 0x000fea0003800200 */
.L_x_29:
        /* <DEDUP_REMOVED lines=31> */
[----:B------:R-:W-:-:S07]  /*37a0*/  MOV R8, 0x37c0 ;  /* 0x000037c000087802 */ /* 0x000fce0000000f00 */
[----:B------:R-:W-:Y:S05]  /*37b0*/  CALL.REL.NOINC `($math_y1$__internal_trig_reduction_slowpathd) ;  /* 0x0000000c00187944 */ /* 0x000fea0003c00000 */
[----:B------:R-:W-:Y:S02]  /*37c0*/  IMAD.MOV.U32 R20, RZ, RZ, R16 ;  /* 0x000000ffff147224 */ /* 0x000fe400078e0010 */
[----:B------:R-:W-:-:S07]  /*37d0*/  IMAD.MOV.U32 R21, RZ, RZ, R17 ;  /* 0x000000ffff157224 */ /* 0x000fce00078e0011 */
.L_x_34:
[----:B------:R-:W-:Y:S05]  /*37e0*/  BSYNC.RECONVERGENT B2 ;  /* 0x0000000000027941 */ /* 0x000fea0003800200 */
.L_x_33:
[----:B------:R-:W-:-:S07]  /*37f0*/  VIADD R3, R3, 0x1 ;  /* 0x0000000103037836 */ /* 0x000fce0000000000 */
.L_x_32:
[----:B------:R-:W-:Y:S05]  /*3800*/  BSYNC.RECONVERGENT B1 ;  /* 0x0000000000017941 */ /* 0x000fea0003800200 */
.L_x_31:
        /* <DEDUP_REMOVED lines=9> */
[----:B------:R-:W-:-:S02]  /*38a0*/  IMAD.MOV.U32 R24, RZ, RZ, 0x20fd8164 ;  /* 0x20fd8164ff187424 */ /* 0x000fc400078e00ff */
[----:B------:R-:W-:Y:S01]  /*38b0*/  IMAD.MOV.U32 R25, RZ, RZ, 0x3da8ff83 ;  /* 0x3da8ff83ff197424 */ /* 0x000fe200078e00ff */
[----:B------:R-:W-:Y:S01]  /*38c0*/  ISETP.NE.U32.AND P0, PT, R22, 0x1, PT ;  /* 0x000000011600780c */ /* 0x000fe20003f05070 */
[----:B------:R-:W-:-:S03]  /*38d0*/  DMUL R22, R20, R20 ;  /* 0x0000001414167228 */ /* 0x000fc60000000000 */
[----:B------:R-:W-:Y:S02]  /*38e0*/  FSEL R24, R24, -8.06006814911005101289e+34, !P0 ;  /* 0xf9785eba18187808 */ /* 0x000fe40004000000 */
[----:B------:R-:W-:-:S06]  /*38f0*/  FSEL R25, -R25, 0.11223486810922622681, !P0 ;  /* 0x3de5db6519197808 */ /* 0x000fcc0004000100 */
[----:B--2---:R-:W-:-:S08]  /*3900*/  DFMA R8, R22, R24, R8 ;  /* 0x000000181608722b */ /* 0x004fd00000000008 */
[----:B------:R-:W-:-:S08]  /*3910*/  DFMA R8, R22, R8, R10 ;  /* 0x000000081608722b */ /* 0x000fd0000000000a */
[----:B---3--:R-:W-:-:S08]  /*3920*/  DFMA R8, R22, R8, R12 ;  /* 0x000000081608722b */ /* 0x008fd0000000000c */
[----:B------:R-:W-:-:S08]  /*3930*/  DFMA R8, R22, R8, R14 ;  /* 0x000000081608722b */ /* 0x000fd0000000000e */
[----:B----4-:R-:W-:-:S08]  /*3940*/  DFMA R8, R22, R8, R16 ;  /* 0x000000081608722b */ /* 0x010fd00000000010 */
[----:B------:R-:W-:-:S08]  /*3950*/  DFMA R8, R22, R8, R18 ;  /* 0x000000081608722b */ /* 0x000fd00000000012 */
[----:B------:R-:W-:Y:S02]  /*3960*/  DFMA R20, R8, R20, R20 ;  /* 0x000000140814722b */ /* 0x000fe40000000014 */
[----:B------:R-:W-:-:S10]  /*3970*/  DFMA R8, R22, R8, 1 ;  /* 0x3ff000001608742b */ /* 0x000fd40000000008 */
[----:B------:R-:W-:Y:S02]  /*3980*/  FSEL R10, R8, R20, !P0 ;  /* 0x00000014080a7208 */ /* 0x000fe40004000000 */
[----:B------:R-:W-:Y:S02]  /*3990*/  FSEL R11, R9, R21, !P0 ;  /* 0x00000015090b7208 */ /* 0x000fe40004000000 */
[----:B------:R-:W-:-:S04]  /*39a0*/  LOP3.LUT P0, RZ, R3, 0x2, RZ, 0xc0, !PT ;  /* 0x0000000203ff7812 */ /* 0x000fc8000780c0ff */
[----:B------:R-:W-:-:S10]  /*39b0*/  DADD R8, RZ, -R10 ;  /* 0x00000000ff087229 */ /* 0x000fd4000000080a */
[----:B------:R-:W-:Y:S02]  /*39c0*/  FSEL R8, R10, R8, !P0 ;  /* 0x000000080a087208 */ /* 0x000fe40004000000 */
[----:B------:R-:W-:-:S06]  /*39d0*/  FSEL R9, R11, R9, !P0 ;  /* 0x000000090b097208 */ /* 0x000fcc0004000000 */
[----:B------:R-:W-:-:S11]  /*39e0*/  DMUL R6, R6, R8 ;  /* 0x0000000806067228 */ /* 0x000fd60000000000 */
.L_x_4:
[----:B------:R-:W-:Y:S05]  /*39f0*/  BSYNC.RECONVERGENT B0 ;  /* 0x0000000000007941 */ /* 0x000fea0003800200 */
.L_x_0:
[----:B------:R-:W0:Y:S01]  /*3a00*/  LDCU.64 UR6, c[0x0][0x388] ;  /* 0x00007100ff0677ac */ /* 0x000e220008000a00 */
[C---:B------:R-:W-:Y:S01]  /*3a10*/  DSETP.NEU.AND P1, PT, R4.reuse, RZ, PT ;  /* 0x000000ff0400722a */ /* 0x040fe20003f2d000 */
[----:B------:R-:W-:Y:S01]  /*3a20*/  IMAD.MOV.U32 R3, RZ, RZ, -0x100000 ;  /* 0xfff00000ff037424 */ /* 0x000fe200078e00ff */
[----:B------:R-:W-:-:S04]  /*3a30*/  DSETP.GTU.AND P0, PT, R4, RZ, PT ;  /* 0x000000ff0400722a */ /* 0x000fc80003f0c000 */
[----:B------:R-:W-:Y:S02]  /*3a40*/  FSEL R3, R3, -QNAN , !P1 ;  /* 0xfff8000003037808 */ /* 0x000fe40004800000 */
[----:B------:R-:W-:Y:S02]  /*3a50*/  FSEL R4, R6, RZ, P0 ;  /* 0x000000ff06047208 */ /* 0x000fe40000000000 */
[----:B------:R-:W-:Y:S02]  /*3a60*/  FSEL R5, R7, R3, P0 ;  /* 0x0000000307057208 */ /* 0x000fe40000000000 */
[----:B0-----:R-:W-:-:S04]  /*3a70*/  IADD3 R8, P1, PT, R0, UR6, RZ ;  /* 0x0000000600087c10 */ /* 0x001fc8000ff3e0ff */
[----:B------:R-:W-:-:S05]  /*3a80*/  IADD3.X R9, PT, PT, R2, UR7, RZ, P1, !PT ;  /* 0x0000000702097c10 */ /* 0x000fca0008ffe4ff */
[----:B------:R-:W-:Y:S01]  /*3a90*/  STG.E.64 desc[UR4][R8.64], R4 ;  /* 0x0000000408007986 */ /* 0x000fe2000c101b04 */
[----:B------:R-:W-:Y:S05]  /*3aa0*/  EXIT ;  /* 0x000000000000794d */ /* 0x000fea0003800000 */
        .weak           $__internal_0_$__cuda_sm20_dblrcp_rn_slowpath_v3
        .type           $__internal_0_$__cuda_sm20_dblrcp_rn_slowpath_v3,@function
        .size           $__internal_0_$__cuda_sm20_dblrcp_rn_slowpath_v3,($__internal_1_$__cuda_sm20_div_rn_f64_full - $__internal_0_$__cuda_sm20_dblrcp_rn_slowpath_v3)
$__internal_0_$__cuda_sm20_dblrcp_rn_slowpath_v3:
[----:B------:R-:W-:Y:S01]  /*3ab0*/  DSETP.GTU.AND P0, PT, |R10|, +INF , PT ;  /* 0x7ff000000a00742a */ /* 0x000fe20003f0c200 */
[----:B------:R-:W-:-:S13]  /*3ac0*/  BSSY.RECONVERGENT B2, `(.L_x_35) ;  /* 0x0000023000027945 */ /* 0x000fda0003800200 */
[----:B------:R-:W-:Y:S05]  /*3ad0*/  @P0 BRA `(.L_x_36) ;  /* 0x00000000007c0947 */ /* 0x000fea0003800000 */
[----:B------:R-:W-:-:S05]  /*3ae0*/  LOP3.LUT R3, R11, 0x7fffffff, RZ, 0xc0, !PT ;  /* 0x7fffffff0b037812 */ /* 0x000fca00078ec0ff */
[----:B------:R-:W-:-:S05]  /*3af0*/  VIADD R15, R3, 0xffffffff ;  /* 0xffffffff030f7836 */ /* 0x000fca0000000000 */
[----:B------:R-:W-:-:S13]  /*3b00*/  ISETP.GE.U32.AND P0, PT, R15, 0x7fefffff, PT ;  /* 0x7fefffff0f00780c */ /* 0x000fda0003f06070 */
[----:B------:R-:W-:Y:S01]  /*3b10*/  @P0 LOP3.LUT R17, R11, 0x7ff00000, RZ, 0x3c, !PT ;  /* 0x7ff000000b110812 */ /* 0x000fe200078e3cff */
[----:B------:R-:W-:Y:S01]  /*3b20*/  @P0 IMAD.MOV.U32 R16, RZ, RZ, RZ ;  /* 0x000000ffff100224 */ /* 0x000fe200078e00ff */
[----:B------:R-:W-:Y:S06]  /*3b30*/  @P0 BRA `(.L_x_37) ;  /* 0x00000000006c0947 */ /* 0x000fec0003800000 */
[----:B------:R-:W-:-:S13]  /*3b40*/  ISETP.GE.U32.AND P0, PT, R3, 0x1000001, PT ;  /* 0x010000010300780c */ /* 0x000fda0003f06070 */
[----:B------:R-:W-:Y:S05]  /*3b50*/  @!P0 BRA `(.L_x_38) ;  /* 0x0000000000348947 */ /* 0x000fea0003800000 */
[----:B------:R-:W-:Y:S02]  /*3b60*/  VIADD R17, R11, 0xc0200000 ;  /* 0xc02000000b117836 */ /* 0x000fe40000000000 */
[----:B------:R-:W-:Y:S02]  /*3b70*/  IMAD.MOV.U32 R16, RZ, RZ, R10 ;  /* 0x000000ffff107224 */ /* 0x000fe400078e000a */
[----:B------:R-:W0:Y:S04]  /*3b80*/  MUFU.RCP64H R19, R17 ;  /* 0x0000001100137308 */ /* 0x000e280000001800 */
[----:B0-----:R-:W-:-:S08]  /*3b90*/  DFMA R20, -R16, R18, 1 ;  /* 0x3ff000001014742b */ /* 0x001fd00000000112 */
[----:B------:R-:W-:-:S08]  /*3ba0*/  DFMA R20, R20, R20, R20 ;  /* 0x000000141414722b */ /* 0x000fd00000000014 */
[----:B------:R-:W-:-:S08]  /*3bb0*/  DFMA R20, R18, R20, R18 ;  /* 0x000000141214722b */ /* 0x000fd00000000012 */
[----:B------:R-:W-:-:S08]  /*3bc0*/  DFMA R18, -R16, R20, 1 ;  /* 0x3ff000001012742b */ /* 0x000fd00000000114 */
[----:B------:R-:W-:-:S08]  /*3bd0*/  DFMA R18, R20, R18, R20 ;  /* 0x000000121412722b */ /* 0x000fd00000000014 */
[----:B------:R-:W-:-:S08]  /*3be0*/  DMUL R18, R18, 2.2250738585072013831e-308 ;  /* 0x0010000012127828 */ /* 0x000fd00000000000 */
[----:B------:R-:W-:-:S08]  /*3bf0*/  DFMA R10, -R10, R18, 1 ;  /* 0x3ff000000a0a742b */ /* 0x000fd00000000112 */
[----:B------:R-:W-:-:S08]  /*3c00*/  DFMA R10, R10, R10, R10 ;  /* 0x0000000a0a0a722b */ /* 0x000fd0000000000a */
[----:B------:R-:W-:Y:S01]  /*3c10*/  DFMA R16, R18, R10, R18 ;  /* 0x0000000a1210722b */ /* 0x000fe20000000012 */
[----:B------:R-:W-:Y:S10]  /*3c20*/  BRA `(.L_x_37) ;  /* 0x0000000000307947 */ /* 0x000ff40003800000 */
.L_x_38:
[----:B------:R-:W-:Y:S01]  /*3c30*/  DMUL R10, R10, 8.11296384146066816958e+31 ;  /* 0x469000000a0a7828 */ /* 0x000fe20000000000 */
[----:B------:R-:W-:-:S05]  /*3c40*/  IMAD.MOV.U32 R16, RZ, RZ, R18 ;  /* 0x000000ffff107224 */ /* 0x000fca00078e0012 */
[----:B------:R-:W0:Y:S02]  /*3c50*/  MUFU.RCP64H R17, R11 ;  /* 0x0000000b00117308 */ /* 0x000e240000001800 */
[----:B0-----:R-:W-:-:S08]  /*3c60*/  DFMA R18, -R10, R16, 1 ;  /* 0x3ff000000a12742b */ /* 0x001fd00000000110 */
[----:B------:R-:W-:-:S08]  /*3c70*/  DFMA R18, R18, R18, R18 ;  /* 0x000000121212722b */ /* 0x000fd00000000012 */
[----:B------:R-:W-:-:S08]  /*3c80*/  DFMA R18, R16, R18, R16 ;  /* 0x000000121012722b */ /* 0x000fd00000000010 */
[----:B------:R-:W-:-:S08]  /*3c90*/  DFMA R16, -R10, R18, 1 ;  /* 0x3ff000000a10742b */ /* 0x000fd00000000112 */
[----:B------:R-:W-:-:S08]  /*3ca0*/  DFMA R16, R18, R16, R18 ;  /* 0x000000101210722b */ /* 0x000fd00000000012 */
[----:B------:R-:W-:Y:S01]  /*3cb0*/  DMUL R16, R16, 8.11296384146066816958e+31 ;  /* 0x4690000010107828 */ /* 0x000fe20000000000 */
[----:B------:R-:W-:Y:S10]  /*3cc0*/  BRA `(.L_x_37) ;  /* 0x0000000000087947 */ /* 0x000ff40003800000 */
.L_x_36:
[----:B------:R-:W-:Y:S01]  /*3cd0*/  LOP3.LUT R17, R11, 0x80000, RZ, 0xfc, !PT ;  /* 0x000800000b117812 */ /* 0x000fe200078efcff */
[----:B------:R-:W-:-:S07]  /*3ce0*/  IMAD.MOV.U32 R16, RZ, RZ, R10 ;  /* 0x000000ffff107224 */ /* 0x000fce00078e000a */
.L_x_37:
[----:B------:R-:W-:Y:S05]  /*3cf0*/  BSYNC.RECONVERGENT B2 ;  /* 0x0000000000027941 */ /* 0x000fea0003800200 */
.L_x_35:
[----:B------:R-:W-:-:S04]  /*3d00*/  IMAD.MOV.U32 R15, RZ, RZ, 0x0 ;  /* 0x00000000ff0f7424 */ /* 0x000fc800078e00ff */
[----:B------:R-:W-:Y:S05]  /*3d10*/  RET.REL.NODEC R14 `(math_y1) ;  /* 0xffffffc00eb87950 */ /* 0x000fea0003c3ffff */
        .weak           $__internal_1_$__cuda_sm20_div_rn_f64_full
        .type           $__internal_1_$__cuda_sm20_div_rn_f64_full,@function
        .size           $__internal_1_$__cuda_sm20_div_rn_f64_full,($__internal_2_$__cuda_sm20_drsqrt_f64_slowpath_v2 - $__internal_1_$__cuda_sm20_div_rn_f64_full)
$__internal_1_$__cuda_sm20_div_rn_f64_full:
[C---:B------:R-:W-:Y:S01]  /*3d20*/  FSETP.GEU.AND P0, PT, |R9|.reuse, 1.469367938527859385e-39, PT ;  /* 0x001000000900780b */ /* 0x040fe20003f0e200 */
[----:B------:R-:W-:Y:S01]  /*3d30*/  IMAD.MOV.U32 R12, RZ, RZ, 0x1 ;  /* 0x00000001ff0c7424 */ /* 0x000fe200078e00ff */
[C---:B------:R-:W-:Y:S01]  /*3d40*/  LOP3.LUT R6, R9.reuse, 0x800fffff, RZ, 0xc0, !PT ;  /* 0x800fffff09067812 */ /* 0x040fe200078ec0ff */
[----:B------:R-:W-:Y:S01]  /*3d50*/  IMAD.MOV.U32 R3, RZ, RZ, 0x1ca00000 ;  /* 0x1ca00000ff037424 */ /* 0x000fe200078e00ff */
[----:B------:R-:W-:Y:S01]  /*3d60*/  LOP3.LUT R11, R9, 0x7ff00000, RZ, 0xc0, !PT ;  /* 0x7ff00000090b7812 */ /* 0x000fe200078ec0ff */
[----:B------:R-:W-:Y:S01]  /*3d70*/  IMAD.MOV.U32 R20, RZ, RZ, 0x3fe00000 ;  /* 0x3fe00000ff147424 */ /* 0x000fe200078e00ff */
[----:B------:R-:W-:Y:S01]  /*3d80*/  LOP3.LUT R7, R6, 0x3ff00000, RZ, 0xfc, !PT ;  /* 0x3ff0000006077812 */ /* 0x000fe200078efcff */
[----:B------:R-:W-:Y:S01]  /*3d90*/  IMAD.MOV.U32 R6, RZ, RZ, R8 ;  /* 0x000000ffff067224 */ /* 0x000fe200078e0008 */
[----:B------:R-:W-:Y:S01]  /*3da0*/  ISETP.LE.U32.AND P1, PT, R11, 0x3fe00000, PT ;  /* 0x3fe000000b00780c */ /* 0x000fe20003f23070 */
[----:B------:R-:W-:Y:S01]  /*3db0*/  VIADD R21, R20, 0xffffffff ;  /* 0xffffffff14157836 */ /* 0x000fe20000000000 */
[----:B------:R-:W-:Y:S02]  /*3dc0*/  BSSY.RECONVERGENT B2, `(.L_x_39) ;  /* 0x0000041000027945 */ /* 0x000fe40003800200 */
[----:B------:R-:W-:Y:S01]  /*3dd0*/  SEL R16, R3, 0x63400000, !P1 ;  /* 0x6340000003107807 */ /* 0x000fe20004800000 */
[----:B------:R-:W-:-:S03]  /*3de0*/  @!P0 DMUL R6, R8, 8.98846567431157953865e+307 ;  /* 0x7fe0000008068828 */ /* 0x000fc60000000000 */
[----:B------:R-:W-:Y:S01]  /*3df0*/  LOP3.LUT R17, R16, 0x80045f30, RZ, 0xfc, !PT ;  /* 0x80045f3010117812 */ /* 0x000fe200078efcff */
[----:B------:R-:W-:Y:S02]  /*3e00*/  IMAD.MOV.U32 R16, RZ, RZ, 0x6dc9c883 ;  /* 0x6dc9c883ff107424 */ /* 0x000fe400078e00ff */
[----:B------:R-:W0:Y:S04]  /*3e10*/  MUFU.RCP64H R13, R7 ;  /* 0x00000007000d7308 */ /* 0x000e280000001800 */
[----:B------:R-:W-:Y:S02]  /*3e20*/  @!P0 LOP3.LUT R11, R7, 0x7ff00000, RZ, 0xc0, !PT ;  /* 0x7ff00000070b8812 */ /* 0x000fe400078ec0ff */
[----:B------:R-:W-:-:S03]  /*3e30*/  ISETP.GT.U32.AND P0, PT, R21, 0x7feffffe, PT ;  /* 0x7feffffe1500780c */ /* 0x000fc60003f04070 */
[----:B------:R-:W-:-:S05]  /*3e40*/  VIADD R21, R11, 0xffffffff ;  /* 0xffffffff0b157836 */ /* 0x000fca0000000000 */
[----:B------:R-:W-:Y:S01]  /*3e50*/  ISETP.GT.U32.OR P0, PT, R21, 0x7feffffe, P0 ;  /* 0x7feffffe1500780c */ /* 0x000fe20000704470 */
[----:B0-----:R-:W-:-:S08]  /*3e60*/  DFMA R14, R12, -R6, 1 ;  /* 0x3ff000000c0e742b */ /* 0x001fd00000000806 */
[----:B------:R-:W-:-:S08]  /*3e70*/  DFMA R14, R14, R14, R14 ;  /* 0x0000000e0e0e722b */ /* 0x000fd0000000000e */
[----:B------:R-:W-:-:S08]  /*3e80*/  DFMA R12, R12, R14, R12 ;  /* 0x0000000e0c0c722b */ /* 0x000fd0000000000c */
[----:B------:R-:W-:-:S08]  /*3e90*/  DFMA R14, R12, -R6, 1 ;  /* 0x3ff000000c0e742b */ /* 0x000fd00000000806 */
[----:B------:R-:W-:-:S08]  /*3ea0*/  DFMA R12, R12, R14, R12 ;  /* 0x0000000e0c0c722b */ /* 0x000fd0000000000c */
[----:B------:R-:W-:-:S08]  /*3eb0*/  DMUL R14, R12, R16 ;  /* 0x000000100c0e7228 */ /* 0x000fd00000000000 */
[----:B------:R-:W-:-:S08]  /*3ec0*/  DFMA R18, R14, -R6, R16 ;  /* 0x800000060e12722b */ /* 0x000fd00000000010 */
[----:B------:R-:W-:Y:S01]  /*3ed0*/  DFMA R12, R12, R18, R14 ;  /* 0x000000120c0c722b */ /* 0x000fe2000000000e */
[----:B------:R-:W-:Y:S10]  /*3ee0*/  @P0 BRA `(.L_x_40) ;  /* 0x0000000000740947 */ /* 0x000ff40003800000 */
[----:B------:R-:W-:Y:S01]  /*3ef0*/  LOP3.LUT R15, R9, 0x7ff00000, RZ, 0xc0, !PT ;  /* 0x7ff00000090f7812 */ /* 0x000fe200078ec0ff */
[----:B------:R-:W-:Y:S02]  /*3f00*/  IMAD.MOV.U32 R11, RZ, RZ, 0x3fe00000 ;  /* 0x3fe00000ff0b7424 */ /* 0x000fe400078e00ff */
[----:B------:R-:W-:Y:S01]  /*3f10*/  IMAD.MOV.U32 R18, RZ, RZ, RZ ;  /* 0x000000ffff127224 */ /* 0x000fe200078e00ff */
[----:B------:R-:W-:Y:S01]  /*3f20*/  ISETP.LE.U32.AND P0, PT, R15, 0x3fe00000, PT ;  /* 0x3fe000000f00780c */ /* 0x000fe20003f03070 */
[----:B------:R-:W-:-:S05]  /*3f30*/  IMAD.MOV R14, RZ, RZ, -R15 ;  /* 0x000000ffff0e7224 */ /* 0x000fca00078e0a0f */
[----:B------:R-:W-:Y:S02]  /*3f40*/  VIADDMNMX R11, R14, R11, 0xb9600000, !PT ;  /* 0xb96000000e0b7446 */ /* 0x000fe4000780010b */
[----:B------:R-:W-:Y:S02]  /*3f50*/  SEL R14, R3, 0x63400000, !P0 ;  /* 0x63400000030e7807 */ /* 0x000fe40004000000 */
[----:B------:R-:W-:-:S05]  /*3f60*/  VIMNMX R11, PT, PT, R11, 0x46a00000, PT ;  /* 0x46a000000b0b7848 */ /* 0x000fca0003fe0100 */
[----:B------:R-:W-:-:S04]  /*3f70*/  IMAD.IADD R11, R11, 0x1, -R14 ;  /* 0x000000010b0b7824 */ /* 0x000fc800078e0a0e */
[----:B------:R-:W-:-:S06]  /*3f80*/  VIADD R19, R11, 0x7fe00000 ;  /* 0x7fe000000b137836 */ /* 0x000fcc0000000000 */
[----:B------:R-:W-:-:S10]  /*3f90*/  DMUL R14, R12, R18 ;  /* 0x000000120c0e7228 */ /* 0x000fd40000000000 */
[----:B------:R-:W-:-:S13]  /*3fa0*/  FSETP.GTU.AND P0, PT, |R15|, 1.469367938527859385e-39, PT ;  /* 0x001000000f00780b */ /* 0x000fda0003f0c200 */
[----:B------:R-:W-:Y:S05]  /*3fb0*/  @P0 BRA `(.L_x_41) ;  /* 0x0000000000840947 */ /* 0x000fea0003800000 */
[----:B------:R-:W-:Y:S01]  /*3fc0*/  DFMA R6, R12, -R6, R16 ;  /* 0x800000060c06722b */ /* 0x000fe20000000010 */
[----:B------:R-:W-:-:S09]  /*3fd0*/  IMAD.MOV.U32 R18, RZ, RZ, RZ ;  /* 0x000000ffff127224 */ /* 0x000fd200078e00ff */
[C---:B------:R-:W-:Y:S02]  /*3fe0*/  FSETP.NEU.AND P0, PT, R7.reuse, RZ, PT ;  /* 0x000000ff0700720b */ /* 0x040fe40003f0d000 */
[----:B------:R-:W-:-:S04]  /*3ff0*/  LOP3.LUT R9, R7, 0x80000000, R9, 0x48, !PT ;  /* 0x8000000007097812 */ /* 0x000fc800078e4809 */
[----:B------:R-:W-:-:S07]  /*4000*/  LOP3.LUT R19, R9, R19, RZ, 0xfc, !PT ;  /* 0x0000001309137212 */ /* 0x000fce00078efcff */
[----:B------:R-:W-:Y:S05]  /*4010*/  @!P0 BRA `(.L_x_41) ;  /* 0x00000000006c8947 */ /* 0x000fea0003800000 */
[----:B------:R-:W-:Y:S01]  /*4020*/  IMAD.MOV R7, RZ, RZ, -R11 ;  /* 0x000000ffff077224 */ /* 0x000fe200078e0a0b */
[----:B------:R-:W-:Y:S01]  /*4030*/  IADD3 R11, PT, PT, -R11, -0x43300000, RZ ;  /* 0xbcd000000b0b7810 */ /* 0x000fe20007ffe1ff */
[----:B------:R-:W-:-:S06]  /*4040*/  IMAD.MOV.U32 R6, RZ, RZ, RZ ;  /* 0x000000ffff067224 */ /* 0x000fcc00078e00ff */
[----:B------:R-:W-:Y:S02]  /*4050*/  DFMA R6, R14, -R6, R12 ;  /* 0x800000060e06722b */ /* 0x000fe4000000000c */
[----:B------:R-:W-:-:S08]  /*4060*/  DMUL.RP R12, R12, R18 ;  /* 0x000000120c0c7228 */ /* 0x000fd00000008000 */
[----:B------:R-:W-:Y:S02]  /*4070*/  FSETP.NEU.AND P0, PT, |R7|, R11, PT ;  /* 0x0000000b0700720b */ /* 0x000fe40003f0d200 */
[----:B------:R-:W-:Y:S02]  /*4080*/  LOP3.LUT R9, R13, R9, RZ, 0x3c, !PT ;  /* 0x000000090d097212 */ /* 0x000fe400078e3cff */
[----:B------:R-:W-:Y:S02]  /*4090*/  FSEL R14, R12, R14, !P0 ;  /* 0x0000000e0c0e7208 */ /* 0x000fe40004000000 */
[----:B------:R-:W-:Y:S01]  /*40a0*/  FSEL R15, R9, R15, !P0 ;  /* 0x0000000f090f7208 */ /* 0x000fe20004000000 */
[----:B------:R-:W-:Y:S06]  /*40b0*/  BRA `(.L_x_41) ;  /* 0x0000000000447947 */ /* 0x000fec0003800000 */
.L_x_40:
[----:B------:R-:W-:-:S14]  /*40c0*/  DSETP.NAN.AND P0, PT, R8, R8, PT ;  /* 0x000000080800722a */ /* 0x000fdc0003f08000 */
[----:B------:R-:W-:Y:S05]  /*40d0*/  @P0 BRA `(.L_x_42) ;  /* 0x0000000000340947 */ /* 0x000fea0003800000 */
[----:B------:R-:W-:Y:S01]  /*40e0*/  ISETP.NE.AND P0, PT, R20, R11, PT ;  /* 0x0000000b1400720c */ /* 0x000fe20003f05270 */
[----:B------:R-:W-:Y:S02]  /*40f0*/  IMAD.MOV.U32 R14, RZ, RZ, 0x0 ;  /* 0x00000000ff0e7424 */ /* 0x000fe400078e00ff */
[----:B------:R-:W-:-:S10]  /*4100*/  IMAD.MOV.U32 R15, RZ, RZ, -0x80000 ;  /* 0xfff80000ff0f7424 */ /* 0x000fd400078e00ff */
[----:B------:R-:W-:Y:S05]  /*4110*/  @!P0 BRA `(.L_x_41) ;  /* 0x00000000002c8947 */ /* 0x000fea0003800000 */
[----:B------:R-:W-:Y:S02]  /*4120*/  ISETP.NE.AND P0, PT, R20, 0x7ff00000, PT ;  /* 0x7ff000001400780c */ /* 0x000fe40003f05270 */
[----:B------:R-:W-:Y:S02]  /*4130*/  LOP3.LUT R8, R9, 0xbfe45f30, RZ, 0x3c, !PT ;  /* 0xbfe45f3009087812 */ /* 0x000fe400078e3cff */
[----:B------:R-:W-:Y:S02]  /*4140*/  ISETP.EQ.OR P0, PT, R11, RZ, !P0 ;  /* 0x000000ff0b00720c */ /* 0x000fe40004702670 */
[----:B------:R-:W-:-:S11]  /*4150*/  LOP3.LUT R15, R8, 0x80000000, RZ, 0xc0, !PT ;  /* 0x80000000080f7812 */ /* 0x000fd600078ec0ff */
[----:B------:R-:W-:Y:S01]  /*4160*/  @P0 LOP3.LUT R3, R15, 0x7ff00000, RZ, 0xfc, !PT ;  /* 0x7ff000000f030812 */ /* 0x000fe200078efcff */
[----:B------:R-:W-:Y:S02]  /*4170*/  @!P0 IMAD.MOV.U32 R14, RZ, RZ, RZ ;  /* 0x000000ffff0e8224 */ /* 0x000fe400078e00ff */
[----:B------:R-:W-:Y:S02]  /*4180*/  @P0 IMAD.MOV.U32 R14, RZ, RZ, RZ ;  /* 0x000000ffff0e0224 */ /* 0x000fe400078e00ff */
[----:B------:R-:W-:Y:S01]  /*4190*/  @P0 IMAD.MOV.U32 R15, RZ, RZ, R3 ;  /* 0x000000ffff0f0224 */ /* 0x000fe200078e0003 */
[----:B------:R-:W-:Y:S06]  /*41a0*/  BRA `(.L_x_41) ;  /* 0x0000000000087947 */ /* 0x000fec0003800000 */
.L_x_42:
[----:B------:R-:W-:Y:S01]  /*41b0*/  LOP3.LUT R15, R9, 0x80000, RZ, 0xfc, !PT ;  /* 0x00080000090f7812 */ /* 0x000fe200078efcff */
[----:B------:R-:W-:-:S07]  /*41c0*/  IMAD.MOV.U32 R14, RZ, RZ, R8 ;  /* 0x000000ffff0e7224 */ /* 0x000fce00078e0008 */
.L_x_41:
[----:B------:R-:W-:Y:S05]  /*41d0*/  BSYNC.RECONVERGENT B2 ;  /* 0x0000000000027941 */ /* 0x000fea0003800200 */
.L_x_39:
[----:B------:R-:W-:Y:S02]  /*41e0*/  IMAD.MOV.U32 R11, RZ, RZ, 0x0 ;  /* 0x00000000ff0b7424 */ /* 0x000fe400078e00ff */
[----:B------:R-:W-:Y:S02]  /*41f0*/  IMAD.MOV.U32 R6, RZ, RZ, R14 ;  /* 0x000000ffff067224 */ /* 0x000fe400078e000e */
[----:B------:R-:W-:Y:S01]  /*4200*/  IMAD.MOV.U32 R7, RZ, RZ, R15 ;  /* 0x000000ffff077224 */ /* 0x000fe200078e000f */
[----:B------:R-:W-:Y:S06]  /*4210*/  RET.REL.NODEC R10 `(math_y1) ;  /* 0xffffffbc0a787950 */ /* 0x000fec0003c3ffff */
        .weak           $__internal_2_$__cuda_sm20_drsqrt_f64_slowpath_v2
        .type           $__internal_2_$__cuda_sm20_drsqrt_f64_slowpath_v2,@function
        .size           $__internal_2_$__cuda_sm20_drsqrt_f64_slowpath_v2,($math_y1$__internal_trig_reduction_slowpathd - $__internal_2_$__cuda_sm20_drsqrt_f64_slowpath_v2)
$__internal_2_$__cuda_sm20_drsqrt_f64_slowpath_v2:
[----:B------:R-:W-:Y:S01]  /*4220*/  DSETP.NEU.AND P0, PT, R16, RZ, PT ;  /* 0x000000ff1000722a */ /* 0x000fe20003f0d000 */
[----:B------:R-:W-:Y:S01]  /*4230*/  BSSY.RECONVERGENT B3, `(.L_x_43) ;  /* 0x000001c000037945 */ /* 0x000fe20003800200 */
[----:B------:R-:W-:-:S12]  /*4240*/  LOP3.LUT R12, R17, 0x80000000, RZ, 0xc0, !PT ;  /* 0x80000000110c7812 */ /* 0x000fd800078ec0ff */
[----:B------:R-:W-:Y:S05]  /*4250*/  @!P0 BRA `(.L_x_44) ;  /* 0x00000000005c8947 */ /* 0x000fea0003800000 */
[----:B------:R-:W-:-:S14]  /*4260*/  DSETP.GTU.AND P0, PT, |R16|, +INF , PT ;  /* 0x7ff000001000742a */ /* 0x000fdc0003f0c200 */
[----:B------:R-:W-:Y:S05]  /*4270*/  @P0 BRA `(.L_x_45) ;  /* 0x00000000004c0947 */ /* 0x000fea0003800000 */
[----:B------:R-:W-:-:S13]  /*4280*/  ISETP.NE.AND P0, PT, R12, RZ, PT ;  /* 0x000000ff0c00720c */ /* 0x000fda0003f05270 */
[----:B------:R-:W-:Y:S02]  /*4290*/  @P0 IMAD.MOV.U32 R12, RZ, RZ, 0x0 ;  /* 0x00000000ff0c0424 */ /* 0x000fe400078e00ff */
[----:B------:R-:W-:Y:S01]  /*42a0*/  @P0 IMAD.MOV.U32 R13, RZ, RZ, -0x80000 ;  /* 0xfff80000ff0d0424 */ /* 0x000fe200078e00ff */
[----:B------:R-:W-:Y:S06]  /*42b0*/  @P0 BRA `(.L_x_46) ;  /* 0x00000000004c0947 */ /* 0x000fec0003800000 */
[----:B------:R-:W-:-:S14]  /*42c0*/  DSETP.NEU.AND P0, PT, |R16|, +INF , PT ;  /* 0x7ff000001000742a */ /* 0x000fdc0003f0d200 */
[----:B------:R-:W-:Y:S01]  /*42d0*/  @!P0 CS2R R12, SRZ ;  /* 0x00000000000c8805 */ /* 0x000fe2000001ff00 */
[----:B------:R-:W-:Y:S06]  /*42e0*/  @!P0 BRA `(.L_x_46) ;  /* 0x0000000000408947 */ /* 0x000fec0003800000 */
[----:B------:R-:W-:Y:S01]  /*42f0*/  DMUL R16, R16, 1.80143985094819840000e+16 ;  /* 0x4350000010107828 */ /* 0x000fe20000000000 */
[----:B------:R-:W-:Y:S02]  /*4300*/  IMAD.MOV.U32 R12, RZ, RZ, RZ ;  /* 0x000000ffff0c7224 */ /* 0x000fe400078e00ff */
[----:B------:R-:W-:Y:S02]  /*4310*/  IMAD.MOV.U32 R20, RZ, RZ, 0x0 ;  /* 0x00000000ff147424 */ /* 0x000fe400078e00ff */
[----:B------:R-:W-:Y:S01]  /*4320*/  IMAD.MOV.U32 R21, RZ, RZ, 0x3fd80000 ;  /* 0x3fd80000ff157424 */ /* 0x000fe200078e00ff */
[----:B------:R-:W0:Y:S02]  /*4330*/  MUFU.RSQ64H R13, R17 ;  /* 0x00000011000d7308 */ /* 0x000e240000001c00 */
[----:B0-----:R-:W-:-:S08]  /*4340*/  DMUL R18, R12, R12 ;  /* 0x0000000c0c127228 */ /* 0x001fd00000000000 */
[----:B------:R-:W-:-:S08]  /*4350*/  DFMA R18, R16, -R18, 1 ;  /* 0x3ff000001012742b */ /* 0x000fd00000000812 */
[----:B------:R-:W-:Y:S02]  /*4360*/  DFMA R20, R18, R20, 0.5 ;  /* 0x3fe000001214742b */ /* 0x000fe40000000014 */
[----:B------:R-:W-:-:S08]  /*4370*/  DMUL R18, R12, R18 ;  /* 0x000000120c127228 */ /* 0x000fd00000000000 */
[----:B------:R-:W-:-:S08]  /*4380*/  DFMA R12, R20, R18, R12 ;  /* 0x00000012140c722b */ /* 0x000fd0000000000c */
[----:B------:R-:W-:Y:S01]  /*4390*/  DMUL R12, R12, 134217728 ;  /* 0x41a000000c0c7828 */ /* 0x000fe20000000000 */
[----:B------:R-:W-:Y:S10]  /*43a0*/  BRA `(.L_x_46) ;  /* 0x0000000000107947 */ /* 0x000ff40003800000 */
.L_x_45:
[----:B------:R-:W-:Y:S01]  /*43b0*/  DADD R12, R16, R16 ;  /* 0x00000000100c7229 */ /* 0x000fe20000000010 */
[----:B------:R-:W-:Y:S10]  /*43c0*/  BRA `(.L_x_46) ;  /* 0x0000000000087947 */ /* 0x000ff40003800000 */
.L_x_44:
[----:B------:R-:W-:Y:S01]  /*43d0*/  LOP3.LUT R13, R12, 0x7ff00000, RZ, 0xfc, !PT ;  /* 0x7ff000000c0d7812 */ /* 0x000fe200078efcff */
[----:B------:R-:W-:-:S07]  /*43e0*/  IMAD.MOV.U32 R12, RZ, RZ, RZ ;  /* 0x000000ffff0c7224 */ /* 0x000fce00078e00ff */
.L_x_46:
[----:B------:R-:W-:Y:S05]  /*43f0*/  BSYNC.RECONVERGENT B3 ;  /* 0x0000000000037941 */ /* 0x000fea0003800200 */
.L_x_43:
[----:B------:R-:W-:-:S04]  /*4400*/  IMAD.MOV.U32 R15, RZ, RZ, 0x0 ;  /* 0x00000000ff0f7424 */ /* 0x000fc800078e00ff */
[----:B------:R-:W-:Y:S05]  /*4410*/  RET.REL.NODEC R14 `(math_y1) ;  /* 0xffffffb80ef87950 */ /* 0x000fea0003c3ffff */
        .type           $math_y1$__internal_trig_reduction_slowpathd,@function
        .size           $math_y1$__internal_trig_reduction_slowpathd,(.L_x_470 - $math_y1$__internal_trig_reduction_slowpathd)
$math_y1$__internal_trig_reduction_slowpathd:
[--C-:B------:R-:W-:Y:S01]  /*4420*/  SHF.R.U32.HI R9, RZ, 0x14, R3.reuse ;  /* 0x00000014ff097819 */ /* 0x100fe20000011603 */
[----:B------:R-:W-:Y:S02]  /*4430*/  IMAD.MOV.U32 R17, RZ, RZ, R3 ;  /* 0x000000ffff117224 */ /* 0x000fe400078e0003 */
[----:B------:R-:W-:Y:S01]  /*4440*/  IMAD.MOV.U32 R10, RZ, RZ, RZ ;  /* 0x000000ffff0a7224 */ /* 0x000fe200078e00ff */
[----:B------:R-:W-:-:S04]  /*4450*/  LOP3.LUT R11, R9, 0x7ff, RZ, 0xc0, !PT ;  /* 0x000007ff090b7812 */ /* 0x000fc800078ec0ff */
[----:B------:R-:W-:-:S13]  /*4460*/  ISETP.NE.AND P0, PT, R11, 0x7ff, PT ;  /* 0x000007ff0b00780c */ /* 0x000fda0003f05270 */
[----:B------:R-:W-:Y:S05]  /*4470*/  @!P0 BRA `(.L_x_47) ;  /* 0x0000000800488947 */ /* 0x000fea0003800000 */
[----:B------:R-:W-:Y:S01]  /*4480*/  VIADD R11, R11, 0xfffffc00 ;  /* 0xfffffc000b0b7836 */ /* 0x000fe20000000000 */
[----:B------:R-:W-:Y:S01]  /*4490*/  BSSY.RECONVERGENT B4, `(.L_x_48) ;  /* 0x000002f000047945 */ /* 0x000fe20003800200 */
[----:B------:R-:W-:-:S03]  /*44a0*/  CS2R R14, SRZ ;  /* 0x00000000000e7805 */ /* 0x000fc6000001ff00 */
[----:B------:R-:W-:Y:S02]  /*44b0*/  SHF.R.U32.HI R10, RZ, 0x6, R11 ;  /* 0x00000006ff0a7819 */ /* 0x000fe4000001160b */
[----:B------:R-:W-:Y:S02]  /*44c0*/  ISETP.GE.U32.AND P0, PT, R11, 0x80, PT ;  /* 0x000000800b00780c */ /* 0x000fe40003f06070 */
[C---:B------:R-:W-:Y:S02]  /*44d0*/  IADD3 R11, PT, PT, -R10.reuse, 0x13, RZ ;  /* 0x000000130a0b7810 */ /* 0x040fe40007ffe1ff */
[----:B------:R-:W-:Y:S02]  /*44e0*/  IADD3 R23, PT, PT, -R10, 0xf, RZ ;  /* 0x0000000f0a177810 */ /* 0x000fe40007ffe1ff */
[----:B------:R-:W-:-:S04]  /*44f0*/  SEL R11, R11, 0x12, P0 ;  /* 0x000000120b0b7807 */ /* 0x000fc80000000000 */
[----:B------:R-:W-:-:S13]  /*4500*/  ISETP.GE.AND P0, PT, R23, R11, PT ;  /* 0x0000000b1700720c */ /* 0x000fda0003f06270 */
[----:B------:R-:W-:Y:S05]  /*4510*/  @P0 BRA `(.L_x_49) ;  /* 0x0000000000980947 */ /* 0x000fea0003800000 */
[----:B------:R-:W0:Y:S01]  /*4520*/  LDC.64 R12, c[0x0][0x358] ;  /* 0x0000d600ff0c7b82 */ /* 0x000e220000000a00 */
[C---:B------:R-:W-:Y:S01]  /*4530*/  SHF.L.U64.HI R19, R16.reuse, 0xb, R17 ;  /* 0x0000000b10137819 */ /* 0x040fe20000010211 */
[----:B------:R-:W-:Y:S01]  /*4540*/  BSSY.RECONVERGENT B5, `(.L_x_50) ;  /* 0x0000022000057945 */ /* 0x000fe20003800200 */
[----:B------:R-:W-:Y:S01]  /*4550*/  IMAD.SHL.U32 R21, R16, 0x800, RZ ;  /* 0x0000080010157824 */ /* 0x000fe200078e00ff */
[----:B------:R-:W-:Y:S01]  /*4560*/  IADD3 R20, PT, PT, RZ, -R10, -R11 ;  /* 0x8000000aff147210 */ /* 0x000fe20007ffe80b */
[----:B------:R-:W-:Y:S01]  /*4570*/  IMAD.MOV.U32 R18, RZ, RZ, RZ ;  /* 0x000000ffff127224 */ /* 0x000fe200078e00ff */
[----:B------:R-:W-:Y:S02]  /*4580*/  CS2R R14, SRZ ;  /* 0x00000000000e7805 */ /* 0x000fe4000001ff00 */
[----:B------:R-:W-:-:S07]  /*4590*/  LOP3.LUT R19, R19, 0x80000000, RZ, 0xfc, !PT ;  /* 0x8000000013137812 */ /* 0x000fce00078efcff */
.L_x_51:
[----:B------:R-:W1:Y:S01]  /*45a0*/  LDC.64 R16, c[0x4][RZ] ;  /* 0x01000000ff107b82 */ /* 0x000e620000000a00 */
[----:B0-----:R-:W-:Y:S02]  /*45b0*/  R2UR UR6, R12 ;  /* 0x000000000c0672ca */ /* 0x001fe400000e0000 */
[----:B------:R-:W-:Y:S01]  /*45c0*/  R2UR UR7, R13 ;  /* 0x000000000d0772ca */ /* 0x000fe200000e0000 */
[----:B-1----:R-:W-:-:S12]  /*45d0*/  IMAD.WIDE R16, R23, 0x8, R16 ;  /* 0x0000000817107825 */ /* 0x002fd800078e0210 */
[----:B------:R-:W2:Y:S01]  /*45e0*/  LDG.E.64.CONSTANT R16, desc[UR6][R16.64] ;  /* 0x0000000610107981 */ /* 0x000ea2000c1e9b00 */
[----:B------:R-:W-:Y:S02]  /*45f0*/  VIADD R20, R20, 0x1 ;  /* 0x0000000114147836 */ /* 0x000fe40000000000 */
[----:B------:R-:W-:Y:S02]  /*4600*/  VIADD R23, R23, 0x1 ;  /* 0x0000000117177836 */ /* 0x000fe40000000000 */
[----:B--2---:R-:W-:-:S04]  /*4610*/  IMAD.WIDE.U32 R14, P2, R16, R21, R14 ;  /* 0x00000015100e7225 */ /* 0x004fc8000784000e */
[----:B------:R-:W-:Y:S02]  /*4620*/  IMAD R25, R16, R19, RZ ;  /* 0x0000001310197224 */ /* 0x000fe400078e02ff */
[CC--:B------:R-:W-:Y:S02]  /*4630*/  IMAD R22, R17.reuse, R21.reuse, RZ ;  /* 0x0000001511167224 */ /* 0x0c0fe400078e02ff */
[----:B------:R-:W-:Y:S01]  /*4640*/  IMAD.HI.U32 R27, R17, R21, RZ ;  /* 0x00000015111b7227 */ /* 0x000fe200078e00ff */
[----:B------:R-:W-:-:S03]  /*4650*/  IADD3 R15, P0, PT, R25, R15, RZ ;  /* 0x0000000f190f7210 */ /* 0x000fc60007f1e0ff */
[----:B------:R-:W-:Y:S01]  /*4660*/  IMAD R25, R18, 0x8, R1 ;  /* 0x0000000812197824 */ /* 0x000fe200078e0201 */
[----:B------:R-:W-:Y:S01]  /*4670*/  IADD3 R15, P1, PT, R22, R15, RZ ;  /* 0x0000000f160f7210 */ /* 0x000fe20007f3e0ff */
[----:B------:R-:W-:-:S04]  /*4680*/  IMAD.HI.U32 R22, R16, R19, RZ ;  /* 0x0000001310167227 */ /* 0x000fc800078e00ff */
[----:B------:R-:W-:Y:S01]  /*4690*/  IMAD.X R22, RZ, RZ, R22, P2 ;  /* 0x000000ffff167224 */ /* 0x000fe200010e0616 */
[----:B------:R0:W-:Y:S01]  /*46a0*/  STL.64 [R25], R14 ;  /* 0x0000000e19007387 */ /* 0x0001e20000100a00 */
[----:B------:R-:W-:-:S03]  /*46b0*/  IMAD.HI.U32 R16, R17, R19, RZ ;  /* 0x0000001311107227 */ /* 0x000fc600078e00ff */
[----:B------:R-:W-:Y:S01]  /*46c0*/  IADD3.X R22, P0, PT, R27, R22, RZ, P0, !PT ;  /* 0x000000161b167210 */ /* 0x000fe2000071e4ff */
[----:B------:R-:W-:Y:S02]  /*46d0*/  IMAD R17, R17, R19, RZ ;  /* 0x0000001311117224 */ /* 0x000fe400078e02ff */
[----:B------:R-:W-:Y:S02]  /*46e0*/  VIADD R18, R18, 0x1 ;  /* 0x0000000112127836 */ /* 0x000fe40000000000 */
[----:B------:R-:W-:Y:S01]  /*46f0*/  IMAD.X R16, RZ, RZ, R16, P0 ;  /* 0x000000ffff107224 */ /* 0x000fe200000e0610 */
[----:B------:R-:W-:Y:S02]  /*4700*/  ISETP.NE.AND P0, PT, R20, -0xf, PT ;  /* 0xfffffff11400780c */ /* 0x000fe40003f05270 */
[----:B------:R-:W-:-:S05]  /*4710*/  IADD3.X R22, P1, PT, R17, R22, RZ, P1, !PT ;  /* 0x0000001611167210 */ /* 0x000fca0000f3e4ff */
[----:B------:R-:W-:Y:S02]  /*4720*/  IMAD.X R17, RZ, RZ, R16, P1 ;  /* 0x000000ffff117224 */ /* 0x000fe400008e0610 */
[----:B0-----:R-:W-:Y:S02]  /*4730*/  IMAD.MOV.U32 R14, RZ, RZ, R22 ;  /* 0x000000ffff0e7224 */ /* 0x001fe400078e0016 */
[----:B------:R-:W-:Y:S02]  /*4740*/  IMAD.MOV.U32 R15, RZ, RZ, R17 ;  /* 0x000000ffff0f7224 */ /* 0x000fe400078e0011 */
[----:B------:R-:W-:Y:S05]  /*4750*/  @P0 BRA `(.L_x_51) ;  /* 0xfffffffc00900947 */ /* 0x000fea000383ffff */
[----:B------:R-:W-:Y:S05]  /*4760*/  BSYNC.RECONVERGENT B5 ;  /* 0x0000000000057941 */ /* 0x000fea0003800200 */
.L_x_50:
[----:B------:R-:W-:-:S07]  /*4770*/  IMAD.MOV.U32 R23, RZ, RZ, R11 ;  /* 0x000000ffff177224 */ /* 0x000fce00078e000b */
.L_x_49:
[----:B------:R-:W-:Y:S05]  /*4780*/  BSYNC.RECONVERGENT B4 ;  /* 0x0000000000047941 */ /* 0x000fea0003800200 */
.L_x_48:
[----:B------:R-:W-:Y:S01]  /*4790*/  LOP3.LUT P0, R19, R9, 0x3f, RZ, 0xc0, !PT ;  /* 0x0000003f09137812 */ /* 0x000fe2000780c0ff */
[----:B------:R-:W-:-:S04]  /*47a0*/  IMAD.IADD R10, R10, 0x1, R23 ;  /* 0x000000010a0a7824 */ /* 0x000fc800078e0217 */
[----:B------:R-:W-:-:S05]  /*47b0*/  IMAD.U32 R21, R10, 0x8, R1 ;  /* 0x000000080a157824 */ /* 0x000fca00078e0001 */
[----:B------:R0:W-:Y:S04]  /*47c0*/  STL.64 [R21+-0x78], R14 ;  /* 0xffff880e15007387 */ /* 0x0001e80000100a00 */
[----:B------:R-:W2:Y:S04]  /*47d0*/  @P0 LDL.64 R16, [R1+0x8] ;  /* 0x0000080001100983 */ /* 0x000ea80000100a00 */
[----:B------:R-:W3:Y:S04]  /*47e0*/  LDL.64 R12, [R1+0x10] ;  /* 0x00001000010c7983 */ /* 0x000ee80000100a00 */
[----:B------:R-:W4:Y:S01]  /*47f0*/  LDL.64 R10, [R1+0x18] ;  /* 0x00001800010a7983 */ /* 0x000f220000100a00 */
[----:B------:R-:W-:Y:S01]  /*4800*/  @P0 LOP3.LUT R9, R19, 0x3f, RZ, 0x3c, !PT ;  /* 0x0000003f13090812 */ /* 0x000fe200078e3cff */
[----:B------:R-:W-:Y:S01]  /*4810*/  BSSY.RECONVERGENT B4, `(.L_x_52) ;  /* 0x0000034000047945 */ /* 0x000fe20003800200 */
[----:B--2---:R-:W-:-:S02]  /*4820*/  @P0 SHF.R.U64 R16, R16, 0x1, R17 ;  /* 0x0000000110100819 */ /* 0x004fc40000001211 */
[----:B------:R-:W-:Y:S02]  /*4830*/  @P0 SHF.R.U32.HI R18, RZ, 0x1, R17 ;  /* 0x00000001ff120819 */ /* 0x000fe40000011611 */
[----:B---3--:R-:W-:Y:S02]  /*4840*/  @P0 SHF.L.U32 R17, R12, R19, RZ ;  /* 0x000000130c110219 */ /* 0x008fe400000006ff */
[----:B0-----:R-:W-:Y:S02]  /*4850*/  @P0 SHF.R.U64 R14, R16, R9, R18 ;  /* 0x00000009100e0219 */ /* 0x001fe40000001212 */
[--C-:B------:R-:W-:Y:S02]  /*4860*/  @P0 SHF.R.U32.HI R24, RZ, 0x1, R13.reuse ;  /* 0x00000001ff180819 */ /* 0x100fe4000001160d */
[C-C-:B------:R-:W-:Y:S02]  /*4870*/  @P0 SHF.R.U64 R22, R12.reuse, 0x1, R13.reuse ;  /* 0x000000010c160819 */ /* 0x140fe4000000120d */
[----:B------:R-:W-:-:S02]  /*4880*/  @P0 SHF.L.U64.HI R20, R12, R19, R13 ;  /* 0x000000130c140219 */ /* 0x000fc4000001020d */
[----:B------:R-:W-:Y:S02]  /*4890*/  @P0 SHF.R.U32.HI R15, RZ, R9, R18 ;  /* 0x00000009ff0f0219 */ /* 0x000fe40000011612 */
[----:B------:R-:W-:Y:S02]  /*48a0*/  @P0 LOP3.LUT R12, R17, R14, RZ, 0xfc, !PT ;  /* 0x0000000e110c0212 */ /* 0x000fe400078efcff */
[----:B----4-:R-:W-:Y:S02]  /*48b0*/  @P0 SHF.L.U32 R16, R10, R19, RZ ;  /* 0x000000130a100219 */ /* 0x010fe400000006ff */
[----:B------:R-:W-:Y:S01]  /*48c0*/  @P0 SHF.R.U64 R21, R22, R9, R24 ;  /* 0x0000000916150219 */ /* 0x000fe20000001218 */
[----:B------:R-:W-:Y:S01]  /*48d0*/  IMAD.SHL.U32 R14, R12, 0x4, RZ ;  /* 0x000000040c0e7824 */ /* 0x000fe200078e00ff */
[----:B------:R-:W-:Y:S02]  /*48e0*/  @P0 LOP3.LUT R13, R20, R15, RZ, 0xfc, !PT ;  /* 0x0000000f140d0212 */ /* 0x000fe400078efcff */
[----:B------:R-:W-:-:S02]  /*48f0*/  @P0 SHF.L.U64.HI R18, R10, R19, R11 ;  /* 0x000000130a120219 */ /* 0x000fc4000001020b */
[----:B------:R-:W-:Y:S02]  /*4900*/  @P0 SHF.R.U32.HI R9, RZ, R9, R24 ;  /* 0x00000009ff090219 */ /* 0x000fe40000011618 */
[----:B------:R-:W-:Y:S02]  /*4910*/  @P0 LOP3.LUT R10, R16, R21, RZ, 0xfc, !PT ;  /* 0x00000015100a0212 */ /* 0x000fe400078efcff */
[----:B------:R-:W-:Y:S02]  /*4920*/  SHF.L.U64.HI R15, R12, 0x2, R13 ;  /* 0x000000020c0f7819 */ /* 0x000fe4000001020d */
[----:B------:R-:W-:Y:S02]  /*4930*/  @P0 LOP3.LUT R11, R18, R9, RZ, 0xfc, !PT ;  /* 0x00000009120b0212 */ /* 0x000fe400078efcff */
[----:B------:R-:W-:Y:S02]  /*4940*/  SHF.L.W.U32.HI R13, R13, 0x2, R10 ;  /* 0x000000020d0d7819 */ /* 0x000fe40000010e0a */
[----:B------:R-:W-:-:S02]  /*4950*/  IADD3 RZ, P0, PT, RZ, -R14, RZ ;  /* 0x8000000effff7210 */ /* 0x000fc40007f1e0ff */
[----:B------:R-:W-:Y:S02]  /*4960*/  LOP3.LUT R9, RZ, R15, RZ, 0x33, !PT ;  /* 0x0000000fff097212 */ /* 0x000fe400078e33ff */
[----:B------:R-:W-:Y:S02]  /*4970*/  SHF.L.W.U32.HI R10, R10, 0x2, R11 ;  /* 0x000000020a0a7819 */ /* 0x000fe40000010e0b */
[----:B------:R-:W-:Y:S02]  /*4980*/  LOP3.LUT R12, RZ, R13, RZ, 0x33, !PT ;  /* 0x0000000dff0c7212 */ /* 0x000fe400078e33ff */
[----:B------:R-:W-:Y:S02]  /*4990*/  IADD3.X R18, P0, PT, RZ, R9, RZ, P0, !PT ;  /* 0x00000009ff127210 */ /* 0x000fe4000071e4ff */
[----:B------:R-:W-:Y:S02]  /*49a0*/  LOP3.LUT R9, RZ, R10, RZ, 0x33, !PT ;  /* 0x0000000aff097212 */ /* 0x000fe400078e33ff */
[----:B------:R-:W-:-:S02]  /*49b0*/  IADD3.X R12, P1, PT, RZ, R12, RZ, P0, !PT ;  /* 0x0000000cff0c7210 */ /* 0x000fc4000073e4ff */
[----:B------:R-:W-:-:S03]  /*49c0*/  ISETP.GT.U32.AND P2, PT, R13, -0x1, PT ;  /* 0xffffffff0d00780c */ /* 0x000fc60003f44070 */
[----:B------:R-:W-:Y:S01]  /*49d0*/  IMAD.X R9, RZ, RZ, R9, P1 ;  /* 0x000000ffff097224 */ /* 0x000fe200008e0609 */
[----:B------:R-:W-:-:S04]  /*49e0*/  ISETP.GT.AND.EX P0, PT, R10, -0x1, PT, P2 ;  /* 0xffffffff0a00780c */ /* 0x000fc80003f04320 */
[----:B------:R-:W-:Y:S02]  /*49f0*/  SEL R9, R10, R9, P0 ;  /* 0x000000090a097207 */ /* 0x000fe40000000000 */
[----:B------:R-:W-:Y:S02]  /*4a00*/  SEL R16, R13, R12, P0 ;  /* 0x0000000c0d107207 */ /* 0x000fe40000000000 */
[----:B------:R-:W-:-:S04]  /*4a10*/  ISETP.NE.U32.AND P1, PT, R9, RZ, PT ;  /* 0x000000ff0900720c */ /* 0x000fc80003f25070 */
[----:B------:R-:W-:Y:S01]  /*4a20*/  SEL R13, R16, R9, !P1 ;  /* 0x00000009100d7207 */ /* 0x000fe20004800000 */
[----:B------:R-:W-:-:S05]  /*4a30*/  @!P0 IMAD.MOV R14, RZ, RZ, -R14 ;  /* 0x000000ffff0e8224 */ /* 0x000fca00078e0a0e */
[----:B------:R-:W0:Y:S02]  /*4a40*/  FLO.U32 R13, R13 ;  /* 0x0000000d000d7300 */ /* 0x000e2400000e0000 */
[C---:B0-----:R-:W-:Y:S02]  /*4a50*/  IADD3 R17, PT, PT, -R13.reuse, 0x1f, RZ ;  /* 0x0000001f0d117810 */ /* 0x041fe40007ffe1ff */
[----:B------:R-:W-:-:S03]  /*4a60*/  IADD3 R12, PT, PT, -R13, 0x3f, RZ ;  /* 0x0000003f0d0c7810 */ /* 0x000fc60007ffe1ff */
[----:B------:R-:W-:Y:S01]  /*4a70*/  @P1 IMAD.MOV R12, RZ, RZ, R17 ;  /* 0x000000ffff0c1224 */ /* 0x000fe200078e0211 */
[----:B------:R-:W-:-:S04]  /*4a80*/  SEL R17, R15, R18, P0 ;  /* 0x000000120f117207 */ /* 0x000fc80000000000 */
[----:B------:R-:W-:-:S13]  /*4a90*/  ISETP.NE.AND P1, PT, R12, RZ, PT ;  /* 0x000000ff0c00720c */ /* 0x000fda0003f25270 */
[----:B------:R-:W-:Y:S05]  /*4aa0*/  @!P1 BRA `(.L_x_53) ;  /* 0x0000000000289947 */ /* 0x000fea0003800000 */
[----:B------:R-:W-:Y:S02]  /*4ab0*/  LOP3.LUT R13, R12, 0x3f, RZ, 0xc0, !PT ;  /* 0x0000003f0c0d7812 */ /* 0x000fe400078ec0ff */
[--C-:B------:R-:W-:Y:S02]  /*4ac0*/  SHF.R.U64 R15, R14, 0x1, R17.reuse ;  /* 0x000000010e0f7819 */ /* 0x100fe40000001211 */
[----:B------:R-:W-:Y:S02]  /*4ad0*/  SHF.R.U32.HI R17, RZ, 0x1, R17 ;  /* 0x00000001ff117819 */ /* 0x000fe40000011611 */
[----:B------:R-:W-:Y:S02]  /*4ae0*/  LOP3.LUT R14, R12, 0x3f, RZ, 0xc, !PT ;  /* 0x0000003f0c0e7812 */ /* 0x000fe400078e0cff */
[CC--:B------:R-:W-:Y:S02]  /*4af0*/  SHF.L.U64.HI R18, R16.reuse, R13.reuse, R9 ;  /* 0x0000000d10127219 */ /* 0x0c0fe40000010209 */
[----:B------:R-:W-:-:S02]  /*4b00*/  SHF.L.U32 R13, R16, R13, RZ ;  /* 0x0000000d100d7219 */ /* 0x000fc400000006ff */
[-CC-:B------:R-:W-:Y:S02]  /*4b10*/  SHF.R.U64 R16, R15, R14.reuse, R17.reuse ;  /* 0x0000000e0f107219 */ /* 0x180fe40000001211 */
[----:B------:R-:W-:Y:S02]  /*4b20*/  SHF.R.U32.HI R9, RZ, R14, R17 ;  /* 0x0000000eff097219 */ /* 0x000fe40000011611 */
[----:B------:R-:W-:Y:S02]  /*4b30*/  LOP3.LUT R16, R13, R16, RZ, 0xfc, !PT ;  /* 0x000000100d107212 */ /* 0x000fe400078efcff */
[----:B------:R-:W-:-:S07]  /*4b40*/  LOP3.LUT R9, R18, R9, RZ, 0xfc, !PT ;  /* 0x0000000912097212 */ /* 0x000fce00078efcff */
.L_x_53:
[----:B------:R-:W-:Y:S05]  /*4b50*/  BSYNC.RECONVERGENT B4 ;  /* 0x0000000000047941 */ /* 0x000fea0003800200 */
.L_x_52:
[----:B------:R-:W-:Y:S01]  /*4b60*/  IMAD.WIDE.U32 R18, R16, 0x2168c235, RZ ;  /* 0x2168c23510127825 */ /* 0x000fe200078e00ff */
[----:B------:R-:W-:-:S03]  /*4b70*/  SHF.R.U32.HI R11, RZ, 0x1e, R11 ;  /* 0x0000001eff0b7819 */ /* 0x000fc6000001160b */
[----:B------:R-:W-:Y:S01]  /*4b80*/  IMAD.MOV.U32 R14, RZ, RZ, R19 ;  /* 0x000000ffff0e7224 */ /* 0x000fe200078e0013 */
[----:B------:R-:W-:Y:S01]  /*4b90*/  IADD3 RZ, P1, PT, R18, R18, RZ ;  /* 0x0000001212ff7210 */ /* 0x000fe20007f3e0ff */
[----:B------:R-:W-:Y:S01]  /*4ba0*/  IMAD.MOV.U32 R15, RZ, RZ, RZ ;  /* 0x000000ffff0f7224 */ /* 0x000fe200078e00ff */
[----:B------:R-:W-:Y:S01]  /*4bb0*/  LEA.HI R10, R10, R11, RZ, 0x1 ;  /* 0x0000000b0a0a7211 */ /* 0x000fe200078f08ff */
[----:B------:R-:W-:-:S04]  /*4bc0*/  IMAD.HI.U32 R13, R9, -0x36f0255e, RZ ;  /* 0xc90fdaa2090d7827 */ /* 0x000fc800078e00ff */
[----:B------:R-:W-:-:S04]  /*4bd0*/  IMAD.WIDE.U32 R14, R16, -0x36f0255e, R14 ;  /* 0xc90fdaa2100e7825 */ /* 0x000fc800078e000e */
[C---:B------:R-:W-:Y:S02]  /*4be0*/  IMAD R17, R9.reuse, -0x36f0255e, RZ ;  /* 0xc90fdaa209117824 */ /* 0x040fe400078e02ff */
[----:B------:R-:W-:-:S04]  /*4bf0*/  IMAD.WIDE.U32 R14, P2, R9, 0x2168c235, R14 ;  /* 0x2168c235090e7825 */ /* 0x000fc8000784000e */
[----:B------:R-:W-:Y:S01]  /*4c00*/  IMAD.X R9, RZ, RZ, R13, P2 ;  /* 0x000000ffff097224 */ /* 0x000fe200010e060d */
[----:B------:R-:W-:Y:S02]  /*4c10*/  IADD3 R13, P2, PT, R17, R15, RZ ;  /* 0x0000000f110d7210 */ /* 0x000fe40007f5e0ff */
[----:B------:R-:W-:Y:S02]  /*4c20*/  IADD3.X RZ, P1, PT, R14, R14, RZ, P1, !PT ;  /* 0x0000000e0eff7210 */ /* 0x000fe40000f3e4ff */
[C---:B------:R-:W-:Y:S01]  /*4c30*/  ISETP.GT.U32.AND P3, PT, R13.reuse, RZ, PT ;  /* 0x000000ff0d00720c */ /* 0x040fe20003f64070 */
[----:B------:R-:W-:Y:S01]  /*4c40*/  IMAD.X R9, RZ, RZ, R9, P2 ;  /* 0x000000ffff097224 */ /* 0x000fe200010e0609 */
[----:B------:R-:W-:-:S04]  /*4c50*/  IADD3.X R14, P2, PT, R13, R13, RZ, P1, !PT ;  /* 0x0000000d0d0e7210 */ /* 0x000fc80000f5e4ff */
[C---:B------:R-:W-:Y:S01]  /*4c60*/  ISETP.GT.AND.EX P1, PT, R9.reuse, RZ, PT, P3 ;  /* 0x000000ff0900720c */ /* 0x040fe20003f24330 */
[----:B------:R-:W-:-:S03]  /*4c70*/  IMAD.X R16, R9, 0x1, R9, P2 ;  /* 0x0000000109107824 */ /* 0x000fc600010e0609 */
[----:B------:R-:W-:Y:S02]  /*4c80*/  SEL R14, R14, R13, P1 ;  /* 0x0000000d0e0e7207 */ /* 0x000fe40000800000 */
[----:B------:R-:W-:Y:S02]  /*4c90*/  SEL R9, R16, R9, P1 ;  /* 0x0000000910097207 */ /* 0x000fe40000800000 */
[----:B------:R-:W-:Y:S02]  /*4ca0*/  IADD3 R16, P2, PT, R14, 0x1, RZ ;  /* 0x000000010e107810 */ /* 0x000fe40007f5e0ff */
[----:B------:R-:W-:Y:S02]  /*4cb0*/  SEL R13, RZ, 0xffffffff, !P1 ;  /* 0xffffffffff0d7807 */ /* 0x000fe40004800000 */
[----:B------:R-:W-:Y:S01]  /*4cc0*/  LOP3.LUT P1, R3, R3, 0x80000000, RZ, 0xc0, !PT ;  /* 0x8000000003037812 */ /* 0x000fe2000782c0ff */
[----:B------:R-:W-:Y:S02]  /*4cd0*/  IMAD.X R9, RZ, RZ, R9, P2 ;  /* 0x000000ffff097224 */ /* 0x000fe400010e0609 */
[----:B------:R-:W-:Y:S01]  /*4ce0*/  IMAD.IADD R12, R13, 0x1, -R12 ;  /* 0x000000010d0c7824 */ /* 0x000fe200078e0a0c */
[----:B------:R-:W-:-:S02]  /*4cf0*/  @!P0 LOP3.LUT R3, R3, 0x80000000, RZ, 0x3c, !PT ;  /* 0x8000000003038812 */ /* 0x000fc400078e3cff */
[----:B------:R-:W-:Y:S01]  /*4d00*/  SHF.R.U64 R16, R16, 0xa, R9 ;  /* 0x0000000a10107819 */ /* 0x000fe20000001209 */
[----:B------:R-:W-:-:S03]  /*4d10*/  IMAD.SHL.U32 R12, R12, 0x100000, RZ ;  /* 0x001000000c0c7824 */ /* 0x000fc600078e00ff */
[----:B------:R-:W-:-:S03]  /*4d20*/  IADD3 R16, P2, PT, R16, 0x1, RZ ;  /* 0x0000000110107810 */ /* 0x000fc60007f5e0ff */
[----:B------:R-:W-:Y:S01]  /*4d30*/  @P1 IMAD.MOV R10, RZ, RZ, -R10 ;  /* 0x000000ffff0a1224 */ /* 0x000fe200078e0a0a */
[----:B------:R-:W-:-:S04]  /*4d40*/  LEA.HI.X R9, R9, RZ, RZ, 0x16, P2 ;  /* 0x000000ff09097211 */ /* 0x000fc800010fb4ff */
[--C-:B------:R-:W-:Y:S02]  /*4d50*/  SHF.R.U64 R16, R16, 0x1, R9.reuse ;  /* 0x0000000110107819 */ /* 0x100fe40000001209 */
[----:B------:R-:W-:Y:S02]  /*4d60*/  SHF.R.U32.HI R9, RZ, 0x1, R9 ;  /* 0x00000001ff097819 */ /* 0x000fe40000011609 */
[----:B------:R-:W-:-:S04]  /*4d70*/  IADD3 R16, P2, P3, RZ, RZ, R16 ;  /* 0x000000ffff107210 */ /* 0x000fc80007b5e010 */
[----:B------:R-:W-:-:S04]  /*4d80*/  IADD3.X R12, PT, PT, R12, 0x3fe00000, R9, P2, P3 ;  /* 0x3fe000000c0c7810 */ /* 0x000fc800017e6409 */
[----:B------:R-:W-:-:S07]  /*4d90*/  LOP3.LUT R17, R12, R3, RZ, 0xfc, !PT ;  /* 0x000000030c117212 */ /* 0x000fce00078efcff */
.L_x_47:
[----:B------:R-:W-:Y:S02]  /*4da0*/  IMAD.MOV.U32 R9, RZ, RZ, 0x0 ;  /* 0x00000000ff097424 */ /* 0x000fe400078e00ff */
[----:B------:R-:W-:Y:S02]  /*4db0*/  IMAD.MOV.U32 R3, RZ, RZ, R10 ;  /* 0x000000ffff037224 */ /* 0x000fe400078e000a */
[----:B------:R-:W-:Y:S05]  /*4dc0*/  RET.REL.NODEC R8 `(math_y1) ;  /* 0xffffffb0088c7950 */ /* 0x000fea0003c3ffff */
.L_x_54:
[----:B------:R-:W-:-:S00]  /*4dd0*/  BRA `(.L_x_54) ;  /* 0xfffffffc00fc7947 */ /* 0x000fc0000383ffff */
[----:B------:R-:W-:-:S00]  /*4de0*/  NOP ;  /* 0x0000000000007918 */ /* 0x000fc00000000000 */
        /* <DEDUP_REMOVED lines=9> */
.L_x_470:


//--------------------- .text.math_y0             --------------------------
	.section	.text.math_y0,"ax",@progbits
	.align	128
        .global         math_y0
        .type           math_y0,@function
        .size           math_y0,(.L_x_472 - math_y0)
        .other          math_y0,@"STO_CUDA_ENTRY STV_DEFAULT"
math_y0:
.text.math_y0:
        /* <DEDUP_REMOVED lines=21> */
[----:B--2---:R-:W-:Y:S02]  /*0150*/  DSETP.GTU.AND P0, PT, |R2|, UR6, PT ;  /* 0x0000000602007e2a */ /* 0x004fe4000bf0c200 */
[----:B------:R-:W-:-:S12]  /*0160*/  DADD R8, -RZ, |R2| ;  /* 0x00000000ff087229 */ /* 0x000fd80000000502 */
[----:B------:R-:W-:Y:S05]  /*0170*/  @P0 BRA `(.L_x_56) ;  /* 0x0000001c00800947 */ /* 0x000fea0003800000 */
[----:B------:R-:W-:Y:S01]  /*0180*/  DMUL R6, R2, R2 ;  /* 0x0000000202067228 */ /* 0x000fe20000000000 */
[----:B------:R-:W-:Y:S01]  /*0190*/  IMAD.MOV.U32 R10, RZ, RZ, 0x51c18514 ;  /* 0x51c18514ff0a7424 */ /* 0x000fe200078e00ff */
[----:B------:R-:W-:Y:S01]  /*01a0*/  UMOV UR6, 0xa1b77c65 ;  /* 0xa1b77c6500067882 */ /* 0x000fe20000000000 */
[----:B------:R-:W-:Y:S01]  /*01b0*/  IMAD.MOV.U32 R11, RZ, RZ, 0x3d13098c ;  /* 0x3d13098cff0b7424 */ /* 0x000fe200078e00ff */
[----:B------:R-:W-:Y:S01]  /*01c0*/  UMOV UR7, 0x3c8efbd0 ;  /* 0x3c8efbd000077882 */ /* 0x000fe20000000000 */
[----:B------:R-:W-:Y:S01]  /*01d0*/  ISETP.GT.AND P0, PT, R9, 0xfffff, PT ;  /* 0x000fffff0900780c */ /* 0x000fe20003f04270 */
[----:B------:R-:W-:Y:S01]  /*01e0*/  IMAD.MOV.U32 R5, RZ, RZ, R9 ;  /* 0x000000ffff057224 */ /* 0x000fe200078e0009 */
[----:B------:R-:W-:Y:S01]  /*01f0*/  UMOV UR8, 0x80000000 ;  /* 0x8000000000087882 */ /* 0x000fe20000000000 */
[----:B------:R-:W-:Y:S01]  /*0200*/  UMOV UR9, 0x3e15a30c ;  /* 0x3e15a30c00097882 */ /* 0x000fe20000000000 */
[C---:B------:R-:W-:Y:S01]  /*0210*/  DFMA R10, R6.reuse, UR6, -R10 ;  /* 0x00000006060a7c2b */ /* 0x040fe2000800080a */
[----:B------:R-:W-:Y:S01]  /*0220*/  UMOV UR6, 0xd2f5f2f5 ;  /* 0xd2f5f2f500067882 */ /* 0x000fe20000000000 */
[----:B------:R-:W-:Y:S01]  /*0230*/  UMOV UR7, 0x3d923102 ;  /* 0x3d92310200077882 */ /* 0x000fe20000000000 */
[----:B------:R-:W-:Y:S05]  /*0240*/  BSSY.RECONVERGENT B1, `(.L_x_57) ;  /* 0x000006b000017945 */ /* 0x000fea0003800200 */
        /* <DEDUP_REMOVED lines=11> */
[----:B------:R-:W-:Y:S01]  /*0300*/  UMOV UR7, 0x3f4183dc ;  /* 0x3f4183dc00077882 */ /* 0x000fe20000000000 */
[----:B------:R-:W-:Y:S02]  /*0310*/  IMAD.MOV.U32 R10, RZ, RZ, R8 ;  /* 0x000000ffff0a7224 */ /* 0x000fe400078e0008 */
[----:B------:R-:W-:Y:S01]  /*0320*/  IMAD.MOV.U32 R11, RZ, RZ, R9 ;  /* 0x000000ffff0b7224 */ /* 0x000fe200078e0009 */
[----:B------:R-:W-:Y:S02]  /*0330*/  @!P0 DMUL R10, |R2|, 1.80143985094819840000e+16 ;  /* 0x43500000020a8828 */ /* 0x000fe40000000200 */
[----:B------:R-:W-:Y:S01]  /*0340*/  DFMA R12, R6, R12, UR6 ;  /* 0x00000006060c7e2b */ /* 0x000fe2000800000c */
[----:B------:R-:W-:Y:S01]  /*0350*/  UMOV UR6, 0x40000000 ;  /* 0x4000000000067882 */ /* 0x000fe20000000000 */
[----:B------:R-:W-:-:S02]  /*0360*/  UMOV UR7, 0x3fdba967 ;  /* 0x3fdba96700077882 */ /* 0x000fc40000000000 */
[C---:B------:R-:W-:Y:S01]  /*0370*/  DADD R14, R6.reuse, -UR6 ;  /* 0x80000006060e7e29 */ /* 0x040fe20008000000 */
[----:B------:R-:W-:Y:S01]  /*0380*/  UMOV UR6, 0xcf04f123 ;  /* 0xcf04f12300067882 */ /* 0x000fe20000000000 */
[----:B------:R-:W-:Y:S02]  /*0390*/  UMOV UR7, 0x3f903921 ;  /* 0x3f90392100077882 */ /* 0x000fe40000000000 */
[----:B------:R-:W-:Y:S01]  /*03a0*/  DFMA R12, R6, R12, -UR6 ;  /* 0x80000006060c7e2b */ /* 0x000fe2000800000c */
[----:B------:R-:W-:Y:S01]  /*03b0*/  @!P0 IMAD.MOV.U32 R5, RZ, RZ, R11 ;  /* 0x000000ffff058224 */ /* 0x000fe200078e000b */
[----:B------:R-:W-:Y:S01]  /*03c0*/  UMOV UR6, 0xd7753176 ;  /* 0xd775317600067882 */ /* 0x000fe20000000000 */
[----:B------:R-:W-:Y:S01]  /*03d0*/  UMOV UR7, 0x3fc5db69 ;  /* 0x3fc5db6900077882 */ /* 0x000fe20000000000 */
[----:B------:R-:W-:-:S04]  /*03e0*/  DADD R14, R14, UR8 ;  /* 0x000000080e0e7e29 */ /* 0x000fc80008000000 */
[----:B------:R-:W-:Y:S01]  /*03f0*/  DFMA R6, R6, R12, UR6 ;  /* 0x0000000606067e2b */ /* 0x000fe2000800000c */
[----:B------:R-:W-:Y:S02]  /*0400*/  VIADD R12, R5, 0xffffffff ;  /* 0xffffffff050c7836 */ /* 0x000fe40000000000 */
[----:B------:R-:W-:Y:S02]  /*0410*/  IMAD.MOV.U32 R13, RZ, RZ, R8 ;  /* 0x000000ffff0d7224 */ /* 0x000fe400078e0008 */
[----:B------:R-:W-:Y:S01]  /*0420*/  @!P0 IMAD.MOV.U32 R13, RZ, RZ, R10 ;  /* 0x000000ffff0d8224 */ /* 0x000fe200078e000a */
[----:B------:R-:W-:Y:S02]  /*0430*/  ISETP.GT.U32.AND P1, PT, R12, 0x7feffffe, PT ;  /* 0x7feffffe0c00780c */ /* 0x000fe40003f24070 */
[----:B------:R-:W-:Y:S01]  /*0440*/  DMUL R6, R6, R14 ;  /* 0x0000000e06067228 */ /* 0x000fe20000000000 */
[----:B------:R-:W-:Y:S02]  /*0450*/  IMAD.MOV.U32 R12, RZ, RZ, -0x3ff ;  /* 0xfffffc01ff0c7424 */ /* 0x000fe400078e00ff */
[----:B------:R-:W-:-:S08]  /*0460*/  @!P0 IMAD.MOV.U32 R12, RZ, RZ, -0x435 ;  /* 0xfffffbcbff0c8424 */ /* 0x000fd000078e00ff */
        /* <DEDUP_REMOVED lines=10> */
[----:B------:R-:W-:Y:S01]  /*0510*/  UMOV UR8, 0x80000000 ;  /* 0x8000000000087882 */ /* 0x000fe20000000000 */
[----:B------:R-:W-:-:S11]  /*0520*/  UMOV UR9, 0x43300000 ;  /* 0x4330000000097882 */ /* 0x000fd60000000000 */
[----:B------:R-:W-:-:S04]  /*0530*/  @P0 VIADD R13, R11, 0xfff00000 ;  /* 0xfff000000b0d0836 */ /* 0x000fc80000000000 */
[----:B------:R-:W-:-:S06]  /*0540*/  @P0 IMAD.MOV.U32 R11, RZ, RZ, R13 ;  /* 0x000000ffff0b0224 */ /* 0x000fcc00078e000d */
        /* <DEDUP_REMOVED lines=8> */
[----:B------:R-:W-:-:S08]  /*05d0*/  DMUL R18, R16, R16 ;  /* 0x0000001010127228 */ /* 0x000fd00000000000 */
[----:B------:R-:W-:Y:S01]  /*05e0*/  DFMA R20, R18, UR6, R22 ;  /* 0x0000000612147c2b */ /* 0x000fe20008000016 */
[----:B------:R-:W-:Y:S01]  /*05f0*/  UMOV UR6, 0x9f02676f ;  /* 0x9f02676f00067882 */ /* 0x000fe20000000000 */
[----:B------:R-:W-:Y:S01]  /*0600*/  UMOV UR7, 0x3ef3b266 ;  /* 0x3ef3b26600077882 */ /* 0x000fe20000000000 */
[----:B------:R-:W-:Y:S01]  /*0610*/  LEA.HI R22, R5, R12, RZ, 0xc ;  /* 0x0000000c05167211 */ /* 0x000fe200078f60ff */
[----:B------:R-:W-:Y:S01]  /*0620*/  DADD R12, R10, -R16 ;  /* 0x000000000a0c7229 */ /* 0x000fe20000000810 */
[----:B------:R-:W-:-:S03]  /*0630*/  IMAD.MOV.U32 R23, RZ, RZ, 0x43300000 ;  /* 0x43300000ff177424 */ /* 0x000fc600078e00ff */
[----:B------:R-:W-:Y:S01]  /*0640*/  DFMA R20, R18, R20, UR6 ;  /* 0x0000000612147e2b */ /* 0x000fe20008000014 */
[----:B------:R-:W-:Y:S01]  /*0650*/  UMOV UR6, 0xa9ab0956 ;  /* 0xa9ab095600067882 */ /* 0x000fe20000000000 */
[----:B------:R-:W-:Y:S01]  /*0660*/  UMOV UR7, 0x3f1745cb ;  /* 0x3f1745cb00077882 */ /* 0x000fe20000000000 */
[----:B------:R-:W-:Y:S01]  /*0670*/  @P0 VIADD R22, R22, 0x1 ;  /* 0x0000000116160836 */ /* 0x000fe20000000000 */
[----:B------:R-:W-:-:S04]  /*0680*/  DADD R24, R12, R12 ;  /* 0x000000000c187229 */ /* 0x000fc8000000000c */
[----:B------:R-:W-:Y:S01]  /*0690*/  DFMA R20, R18, R20, UR6 ;  /* 0x0000000612147e2b */ /* 0x000fe20008000014 */
[----:B------:R-:W-:Y:S01]  /*06a0*/  UMOV UR6, 0x2d1b5154 ;  /* 0x2d1b515400067882 */ /* 0x000fe20000000000 */
[----:B------:R-:W-:Y:S01]  /*06b0*/  UMOV UR7, 0x3f3c71c7 ;  /* 0x3f3c71c700077882 */ /* 0x000fe20000000000 */
[----:B------:R-:W-:Y:S01]  /*06c0*/  LOP3.LUT R22, R22, 0x80000000, RZ, 0x3c, !PT ;  /* 0x8000000016167812 */ /* 0x000fe200078e3cff */
[----:B------:R-:W-:-:S04]  /*06d0*/  DFMA R24, R10, -R16, R24 ;  /* 0x800000100a18722b */ /* 0x000fc80000000018 */
[----:B------:R-:W-:Y:S01]  /*06e0*/  DFMA R20, R18, R20, UR6 ;  /* 0x0000000612147e2b */ /* 0x000fe20008000014 */
[----:B------:R-:W-:Y:S01]  /*06f0*/  UMOV UR6, 0x923be72d ;  /* 0x923be72d00067882 */ /* 0x000fe20000000000 */
[----:B------:R-:W-:Y:S01]  /*0700*/  UMOV UR7, 0x3f624924 ;  /* 0x3f62492400077882 */ /* 0x000fe20000000000 */
[----:B------:R-:W-:Y:S01]  /*0710*/  DADD R12, R22, -UR8 ;  /* 0x80000008160c7e29 */ /* 0x000fe20008000000 */
[----:B------:R-:W-:Y:S01]  /*0720*/  UMOV UR8, 0xfefa39ef ;  /* 0xfefa39ef00087882 */ /* 0x000fe20000000000 */
[----:B------:R-:W-:Y:S01]  /*0730*/  UMOV UR9, 0x3fe62e42 ;  /* 0x3fe62e4200097882 */ /* 0x000fe20000000000 */
[----:B------:R-:W-:Y:S02]  /*0740*/  DMUL R24, R14, R24 ;  /* 0x000000180e187228 */ /* 0x000fe40000000000 */
[----:B------:R-:W-:Y:S01]  /*0750*/  DFMA R20, R18, R20, UR6 ;  /* 0x0000000612147e2b */ /* 0x000fe20008000014 */
[----:B------:R-:W-:Y:S01]  /*0760*/  UMOV UR6, 0x9999a3c4 ;  /* 0x9999a3c400067882 */ /* 0x000fe20000000000 */
[----:B------:R-:W-:-:S06]  /*0770*/  UMOV UR7, 0x3f899999 ;  /* 0x3f89999900077882 */ /* 0x000fcc0000000000 */
[----:B------:R-:W-:Y:S01]  /*0780*/  DFMA R22, R18, R20, UR6 ;  /* 0x0000000612167e2b */ /* 0x000fe20008000014 */
[----:B------:R-:W-:Y:S01]  /*0790*/  UMOV UR6, 0x55555554 ;  /* 0x5555555400067882 */ /* 0x000fe20000000000 */
[----:B------:R-:W-:Y:S01]  /*07a0*/  UMOV UR7, 0x3fb55555 ;  /* 0x3fb5555500077882 */ /* 0x000fe20000000000 */
[----:B------:R-:W-:-:S05]  /*07b0*/  DFMA R20, R12, UR8, R16 ;  /* 0x000000080c147c2b */ /* 0x000fca0008000010 */
        /* <DEDUP_REMOVED lines=13> */
.L_x_58:
[----:B------:R-:W-:Y:S01]  /*0890*/  IMAD.MOV.U32 R12, RZ, RZ, 0x0 ;  /* 0x00000000ff0c7424 */ /* 0x000fe200078e00ff */
[----:B------:R-:W-:Y:S01]  /*08a0*/  LOP3.LUT P0, RZ, R11, 0x7fffffff, RZ, 0xc0, !PT ;  /* 0x7fffffff0bff7812 */ /* 0x000fe2000780c0ff */
[----:B------:R-:W-:-:S06]  /*08b0*/  IMAD.MOV.U32 R13, RZ, RZ, 0x7ff00000 ;  /* 0x7ff00000ff0d7424 */ /* 0x000fcc00078e00ff */
[----:B------:R-:W-:-:S10]  /*08c0*/  DFMA R12, R10, R12, +INF ;  /* 0x7ff000000a0c742b */ /* 0x000fd4000000000c */
[----:B------:R-:W-:Y:S02]  /*08d0*/  FSEL R20, R12, RZ, P0 ;  /* 0x000000ff0c147208 */ /* 0x000fe40000000000 */
[----:B------:R-:W-:-:S07]  /*08e0*/  FSEL R21, R13, -QNAN , P0 ;  /* 0xfff000000d157808 */ /* 0x000fce0000000000 */
.L_x_59:
[----:B------:R-:W-:Y:S05]  /*08f0*/  BSYNC.RECONVERGENT B1 ;  /* 0x0000000000017941 */ /* 0x000fea0003800200 */
.L_x_57:
[----:B------:R-:W-:Y:S01]  /*0900*/  UMOV UR6, 0xf277bbe5 ;  /* 0xf277bbe500067882 */ /* 0x000fe20000000000 */
[----:B------:R-:W-:Y:S01]  /*0910*/  UMOV UR7, 0x400fb319 ;  /* 0x400fb31900077882 */ /* 0x000fe20000000000 */
[----:B------:R-:W-:Y:S01]  /*0920*/  BSSY.RECONVERGENT B1, `(.L_x_60) ;  /* 0x0000160000017945 */ /* 0x000fe20003800200 */
        /* <DEDUP_REMOVED lines=12> */
[----:B------:R-:W-:Y:S01]  /*09f0*/  DFMA R10, R8, -UR6, -R10 ;  /* 0x80000006080a7c2b */ /* 0x000fe2000800080a */
        /* <DEDUP_REMOVED lines=47> */
.L_x_61:
        /* <DEDUP_REMOVED lines=62> */
.L_x_63:
        /* <DEDUP_REMOVED lines=62> */
.L_x_64:
[----:B------:R-:W0:Y:S01]  /*14b0*/  MUFU.RCP64H R13, R9 ;  /* 0x00000009000d7308 */ /* 0x000e220000001800 */
[----:B------:R-:W-:Y:S01]  /*14c0*/  IMAD.MOV.U32 R12, RZ, RZ, RZ ;  /* 0x000000ffff0c7224 */ /* 0x000fe200078e00ff */
[----:B------:R-:W-:Y:S01]  /*14d0*/  UMOV UR6, 0x1c34685e ;  /* 0x1c34685e00067882 */ /* 0x000fe20000000000 */
[----:B------:R-:W-:Y:S01]  /*14e0*/  UMOV UR7, 0x414602fe ;  /* 0x414602fe00077882 */ /* 0x000fe20000000000 */
[----:B------:R-:W-:Y:S01]  /*14f0*/  IMAD.MOV.U32 R16, RZ, RZ, 0x7a655012 ;  /* 0x7a655012ff107424 */ /* 0x000fe200078e00ff */
        /* <DEDUP_REMOVED lines=10> */
[----:B------:R-:W-:Y:S01]  /*15a0*/  DFMA R12, R12, R10, R12 ;  /* 0x0000000a0c0c722b */ /* 0x000fe2000000000c */
[----:B------:R-:W-:Y:S02]  /*15b0*/  IMAD.MOV.U32 R10, RZ, RZ, 0x23b12b84 ;  /* 0x23b12b84ff0a7424 */ /* 0x000fe400078e00ff */
[----:B------:R-:W-:-:S05]  /*15c0*/  IMAD.MOV.U32 R11, RZ, RZ, 0x410ecd45 ;  /* 0x410ecd45ff0b7424 */ /* 0x000fca00078e00ff */
[----:B------:R-:W-:-:S08]  /*15d0*/  DMUL R14, R12, R12 ;  /* 0x0000000c0c0e7228 */ /* 0x000fd00000000000 */
[----:B------:R-:W-:Y:S01]  /*15e0*/  DFMA R10, R14, -UR6, R10 ;  /* 0x800000060e0a7c2b */ /* 0x000fe2000800000a */
[----:B------:R-:W-:Y:S01]  /*15f0*/  UMOV UR6, 0x1972f05a ;  /* 0x1972f05a00067882 */ /* 0x000fe20000000000 */
[----:B------:R-:W-:-:S06]  /*1600*/  UMOV UR7, 0x40c7a2fc ;  /* 0x40c7a2fc00077882 */ /* 0x000fcc0000000000 */
[C---:B------:R-:W-:Y:S01]  /*1610*/  DFMA R10, R14.reuse, R10, -UR6 ;  /* 0x800000060e0a7e2b */ /* 0x040fe2000800000a */
[----:B------:R-:W-:Y:S01]  /*1620*/  UMOV UR6, 0x8c11a9dc ;  /* 0x8c11a9dc00067882 */ /* 0x000fe20000000000 */
[----:B------:R-:W-:Y:S02]  /*1630*/  UMOV UR7, 0x40d115cb ;  /* 0x40d115cb00077882 */ /* 0x000fe40000000000 */
[C---:B------:R-:W-:Y:S01]  /*1640*/  DFMA R16, R14.reuse, -UR6, R16 ;  /* 0x800000060e107c2b */ /* 0x040fe20008000010 */
[----:B------:R-:W-:Y:S01]  /*1650*/  UMOV UR6, 0x7e247bd4 ;  /* 0x7e247bd400067882 */ /* 0x000fe20000000000 */
[----:B------:R-:W-:Y:S02]  /*1660*/  UMOV UR7, 0x40575178 ;  /* 0x4057517800077882 */ /* 0x000fe40000000000 */
[C---:B------:R-:W-:Y:S01]  /*1670*/  DFMA R18, R14.reuse, R10, UR8 ;  /* 0x000000080e127e2b */ /* 0x040fe2000800000a */
[----:B------:R-:W-:Y:S01]  /*1680*/  UMOV UR8, 0xe6e7cc7d ;  /* 0xe6e7cc7d00087882 */ /* 0x000fe20000000000 */
[----:B------:R-:W0:Y:S01]  /*1690*/  MUFU.RSQ64H R11, R9 ;  /* 0x00000009000b7308 */ /* 0x000e220000001c00 */
[----:B------:R-:W-:Y:S01]  /*16a0*/  UMOV UR9, 0x40373b92 ;  /* 0x40373b9200097882 */ /* 0x000fe20000000000 */
[C---:B------:R-:W-:Y:S01]  /*16b0*/  DFMA R16, R14.reuse, R16, -UR6 ;  /* 0x800000060e107e2b */ /* 0x040fe20008000010 */
[----:B------:R-:W-:Y:S01]  /*16c0*/  UMOV UR6, 0xe5fc36b2 ;  /* 0xe5fc36b200067882 */ /* 0x000fe20000000000 */
[----:B------:R-:W-:Y:S01]  /*16d0*/  UMOV UR7, 0x401704c4 ;  /* 0x401704c400077882 */ /* 0x000fe20000000000 */
[----:B------:R-:W-:Y:S01]  /*16e0*/  IMAD.MOV.U32 R10, RZ, RZ, RZ ;  /* 0x000000ffff0a7224 */ /* 0x000fe200078e00ff */
[----:B------:R-:W-:Y:S01]  /*16f0*/  DFMA R18, R14, R18, -UR8 ;  /* 0x800000080e127e2b */ /* 0x000fe20008000012 */
[----:B------:R-:W-:Y:S01]  /*1700*/  UMOV UR8, 0xe63a2f08 ;  /* 0xe63a2f0800087882 */ /* 0x000fe20000000000 */
[----:B------:R-:W-:-:S02]  /*1710*/  UMOV UR9, 0x3ffa31be ;  /* 0x3ffa31be00097882 */ /* 0x000fc40000000000 */
[C---:B------:R-:W-:Y:S01]  /*1720*/  DFMA R16, R14.reuse, R16, UR6 ;  /* 0x000000060e107e2b */ /* 0x040fe20008000010 */
[----:B------:R-:W-:Y:S01]  /*1730*/  UMOV UR6, 0x7a2fd531 ;  /* 0x7a2fd53100067882 */ /* 0x000fe20000000000 */
[----:B------:R-:W-:Y:S02]  /*1740*/  UMOV UR7, 0x3fe15b74 ;  /* 0x3fe15b7400077882 */ /* 0x000fe40000000000 */
[----:B------:R-:W-:Y:S01]  /*1750*/  DFMA R18, R14, R18, UR8 ;  /* 0x000000080e127e2b */ /* 0x000fe20008000012 */
[----:B------:R-:W-:Y:S01]  /*1760*/  UMOV UR8, 0x104d5d05 ;  /* 0x104d5d0500087882 */ /* 0x000fe20000000000 */
[----:B------:R-:W-:Y:S01]  /*1770*/  UMOV UR9, 0x3fcad320 ;  /* 0x3fcad32000097882 */ /* 0x000fe20000000000 */
[----:B0-----:R-:W-:Y:S02]  /*1780*/  DMUL R24, R10, R10 ;  /* 0x0000000a0a187228 */ /* 0x001fe40000000000 */
[C---:B------:R-:W-:Y:S01]  /*1790*/  DFMA R16, R14.reuse, R16, -UR6 ;  /* 0x800000060e107e2b */ /* 0x040fe20008000010 */
[----:B------:R-:W-:Y:S01]  /*17a0*/  UMOV UR6, 0xcf6cb79b ;  /* 0xcf6cb79b00067882 */ /* 0x000fe20000000000 */
[----:B------:R-:W-:Y:S01]  /*17b0*/  UMOV UR7, 0x3fba7fea ;  /* 0x3fba7fea00077882 */ /* 0x000fe20000000000 */
[----:B------:R-:W-:Y:S01]  /*17c0*/  DFMA R18, R14, R18, -UR8 ;  /* 0x800000080e127e2b */ /* 0x000fe20008000012 */
[----:B------:R-:W-:Y:S01]  /*17d0*/  UMOV UR8, 0x9c76d07e ;  /* 0x9c76d07e00087882 */ /* 0x000fe20000000000 */
[----:B------:R-:W-:Y:S01]  /*17e0*/  UMOV UR9, 0x3fb0aaaa ;  /* 0x3fb0aaaa00097882 */ /* 0x000fe20000000000 */
[----:B------:R-:W-:-:S02]  /*17f0*/  DFMA R24, |R2|, -R24, 1 ;  /* 0x3ff000000218742b */ /* 0x000fc40000000a18 */
[C---:B------:R-:W-:Y:S01]  /*1800*/  DFMA R16, R14.reuse, R16, UR6 ;  /* 0x000000060e107e2b */ /* 0x040fe20008000010 */
[----:B------:R-:W-:Y:S01]  /*1810*/  UMOV UR6, 0xeddcf548 ;  /* 0xeddcf54800067882 */ /* 0x000fe20000000000 */
[----:B------:R-:W-:Y:S01]  /*1820*/  UMOV UR7, 0x3fafffff ;  /* 0x3fafffff00077882 */ /* 0x000fe20000000000 */
[----:B------:R-:W-:Y:S01]  /*1830*/  DFMA R18, R14, R18, UR8 ;  /* 0x000000080e127e2b */ /* 0x000fe20008000012 */
[----:B------:R-:W-:Y:S01]  /*1840*/  UMOV UR8, 0xfffdacec ;  /* 0xfffdacec00087882 */ /* 0x000fe20000000000 */
[----:B------:R-:W-:Y:S01]  /*1850*/  UMOV UR9, 0x3fbfffff ;  /* 0x3fbfffff00097882 */ /* 0x000fe20000000000 */
[----:B------:R-:W-:Y:S02]  /*1860*/  DFMA R22, R24, R22, 0.5 ;  /* 0x3fe000001816742b */ /* 0x000fe40000000016 */
[----:B------:R-:W-:Y:S01]  /*1870*/  DFMA R16, R14, R16, -UR6 ;  /* 0x800000060e107e2b */ /* 0x000fe20008000010 */
[----:B------:R-:W-:Y:S01]  /*1880*/  UMOV UR6, 0xffffc9e5 ;  /* 0xffffc9e500067882 */ /* 0x000fe20000000000 */
[----:B------:R-:W-:Y:S01]  /*1890*/  DMUL R24, R10, R24 ;  /* 0x000000180a187228 */ /* 0x000fe20000000000 */
[----:B------:R-:W-:Y:S01]  /*18a0*/  UMOV UR7, 0x3fefffff ;  /* 0x3fefffff00077882 */ /* 0x000fe20000000000 */
[----:B------:R-:W-:-:S04]  /*18b0*/  DFMA R18, R14, R18, -UR8 ;  /* 0x800000080e127e2b */ /* 0x000fc80008000012 */
[----:B------:R-:W-:Y:S02]  /*18c0*/  DFMA R16, R14, R16, UR6 ;  /* 0x000000060e107e2b */ /* 0x000fe40008000010 */
[----:B------:R-:W-:Y:S02]  /*18d0*/  DFMA R10, R22, R24, R10 ;  /* 0x00000018160a722b */ /* 0x000fe4000000000a */
[----:B------:R-:W-:Y:S01]  /*18e0*/  DFMA R18, R12, R18, |R2| ;  /* 0x000000120c12722b */ /* 0x000fe20000000402 */
[----:B------:R-:W-:Y:S10]  /*18f0*/  @!P0 BRA `(.L_x_66) ;  /* 0x0000000000108947 */ /* 0x000ff40003800000 */
[----:B------:R-:W-:-:S07]  /*1900*/  MOV R12, 0x1920 ;  /* 0x00001920000c7802 */ /* 0x000fce0000000f00 */
[----:B------:R-:W-:Y:S05]  /*1910*/  CALL.REL.NOINC `($__internal_3_$__cuda_sm20_drsqrt_f64_slowpath_v2) ;  /* 0x0000002000007944 */ /* 0x000fea0003c00000 */
[----:B------:R-:W-:Y:S02]  /*1920*/  IMAD.MOV.U32 R10, RZ, RZ, R8 ;  /* 0x000000ffff0a7224 */ /* 0x000fe400078e0008 */
[----:B------:R-:W-:-:S07]  /*1930*/  IMAD.MOV.U32 R11, RZ, RZ, R9 ;  /* 0x000000ffff0b7224 */ /* 0x000fce00078e0009 */
.L_x_66:
[----:B------:R-:W-:Y:S05]  /*1940*/  BSYNC.RECONVERGENT B2 ;  /* 0x0000000000027941 */ /* 0x000fea0003800200 */
.L_x_65:
        /* <DEDUP_REMOVED lines=22> */
[----:B------:R-:W-:-:S07]  /*1ab0*/  MOV R18, 0x1ad0 ;  /* 0x00001ad000127802 */ /* 0x000fce0000000f00 */
[----:B------:R-:W-:Y:S05]  /*1ac0*/  CALL.REL.NOINC `($math_y0$__internal_trig_reduction_slowpathd) ;  /* 0x00000020001c7944 */ /* 0x000fea0003c00000 */
[----:B------:R-:W-:Y:S02]  /*1ad0*/  IMAD.MOV.U32 R12, RZ, RZ, R28 ;  /* 0x000000ffff0c7224 */ /* 0x000fe400078e001c */
[----:B------:R-:W-:-:S07]  /*1ae0*/  IMAD.MOV.U32 R13, RZ, RZ, R29 ;  /* 0x000000ffff0d7224 */ /* 0x000fce00078e001d */
.L_x_68:
[----:B------:R-:W-:Y:S05]  /*1af0*/  BSYNC.RECONVERGENT B2 ;  /* 0x0000000000027941 */ /* 0x000fea0003800200 */
.L_x_67:
[----:B------:R-:W-:Y:S01]  /*1b00*/  LOP3.LUT R8, R8, 0x3, RZ, 0xc0, !PT ;  /* 0x0000000308087812 */ /* 0x000fe200078ec0ff */
[----:B------:R-:W-:Y:S01]  /*1b10*/  UMOV UR6, 0x54442d18 ;  /* 0x54442d1800067882 */ /* 0x000fe20000000000 */
[----:B------:R-:W-:Y:S01]  /*1b20*/  UMOV UR7, 0x3fe921fb ;  /* 0x3fe921fb00077882 */ /* 0x000fe20000000000 */
[----:B------:R-:W-:Y:S01]  /*1b30*/  BSSY.RECONVERGENT B2, `(.L_x_69) ;  /* 0x0000020000027945 */ /* 0x000fe20003800200 */
[----:B------:R-:W0:Y:S01]  /*1b40*/  I2F.F64.U32 R18, R8 ;  /* 0x0000000800127312 */ /* 0x000e220000201800 */
[----:B------:R-:W-:Y:S01]  /*1b50*/  DADD R12, R12, -UR6 ;  /* 0x800000060c0c7e29 */ /* 0x000fe20008000000 */
[----:B------:R-:W-:-:S07]  /*1b60*/  UMOV UR7, 0x3ff921fb ;  /* 0x3ff921fb00077882 */ /* 0x000fce0000000000 */
        /* <DEDUP_REMOVED lines=24> */
[----:B------:R-:W-:Y:S05]  /*1cf0*/  CALL.REL.NOINC `($math_y0$__internal_trig_reduction_slowpathd) ;  /* 0x0000001c00907944 */ /* 0x000fea0003c00000 */
[----:B------:R-:W-:-:S07]  /*1d00*/  IMAD.MOV.U32 R5, RZ, RZ, R8 ;  /* 0x000000ffff057224 */ /* 0x000fce00078e0008 */
.L_x_72:
[----:B------:R-:W-:Y:S05]  /*1d10*/  BSYNC.RECONVERGENT B3 ;  /* 0x0000000000037941 */ /* 0x000fea0003800200 */
.L_x_71:
[----:B------:R-:W-:-:S07]  /*1d20*/  VIADD R5, R5, 0x1 ;  /* 0x0000000105057836 */ /* 0x000fce0000000000 */
.L_x_70:
[----:B------:R-:W-:Y:S05]  /*1d30*/  BSYNC.RECONVERGENT B2 ;  /* 0x0000000000027941 */ /* 0x000fea0003800200 */
.L_x_69:
        /* <DEDUP_REMOVED lines=10> */
[----:B------:R-:W-:-:S02]  /*1de0*/  DMUL R26, R28, R28 ;  /* 0x0000001c1c1a7228 */ /* 0x000fc40000000000 */
[----:B------:R-:W-:Y:S01]  /*1df0*/  ISETP.NE.U32.AND P0, PT, R24, 0x1, PT ;  /* 0x000000011800780c */ /* 0x000fe20003f05070 */
[----:B------:R-:W-:-:S03]  /*1e00*/  IMAD.MOV.U32 R24, RZ, RZ, 0x20fd8164 ;  /* 0x20fd8164ff187424 */ /* 0x000fc600078e00ff */
[----:B------:R-:W-:Y:S02]  /*1e10*/  FSEL R25, -R25, 0.11223486810922622681, !P0 ;  /* 0x3de5db6519197808 */ /* 0x000fe40004000100 */
[----:B------:R-:W-:-:S06]  /*1e20*/  FSEL R24, R24, -8.06006814911005101289e+34, !P0 ;  /* 0xf9785eba18187808 */ /* 0x000fcc0004000000 */
        /* <DEDUP_REMOVED lines=15> */
.L_x_62:
[----:B------:R-:W-:Y:S05]  /*1f20*/  BSYNC.RECONVERGENT B1 ;  /* 0x0000000000017941 */ /* 0x000fea0003800200 */
.L_x_60:
[----:B------:R-:W-:Y:S01]  /*1f30*/  UMOV UR6, 0x6dc9c883 ;  /* 0x6dc9c88300067882 */ /* 0x000fe20000000000 */
[----:B------:R-:W-:Y:S02]  /*1f40*/  UMOV UR7, 0x3fe45f30 ;  /* 0x3fe45f3000077882 */ /* 0x000fe40000000000 */
[----:B------:R-:W-:-:S08]  /*1f50*/  DMUL R20, R20, UR6 ;  /* 0x0000000614147c28 */ /* 0x000fd00008000000 */
[----:B------:R-:W-:Y:S01]  /*1f60*/  DFMA R6, R20, R8, R6 ;  /* 0x000000081406722b */ /* 0x000fe20000000006 */
[----:B------:R-:W-:Y:S10]  /*1f70*/  BRA `(.L_x_73) ;  /* 0x0000001800447947 */ /* 0x000ff40003800000 */
.L_x_56:
        /* <DEDUP_REMOVED lines=83> */
.L_x_74:
        /* <DEDUP_REMOVED lines=83> */
.L_x_75:
        /* <DEDUP_REMOVED lines=59> */
.L_x_76:
[----:B------:R-:W-:Y:S01]  /*2d90*/  DSETP.NEU.AND P0, PT, |R2|, +INF , PT ;  /* 0x7ff000000200742a */ /* 0x000fe20003f0d200 */
[----:B------:R-:W-:-:S13]  /*2da0*/  CS2R R6, SRZ ;  /* 0x0000000000067805 */ /* 0x000fda000001ff00 */
[----:B------:R-:W-:Y:S05]  /*2db0*/  @!P0 BRA `(.L_x_73) ;  /* 0x0000000800b48947 */ /* 0x000fea0003800000 */
[----:B------:R-:W0:Y:S01]  /*2dc0*/  MUFU.RCP64H R7, R9 ;  /* 0x0000000900077308 */ /* 0x000e220000001800 */
[----:B------:R-:W-:Y:S01]  /*2dd0*/  IMAD.MOV.U32 R6, RZ, RZ, RZ ;  /* 0x000000ffff067224 */ /* 0x000fe200078e00ff */
[----:B------:R-:W-:Y:S01]  /*2de0*/  UMOV UR6, 0x4be101dc ;  /* 0x4be101dc00067882 */ /* 0x000fe20000000000 */
[----:B------:R-:W-:Y:S01]  /*2df0*/  IMAD.MOV.U32 R12, RZ, RZ, -0x6553a7ed ;  /* 0x9aac5813ff0c7424 */ /* 0x000fe200078e00ff */
[----:B------:R-:W-:Y:S01]  /*2e00*/  UMOV UR7, 0x418a86a6 ;  /* 0x418a86a600077882 */ /* 0x000fe20000000000 */
[----:B------:R-:W-:Y:S01]  /*2e10*/  IMAD.MOV.U32 R13, RZ, RZ, 0x415709c7 ;  /* 0x415709c7ff0d7424 */ /* 0x000fe200078e00ff */
[----:B------:R-:W-:Y:S01]  /*2e20*/  UMOV UR8, 0x14e8a4e8 ;  /* 0x14e8a4e800087882 */ /* 0x000fe20000000000 */
[----:B------:R-:W-:Y:S01]  /*2e30*/  IMAD.MOV.U32 R14, RZ, RZ, 0x49cdde7 ;  /* 0x049cdde7ff0e7424 */ /* 0x000fe200078e00ff */
[----:B------:R-:W-:Y:S01]  /*2e40*/  UMOV UR9, 0x407f583e ;  /* 0x407f583e00097882 */ /* 0x000fe20000000000 */
[----:B------:R-:W-:Y:S01]  /*2e50*/  IMAD.MOV.U32 R15, RZ, RZ, 0x4093f56a ;  /* 0x4093f56aff0f7424 */ /* 0x000fe200078e00ff */
[----:B------:R-:W-:Y:S01]  /*2e60*/  BSSY.RECONVERGENT B1, `(.L_x_77) ;  /* 0x0000042000017945 */ /* 0x000fe20003800200 */
[----:B------:R-:W-:-:S02]  /*2e70*/  VIADD R5, R9, 0xfff00000 ;  /* 0xfff0000009057836 */ /* 0x000fc40000000000 */
[----:B------:R-:W-:Y:S02]  /*2e80*/  IMAD.MOV.U32 R22, RZ, RZ, 0x0 ;  /* 0x00000000ff167424 */ /* 0x000fe400078e00ff */
[----:B------:R-:W-:Y:S01]  /*2e90*/  IMAD.MOV.U32 R23, RZ, RZ, 0x3fd80000 ;  /* 0x3fd80000ff177424 */ /* 0x000fe200078e00ff */
[----:B------:R-:W-:Y:S01]  /*2ea0*/  ISETP.GE.U32.AND P0, PT, R5, 0x7fe00000, PT ;  /* 0x7fe000000500780c */ /* 0x000fe20003f06070 */
[----:B0-----:R-:W-:-:S08]  /*2eb0*/  DFMA R10, -|R2|, R6, 1 ;  /* 0x3ff00000020a742b */ /* 0x001fd00000000306 */
[----:B------:R-:W-:-:S08]  /*2ec0*/  DFMA R10, R10, R10, R10 ;  /* 0x0000000a0a0a722b */ /* 0x000fd0000000000a */
[----:B------:R-:W-:-:S08]  /*2ed0*/  DFMA R6, R6, R10, R6 ;  /* 0x0000000a0606722b */ /* 0x000fd00000000006 */
[----:B------:R-:W-:-:S08]  /*2ee0*/  DMUL R10, R6, R6 ;  /* 0x00000006060a7228 */ /* 0x000fd00000000000 */
[----:B------:R-:W-:Y:S01]  /*2ef0*/  DFMA R12, R10, UR6, -R12 ;  /* 0x000000060a0c7c2b */ /* 0x000fe2000800080c */
[----:B------:R-:W-:Y:S01]  /*2f00*/  UMOV UR6, 0xc980a287 ;  /* 0xc980a28700067882 */ /* 0x000fe20000000000 */
[----:B------:R-:W-:-:S06]  /*2f10*/  UMOV UR7, 0x41142a31 ;  /* 0x41142a3100077882 */ /* 0x000fcc0000000000 */
[----:B------:R-:W-:Y:S01]  /*2f20*/  DFMA R12, R10, R12, UR6 ;  /* 0x000000060a0c7e2b */ /* 0x000fe2000800000c */
        /* <DEDUP_REMOVED lines=53> */
.L_x_78:
[----:B------:R-:W-:Y:S05]  /*3280*/  BSYNC.RECONVERGENT B1 ;  /* 0x0000000000017941 */ /* 0x000fea0003800200 */
.L_x_77:
        /* <DEDUP_REMOVED lines=26> */
.L_x_80:
[----:B------:R-:W-:Y:S05]  /*3430*/  BSYNC.RECONVERGENT B1 ;  /* 0x0000000000017941 */ /* 0x000fea0003800200 */
.L_x_79:
        /* <DEDUP_REMOVED lines=33> */
[----:B------:R-:W-:Y:S02]  /*3650*/  IMAD.MOV.U32 R5, RZ, RZ, R8 ;  /* 0x000000ffff057224 */ /* 0x000fe400078e0008 */
[----:B------:R-:W-:Y:S02]  /*3660*/  IMAD.MOV.U32 R20, RZ, RZ, R28 ;  /* 0x000000ffff147224 */ /* 0x000fe400078e001c */
[----:B------:R-:W-:-:S07]  /*3670*/  IMAD.MOV.U32 R21, RZ, RZ, R29 ;  /* 0x000000ffff157224 */ /* 0x000fce00078e001d */
.L_x_84:
[----:B------:R-:W-:Y:S05]  /*3680*/  BSYNC.RECONVERGENT B2 ;  /* 0x0000000000027941 */ /* 0x000fea0003800200 */
.L_x_83:
[----:B------:R-:W-:-:S07]  /*3690*/  VIADD R5, R5, 0x1 ;  /* 0x0000000105057836 */ /* 0x000fce0000000000 */
.L_x_82:
[----:B------:R-:W-:Y:S05]  /*36a0*/  BSYNC.RECONVERGENT B1 ;  /* 0x0000000000017941 */ /* 0x000fea0003800200 */
.L_x_81:
        /* <DEDUP_REMOVED lines=30> */
.L_x_73:
[----:B------:R-:W-:Y:S05]  /*3890*/  BSYNC.RECONVERGENT B0 ;  /* 0x0000000000007941 */ /* 0x000fea0003800200 */
.L_x_55:
[----:B------:R-:W0:Y:S01]  /*38a0*/  LDCU.64 UR6, c[0x0][0x388] ;  /* 0x00007100ff0677ac */ /* 0x000e220008000a00 */
[----:B------:R-:W-:-:S06]  /*38b0*/  DSETP.GEU.AND P0, PT, R2, RZ, PT ;  /* 0x000000ff0200722a */ /* 0x000fcc0003f0e000 */
[----:B------:R-:W-:Y:S02]  /*38c0*/  FSEL R2, R6, RZ, P0 ;  /* 0x000000ff06027208 */ /* 0x000fe40000000000 */
[----:B------:R-:W-:Y:S02]  /*38d0*/  FSEL R3, R7, -QNAN , P0 ;  /* 0xfff8000007037808 */ /* 0x000fe40000000000 */
[----:B0-----:R-:W-:-:S04]  /*38e0*/  IADD3 R4, P1, PT, R4, UR6, RZ ;  /* 0x0000000604047c10 */ /* 0x001fc8000ff3e0ff */
[----:B------:R-:W-:-:S05]  /*38f0*/  IADD3.X R5, PT, PT, R0, UR7, RZ, P1, !PT ;  /* 0x0000000700057c10 */ /* 0x000fca0008ffe4ff */
[----:B------:R-:W-:Y:S01]  /*3900*/  STG.E.64 desc[UR4][R4.64], R2 ;  /* 0x0000000204007986 */ /* 0x000fe2000c101b04 */
[----:B------:R-:W-:Y:S05]  /*3910*/  EXIT ;  /* 0x000000000000794d */ /* 0x000fea0003800000 */
        .weak           $__internal_3_$__cuda_sm20_drsqrt_f64_slowpath_v2
        .type           $__internal_3_$__cuda_sm20_drsqrt_f64_slowpath_v2,@function
        .size           $__internal_3_$__cuda_sm20_drsqrt_f64_slowpath_v2,($math_y0$__internal_trig_reduction_slowpathd - $__internal_3_$__cuda_sm20_drsqrt_f64_slowpath_v2)
$__internal_3_$__cuda_sm20_drsqrt_f64_slowpath_v2:
[----:B------:R-:W-:Y:S01]  /*3920*/  IMAD.MOV.U32 R14, RZ, RZ, R8 ;  /* 0x000000ffff0e7224 */ /* 0x000fe200078e0008 */
[----:B------:R-:W-:Y:S01]  /*3930*/  BSSY.RECONVERGENT B3, `(.L_x_85) ;  /* 0x000001e000037945 */ /* 0x000fe20003800200 */
[----:B------:R-:W-:Y:S01]  /*3940*/  IMAD.MOV.U32 R15, RZ, RZ, R9 ;  /* 0x000000ffff0f7224 */ /* 0x000fe200078e0009 */
[----:B------:R-:W-:-:S05]  /*3950*/  LOP3.LUT R8, R9, 0x80000000, RZ, 0xc0, !PT ;  /* 0x8000000009087812 */ /* 0x000fca00078ec0ff */
[----:B------:R-:W-:-:S14]  /*3960*/  DSETP.NEU.AND P0, PT, R14, RZ, PT ;  /* 0x000000ff0e00722a */ /* 0x000fdc0003f0d000 */
        /* <DEDUP_REMOVED lines=22> */
.L_x_87:
[----:B------:R-:W-:Y:S01]  /*3ad0*/  DADD R8, R14, R14 ;  /* 0x000000000e087229 */ /* 0x000fe2000000000e */
[----:B------:R-:W-:Y:S10]  /*3ae0*/  BRA `(.L_x_88) ;  /* 0x0000000000087947 */ /* 0x000ff40003800000 */
.L_x_86:
[----:B------:R-:W-:Y:S01]  /*3af0*/  LOP3.LUT R9, R8, 0x7ff00000, RZ, 0xfc, !PT ;  /* 0x7ff0000008097812 */ /* 0x000fe200078efcff */
[----:B------:R-:W-:-:S07]  /*3b00*/  IMAD.MOV.U32 R8, RZ, RZ, RZ ;  /* 0x000000ffff087224 */ /* 0x000fce00078e00ff */
.L_x_88:
[----:B------:R-:W-:Y:S05]  /*3b10*/  BSYNC.RECONVERGENT B3 ;  /* 0x0000000000037941 */ /* 0x000fea0003800200 */
.L_x_85:
[----:B------:R-:W-:-:S04]  /*3b20*/  IMAD.MOV.U32 R13, RZ, RZ, 0x0 ;  /* 0x00000000ff0d7424 */ /* 0x000fc800078e00ff */
[----:B------:R-:W-:Y:S05]  /*3b30*/  RET.REL.NODEC R12 `(math_y0) ;  /* 0xffffffc40c307950 */ /* 0x000fea0003c3ffff */
        .type           $math_y0$__internal_trig_reduction_slowpathd,@function
        .size           $math_y0$__internal_trig_reduction_slowpathd,(.L_x_472 - $math_y0$__internal_trig_reduction_slowpathd)
$math_y0$__internal_trig_reduction_slowpathd:
        /* <DEDUP_REMOVED lines=19> */
[----:B------:R-:W-:Y:S01]  /*3c70*/  IADD3 R14, PT, PT, RZ, -R16, -R5 ;  /* 0x80000010ff0e7210 */ /* 0x000fe20007ffe805 */
[----:B------:R-:W-:Y:S01]  /*3c80*/  IMAD.SHL.U32 R15, R28, 0x800, RZ ;  /* 0x000008001c0f7824 */ /* 0x000fe200078e00ff */
[----:B------:R-:W-:Y:S01]  /*3c90*/  CS2R R12, SRZ ;  /* 0x00000000000c7805 */ /* 0x000fe2000001ff00 */
[----:B------:R-:W-:Y:S01]  /*3ca0*/  IMAD.MOV.U32 R5, RZ, RZ, R11 ;  /* 0x000000ffff057224 */ /* 0x000fe200078e000b */
[----:B------:R-:W-:Y:S01]  /*3cb0*/  LOP3.LUT R25, R25, 0x80000000, RZ, 0xfc, !PT ;  /* 0x8000000019197812 */ /* 0x000fe200078efcff */
[----:B------:R-:W-:-:S07]  /*3cc0*/  IMAD.MOV.U32 R24, RZ, RZ, RZ ;  /* 0x000000ffff187224 */ /* 0x000fce00078e00ff */
.L_x_93:
[----:B------:R-:W1:Y:S01]  /*3cd0*/  LDC.64 R10, c[0x4][RZ] ;  /* 0x01000000ff0a7b82 */ /* 0x000e620000000a00 */
[----:B0-----:R-:W-:Y:S02]  /*3ce0*/  R2UR UR6, R8 ;  /* 0x00000000080672ca */ /* 0x001fe400000e0000 */
[----:B------:R-:W-:Y:S01]  /*3cf0*/  R2UR UR7, R9 ;  /* 0x00000000090772ca */ /* 0x000fe200000e0000 */
[----:B-1----:R-:W-:-:S12]  /*3d00*/  IMAD.WIDE R10, R5, 0x8, R10 ;  /* 0x00000008050a7825 */ /* 0x002fd800078e020a */
[----:B------:R-:W2:Y:S01]  /*3d10*/  LDG.E.64.CONSTANT R10, desc[UR6][R10.64] ;  /* 0x000000060a0a7981 */ /* 0x000ea2000c1e9b00 */
[----:B------:R-:W-:Y:S02]  /*3d20*/  VIADD R14, R14, 0x1 ;  /* 0x000000010e0e7836 */ /* 0x000fe40000000000 */
[C---:B------:R-:W-:Y:S02]  /*3d30*/  IMAD R29, R24.reuse, 0x8, R1 ;  /* 0x00000008181d7824 */ /* 0x040fe400078e0201 */
[----:B------:R-:W-:Y:S02]  /*3d40*/  VIADD R24, R24, 0x1 ;  /* 0x0000000118187836 */ /* 0x000fe40000000000 */
[----:B------:R-:W-:Y:S02]  /*3d50*/  VIADD R5, R5, 0x1 ;  /* 0x0000000105057836 */ /* 0x000fe40000000000 */
[----:B--2---:R-:W-:-:S04]  /*3d60*/  IMAD.WIDE.U32 R12, P2, R10, R15, R12 ;  /* 0x0000000f0a0c7225 */ /* 0x004fc8000784000c */
[----:B------:R-:W-:Y:S02]  /*3d70*/  IMAD R27, R10, R25, RZ ;  /* 0x000000190a1b7224 */ /* 0x000fe400078e02ff */
[----:B------:R-:W-:-:S03]  /*3d80*/  IMAD R26, R11, R15, RZ ;  /* 0x0000000f0b1a7224 */ /* 0x000fc600078e02ff */
[----:B------:R-:W-:Y:S01]  /*3d90*/  IADD3 R13, P0, PT, R27, R13, RZ ;  /* 0x0000000d1b0d7210 */ /* 0x000fe20007f1e0ff */
[----:B------:R-:W-:-:S03]  /*3da0*/  IMAD.HI.U32 R27, R10, R25, RZ ;  /* 0x000000190a1b7227 */ /* 0x000fc600078e00ff */
[----:B------:R-:W-:Y:S01]  /*3db0*/  IADD3 R13, P1, PT, R26, R13, RZ ;  /* 0x0000000d1a0d7210 */ /* 0x000fe20007f3e0ff */
[----:B------:R-:W-:-:S04]  /*3dc0*/  IMAD.HI.U32 R26, R11, R15, RZ ;  /* 0x0000000f0b1a7227 */ /* 0x000fc800078e00ff */
[----:B------:R-:W-:Y:S01]  /*3dd0*/  IMAD.X R27, RZ, RZ, R27, P2 ;  /* 0x000000ffff1b7224 */ /* 0x000fe200010e061b */
[----:B------:R0:W-:Y:S01]  /*3de0*/  STL.64 [R29], R12 ;  /* 0x0000000c1d007387 */ /* 0x0001e20000100a00 */
[----:B------:R-:W-:-:S03]  /*3df0*/  IMAD.HI.U32 R10, R11, R25, RZ ;  /* 0x000000190b0a7227 */ /* 0x000fc600078e00ff */
[----:B------:R-:W-:Y:S01]  /*3e00*/  IADD3.X R26, P0, PT, R26, R27, RZ, P0, !PT ;  /* 0x0000001b1a1a7210 */ /* 0x000fe2000071e4ff */
[----:B------:R-:W-:-:S04]  /*3e10*/  IMAD R11, R11, R25, RZ ;  /* 0x000000190b0b7224 */ /* 0x000fc800078e02ff */
[----:B------:R-:W-:Y:S01]  /*3e20*/  IMAD.X R10, RZ, RZ, R10, P0 ;  /* 0x000000ffff0a7224 */ /* 0x000fe200000e060a */
[----:B------:R-:W-:Y:S02]  /*3e30*/  ISETP.NE.AND P0, PT, R14, -0xf, PT ;  /* 0xfffffff10e00780c */ /* 0x000fe40003f05270 */
[----:B------:R-:W-:-:S05]  /*3e40*/  IADD3.X R26, P1, PT, R11, R26, RZ, P1, !PT ;  /* 0x0000001a0b1a7210 */ /* 0x000fca0000f3e4ff */
[----:B0-----:R-:W-:Y:S02]  /*3e50*/  IMAD.X R13, RZ, RZ, R10, P1 ;  /* 0x000000ffff0d7224 */ /* 0x001fe400008e060a */
[----:B------:R-:W-:-:S04]  /*3e60*/  IMAD.MOV.U32 R12, RZ, RZ, R26 ;  /* 0x000000ffff0c7224 */ /* 0x000fc800078e001a */
[----:B------:R-:W-:Y:S05]  /*3e70*/  @P0 BRA `(.L_x_93) ;  /* 0xfffffffc00940947 */ /* 0x000fea000383ffff */
[----:B------:R-:W-:Y:S05]  /*3e80*/  BSYNC.RECONVERGENT B5 ;  /* 0x0000000000057941 */ /* 0x000fea0003800200 */
.L_x_92:
[----:B------:R-:W-:Y:S02]  /*3e90*/  LOP3.LUT R5, R17, 0x7ff, RZ, 0xc0, !PT ;  /* 0x000007ff11057812 */ /* 0x000fe400078ec0ff */
[----:B------:R-:W-:-:S03]  /*3ea0*/  IADD3 R11, PT, PT, -R16, 0x13, RZ ;  /* 0x00000013100b7810 */ /* 0x000fc60007ffe1ff */
[----:B------:R-:W-:-:S05]  /*3eb0*/  VIADD R5, R5, 0xfffffc00 ;  /* 0xfffffc0005057836 */ /* 0x000fca0000000000 */
[----:B------:R-:W-:-:S04]  /*3ec0*/  ISETP.GE.U32.AND P0, PT, R5, 0x80, PT ;  /* 0x000000800500780c */ /* 0x000fc80003f06070 */
[----:B------:R-:W-:-:S09]  /*3ed0*/  SEL R11, R11, 0x12, P0 ;  /* 0x000000120b0b7807 */ /* 0x000fd20000000000 */
.L_x_91:
[----:B------:R-:W-:Y:S05]  /*3ee0*/  BSYNC.RECONVERGENT B4 ;  /* 0x0000000000047941 */ /* 0x000fea0003800200 */
.L_x_90:
[----:B------:R-:W-:Y:S01]  /*3ef0*/  LOP3.LUT P0, R25, R17, 0x3f, RZ, 0xc0, !PT ;  /* 0x0000003f11197812 */ /* 0x000fe2000780c0ff */
[----:B------:R-:W-:-:S04]  /*3f00*/  IMAD.IADD R16, R16, 0x1, R11 ;  /* 0x0000000110107824 */ /* 0x000fc800078e020b */
[----:B------:R-:W-:-:S05]  /*3f10*/  IMAD.U32 R29, R16, 0x8, R1 ;  /* 0x00000008101d7824 */ /* 0x000fca00078e0001 */
[----:B------:R0:W-:Y:S04]  /*3f20*/  STL.64 [R29+-0x78], R12 ;  /* 0xffff880c1d007387 */ /* 0x0001e80000100a00 */
[----:B------:R-:W2:Y:S04]  /*3f30*/  @P0 LDL.64 R14, [R1+0x8] ;  /* 0x00000800010e0983 */ /* 0x000ea80000100a00 */
[----:B------:R-:W3:Y:S04]  /*3f40*/  LDL.64 R10, [R1+0x10] ;  /* 0x00001000010a7983 */ /* 0x000ee80000100a00 */
[----:B------:R-:W4:Y:S01]  /*3f50*/  LDL.64 R8, [R1+0x18] ;  /* 0x0000180001087983 */ /* 0x000f220000100a00 */
[----:B------:R-:W-:Y:S01]  /*3f60*/  BSSY.RECONVERGENT B4, `(.L_x_94) ;  /* 0x0000035000047945 */ /* 0x000fe20003800200 */
[----:B--2---:R-:W-:-:S02]  /*3f70*/  @P0 SHF.R.U64 R17, R14, 0x1, R15 ;  /* 0x000000010e110819 */ /* 0x004fc4000000120f */
[----:B------:R-:W-:Y:S02]  /*3f80*/  @P0 SHF.R.U32.HI R27, RZ, 0x1, R15 ;  /* 0x00000001ff1b0819 */ /* 0x000fe4000001160f */
[----:B------:R-:W-:Y:S02]  /*3f90*/  @P0 LOP3.LUT R14, R25, 0x3f, RZ, 0x3c, !PT ;  /* 0x0000003f190e0812 */ /* 0x000fe400078e3cff */
[C---:B---3--:R-:W-:Y:S02]  /*3fa0*/  @P0 SHF.L.U32 R16, R10.reuse, R25, RZ ;  /* 0x000000190a100219 */ /* 0x048fe400000006ff */
[----:B0-----:R-:W-:Y:S02]  /*3fb0*/  @P0 SHF.R.U64 R13, R17, R14, R27 ;  /* 0x0000000e110d0219 */ /* 0x001fe4000000121b */
[--C-:B------:R-:W-:Y:S02]  /*3fc0*/  @P0 SHF.R.U32.HI R5, RZ, 0x1, R11.reuse ;  /* 0x00000001ff050819 */ /* 0x100fe4000001160b */
[----:B------:R-:W-:-:S02]  /*3fd0*/  @P0 SHF.R.U64 R24, R10, 0x1, R11 ;  /* 0x000000010a180819 */ /* 0x000fc4000000120b */
[----:B------:R-:W-:Y:S02]  /*3fe0*/  @P0 SHF.L.U64.HI R15, R10, R25, R11 ;  /* 0x000000190a0f0219 */ /* 0x000fe4000001020b */
[-C--:B------:R-:W-:Y:S02]  /*3ff0*/  @P0 SHF.R.U32.HI R12, RZ, R14.reuse, R27 ;  /* 0x0000000eff0c0219 */ /* 0x080fe4000001161b */
[----:B------:R-:W-:Y:S02]  /*4000*/  @P0 LOP3.LUT R10, R16, R13, RZ, 0xfc, !PT ;  /* 0x0000000d100a0212 */ /* 0x000fe400078efcff */
[-C--:B----4-:R-:W-:Y:S02]  /*4010*/  @P0 SHF.L.U32 R17, R8, R25.reuse, RZ ;  /* 0x0000001908110219 */ /* 0x090fe400000006ff */
[----:B------:R-:W-:Y:S02]  /*4020*/  @P0 SHF.R.U64 R24, R24, R14, R5 ;  /* 0x0000000e18180219 */ /* 0x000fe40000001205 */
[----:B------:R-:W-:Y:S01]  /*4030*/  @P0 LOP3.LUT R11, R15, R12, RZ, 0xfc, !PT ;  /* 0x0000000c0f0b0212 */ /* 0x000fe200078efcff */
[----:B------:R-:W-:Y:S01]  /*4040*/  IMAD.SHL.U32 R12, R10, 0x4, RZ ;  /* 0x000000040a0c7824 */ /* 0x000fe200078e00ff */
[----:B------:R-:W-:-:S02]  /*4050*/  @P0 SHF.L.U64.HI R26, R8, R25, R9 ;  /* 0x00000019081a0219 */ /* 0x000fc40000010209 */
[----:B------:R-:W-:Y:S02]  /*4060*/  @P0 LOP3.LUT R8, R17, R24, RZ, 0xfc, !PT ;  /* 0x0000001811080212 */ /* 0x000fe400078efcff */
[----:B------:R-:W-:Y:S02]  /*4070*/  @P0 SHF.R.U32.HI R5, RZ, R14, R5 ;  /* 0x0000000eff050219 */ /* 0x000fe40000011605 */
[----:B------:R-:W-:Y:S02]  /*4080*/  SHF.L.U64.HI R10, R10, 0x2, R11 ;  /* 0x000000020a0a7819 */ /* 0x000fe4000001020b */
[----:B------:R-:W-:Y:S02]  /*4090*/  SHF.L.W.U32.HI R16, R11, 0x2, R8 ;  /* 0x000000020b107819 */ /* 0x000fe40000010e08 */
[----:B------:R-:W-:Y:S02]  /*40a0*/  @P0 LOP3.LUT R9, R26, R5, RZ, 0xfc, !PT ;  /* 0x000000051a090212 */ /* 0x000fe400078efcff */
        /* <DEDUP_REMOVED lines=32> */
.L_x_95:
[----:B------:R-:W-:Y:S05]  /*42b0*/  BSYNC.RECONVERGENT B4 ;  /* 0x0000000000047941 */ /* 0x000fea0003800200 */
.L_x_94:
        /* <DEDUP_REMOVED lines=36> */
.L_x_89:
[----:B------:R-:W-:-:S04]  /*4500*/  IMAD.MOV.U32 R19, RZ, RZ, 0x0 ;  /* 0x00000000ff137424 */ /* 0x000fc800078e00ff */
[----:B------:R-:W-:Y:S05]  /*4510*/  RET.REL.NODEC R18 `(math_y0) ;  /* 0xffffffb812b87950 */ /* 0x000fea0003c3ffff */
.L_x_96:
        /* <DEDUP_REMOVED lines=14> */
.L_x_472:


//--------------------- .text.math_trunc          --------------------------
	.section	.text.math_trunc,"ax",@progbits
	.align	128
        .global         math_trunc
        .type           math_trunc,@function
        .size           math_trunc,(.L_x_500 - math_trunc)
        .other          math_trunc,@"STO_CUDA_ENTRY STV_DEFAULT"
math_trunc:
.text.math_trunc:
[----:B------:R-:W-:Y:S01]  /*0000*/  LDC R1, c[0x0][0x37c] ;  /* 0x0000df00ff017b82 */ /* 0x000fe20000000800 */
[----:B------:R-:W0:Y:S07]  /*0010*/  S2R R3, SR_TID.X ;  /* 0x0000000000037919 */ /* 0x000e2e0000002100 */
[----:B------:R-:W0:Y:S01]  /*0020*/  S2UR UR4, SR_CTAID.X ;  /* 0x00000000000479c3 */ /* 0x000e220000002500 */
[----:B------:R-:W1:Y:S07]  /*0030*/  LDCU.64 UR6, c[0x0][0x380] ;  /* 0x00007000ff0677ac */ /* 0x000e6e0008000a00 */
[----:B------:R-:W0:Y:S02]  /*0040*/  LDC R0, c[0x0][0x360] ;  /* 0x0000d800ff007b82 */ /* 0x000e240000000800 */
[----:B0-----:R-:W-:-:S05]  /*0050*/  IMAD R0, R0, UR4, R3 ;  /* 0x0000000400007c24 */ /* 0x001fca000f8e0203 */
[----:B-1----:R-:W-:Y:S02]  /*0060*/  ISETP.GE.U32.AND P0, PT, R0, UR6, PT ;  /* 0x0000000600007c0c */ /* 0x002fe4000bf06070 */
        /* <DEDUP_REMOVED lines=8> */
[----:B------:R-:W-:Y:S01]  /*00f0*/  IADD3.X R5, PT, PT, R0, UR7, RZ, P0, !PT ;  /* 0x0000000700057c10 */ /* 0x000fe200087fe4ff */
[----:B------:R-:W0:Y:S04]  /*0100*/  LDCU.64 UR6, c[0x0][0x388] ;  /* 0x00007100ff0677ac */ /* 0x000e280008000a00 */
[----:B-1----:R-:W2:Y:S01]  /*0110*/  LDG.E.64 R2, desc[UR4][R4.64] ;  /* 0x0000000404027981 */ /* 0x002ea2000c1e1b00 */
[----:B0-----:R-:W-:-:S04]  /*0120*/  IADD3 R6, P0, PT, R6, UR6, RZ ;  /* 0x0000000606067c10 */ /* 0x001fc8000ff1e0ff */
[----:B------:R-:W-:Y:S01]  /*0130*/  IADD3.X R7, PT, PT, R0, UR7, RZ, P0, !PT ;  /* 0x0000000700077c10 */ /* 0x000fe200087fe4ff */
[----:B--2---:R-:W0:Y:S04]  /*0140*/  FRND.F64.TRUNC R2, R2 ;  /* 0x0000000200027313 */ /* 0x004e28000030d800 */
[----:B0-----:R-:W-:Y:S01]  /*0150*/  STG.E.64 desc[UR4][R6.64], R2 ;  /* 0x0000000206007986 */ /* 0x001fe2000c101b04 */
[----:B------:R-:W-:Y:S05]  /*0160*/  EXIT ;  /* 0x000000000000794d */ /* 0x000fea0003800000 */
.L_x_97:
        /* <DEDUP_REMOVED lines=9> */
.L_x_500:


//--------------------- .text.math_tgamma         --------------------------
	.section	.text.math_tgamma,"ax",@progbits
	.align	128
        .global         math_tgamma
        .type           math_tgamma,@function
        .size           math_tgamma,(.L_x_475 - math_tgamma)
        .other          math_tgamma,@"STO_CUDA_ENTRY STV_DEFAULT"
math_tgamma:
.text.math_tgamma:
        /* <DEDUP_REMOVED lines=17> */
[----:B------:R-:W-:Y:S01]  /*0110*/  BSSY.RECONVERGENT B0, `(.L_x_98) ;  /* 0x0000277000007945 */ /* 0x000fe20003800200 */
[----:B--2---:R-:W-:Y:S01]  /*0120*/  DSETP.GE.AND P0, PT, R6, RZ, PT ;  /* 0x000000ff0600722a */ /* 0x004fe20003f06000 */
[----:B------:R-:W-:-:S13]  /*0130*/  IMAD.MOV.U32 R8, RZ, RZ, R7 ;  /* 0x000000ffff087224 */ /* 0x000fda00078e0007 */
[----:B------:R-:W-:Y:S05]  /*0140*/  @!P0 BRA `(.L_x_99) ;  /* 0x0000001400208947 */ /* 0x000fea0003800000 */
[----:B------:R-:W-:-:S13]  /*0150*/  FSETP.GEU.AND P0, PT, R7, 2.25, PT ;  /* 0x401000000700780b */ /* 0x000fda0003f0e000 */
[----:B------:R-:W-:Y:S05]  /*0160*/  @P0 BRA `(.L_x_100) ;  /* 0x0000000400840947 */ /* 0x000fea0003800000 */
[----:B------:R-:W-:Y:S01]  /*0170*/  DADD R8, R6, -1 ;  /* 0xbff0000006087429 */ /* 0x000fe20000000000 */
[C---:B------:R-:W-:Y:S01]  /*0180*/  FSETP.GE.AND P0, PT, R7.reuse, 2.1875, PT ;  /* 0x400c00000700780b */ /* 0x040fe20003f06000 */
[----:B------:R-:W-:Y:S01]  /*0190*/  IMAD.MOV.U32 R16, RZ, RZ, -0x65175a6c ;  /* 0x9ae8a594ff107424 */ /* 0x000fe200078e00ff */
[C---:B------:R-:W-:Y:S01]  /*01a0*/  FSETP.GE.AND P1, PT, R7.reuse, 2.0625, PT ;  /* 0x400400000700780b */ /* 0x040fe20003f26000 */
[----:B------:R-:W-:Y:S01]  /*01b0*/  IMAD.MOV.U32 R17, RZ, RZ, 0x3e8af704 ;  /* 0x3e8af704ff117424 */ /* 0x000fe200078e00ff */
[C---:B------:R-:W-:Y:S01]  /*01c0*/  FSETP.GE.AND P2, PT, R7.reuse, 1.9375, PT ;  /* 0x3ff800000700780b */ /* 0x040fe20003f46000 */
[----:B------:R-:W-:Y:S01]  /*01d0*/  UMOV UR6, 0x60fcf5c9 ;  /* 0x60fcf5c900067882 */ /* 0x000fe20000000000 */
[----:B------:R-:W-:Y:S01]  /*01e0*/  FSETP.GE.AND P3, PT, R7, 1.75, PT ;  /* 0x3fe000000700780b */ /* 0x000fe20003f66000 */
[----:B------:R-:W-:Y:S01]  /*01f0*/  UMOV UR7, 0x3e381b49 ;  /* 0x3e381b4900077882 */ /* 0x000fe20000000000 */
[----:B------:R-:W-:Y:S01]  /*0200*/  BSSY.RECONVERGENT B1, `(.L_x_101) ;  /* 0x0000056000017945 */ /* 0x000fe20003800200 */
[----:B------:R-:W-:-:S02]  /*0210*/  FSEL R2, R8, R6, P0 ;  /* 0x0000000608027208 */ /* 0x000fc40000000000 */
[----:B------:R-:W-:-:S06]  /*0220*/  FSEL R3, R9, R7, P0 ;  /* 0x0000000709037208 */ /* 0x000fcc0000000000 */
[----:B------:R-:W-:-:S10]  /*0230*/  DADD R10, R2, -1 ;  /* 0xbff00000020a7429 */ /* 0x000fd40000000000 */
[----:B------:R-:W-:Y:S02]  /*0240*/  FSEL R10, R10, R2, P1 ;  /* 0x000000020a0a7208 */ /* 0x000fe40000800000 */
[----:B------:R-:W-:-:S06]  /*0250*/  FSEL R11, R11, R3, P1 ;  /* 0x000000030b0b7208 */ /* 0x000fcc0000800000 */
[----:B------:R-:W-:-:S10]  /*0260*/  DADD R12, R10, -1 ;  /* 0xbff000000a0c7429 */ /* 0x000fd40000000000 */
[----:B------:R-:W-:Y:S02]  /*0270*/  FSEL R14, R12, R10, P2 ;  /* 0x0000000a0c0e7208 */ /* 0x000fe40001000000 */
[----:B------:R-:W-:-:S06]  /*0280*/  FSEL R15, R13, R11, P2 ;  /* 0x0000000b0d0f7208 */ /* 0x000fcc0001000000 */
[----:B------:R-:W-:-:S10]  /*0290*/  DADD R12, R14, -1 ;  /* 0xbff000000e0c7429 */ /* 0x000fd40000000000 */
[----:B------:R-:W-:Y:S02]  /*02a0*/  FSEL R12, R12, R14, P3 ;  /* 0x0000000e0c0c7208 */ /* 0x000fe40001800000 */
[----:B------:R-:W-:-:S06]  /*02b0*/  FSEL R13, R13, R15, P3 ;  /* 0x0000000f0d0d7208 */ /* 0x000fcc0001800000 */
[----:B------:R-:W-:Y:S01]  /*02c0*/  DFMA R14, R12, UR6, -R16 ;  /* 0x000000060c0e7c2b */ /* 0x000fe20008000810 */
        /* <DEDUP_REMOVED lines=39> */
[----:B------:R-:W-:Y:S01]  /*0540*/  DFMA R14, R12, R14, 1 ;  /* 0x3ff000000c0e742b */ /* 0x000fe2000000000e */
[----:B------:R-:W-:-:S07]  /*0550*/  IMAD.MOV.U32 R12, RZ, RZ, 0x1 ;  /* 0x00000001ff0c7424 */ /* 0x000fce00078e00ff */
[----:B------:R-:W-:-:S10]  /*0560*/  DMUL R6, R6, R14 ;  /* 0x0000000e06067228 */ /* 0x000fd40000000000 */
[----:B------:R-:W-:Y:S02]  /*0570*/  FSEL R7, R15, R7, P3 ;  /* 0x000000070f077208 */ /* 0x000fe40001800000 */
[----:B------:R-:W-:Y:S02]  /*0580*/  FSEL R6, R14, R6, P3 ;  /* 0x000000060e067208 */ /* 0x000fe40001800000 */
[----:B------:R-:W0:Y:S01]  /*0590*/  MUFU.RCP64H R13, R7 ;  /* 0x00000007000d7308 */ /* 0x000e220000001800 */
[----:B------:R-:W-:Y:S02]  /*05a0*/  FSEL R14, R8, RZ, P0 ;  /* 0x000000ff080e7208 */ /* 0x000fe40000000000 */
[----:B------:R-:W-:-:S06]  /*05b0*/  FSEL R15, R9, 1.875, P0 ;  /* 0x3ff00000090f7808 */ /* 0x000fcc0000000000 */
[----:B------:R-:W-:Y:S02]  /*05c0*/  DFMA R2, R2, R14, -R14 ;  /* 0x0000000e0202722b */ /* 0x000fe4000000080e */
[----:B0-----:R-:W-:-:S08]  /*05d0*/  DFMA R8, -R6, R12, 1 ;  /* 0x3ff000000608742b */ /* 0x001fd0000000010c */
[----:B------:R-:W-:Y:S02]  /*05e0*/  FSEL R14, R2, R14, P1 ;  /* 0x0000000e020e7208 */ /* 0x000fe40000800000 */
[----:B------:R-:W-:Y:S01]  /*05f0*/  FSEL R15, R3, R15, P1 ;  /* 0x0000000f030f7208 */ /* 0x000fe20000800000 */
[----:B------:R-:W-:-:S05]  /*0600*/  DFMA R8, R8, R8, R8 ;  /* 0x000000080808722b */ /* 0x000fca0000000008 */
[----:B------:R-:W-:-:S03]  /*0610*/  DFMA R10, R10, R14, -R14 ;  /* 0x0000000e0a0a722b */ /* 0x000fc6000000080e */
[----:B------:R-:W-:-:S07]  /*0620*/  DFMA R8, R12, R8, R12 ;  /* 0x000000080c08722b */ /* 0x000fce000000000c */
[----:B------:R-:W-:Y:S02]  /*0630*/  FSEL R12, R10, R14, P2 ;  /* 0x0000000e0a0c7208 */ /* 0x000fe40001000000 */
[----:B------:R-:W-:Y:S01]  /*0640*/  FSEL R13, R11, R15, P2 ;  /* 0x0000000f0b0d7208 */ /* 0x000fe20001000000 */
[----:B------:R-:W-:-:S03]  /*0650*/  DFMA R2, -R6, R8, 1 ;  /* 0x3ff000000602742b */ /* 0x000fc60000000108 */
[----:B------:R-:W-:-:S05]  /*0660*/  FSETP.GEU.AND P1, PT, |R13|, 6.5827683646048100446e-37, PT ;  /* 0x036000000d00780b */ /* 0x000fca0003f2e200 */
[----:B------:R-:W-:-:S08]  /*0670*/  DFMA R2, R8, R2, R8 ;  /* 0x000000020802722b */ /* 0x000fd00000000008 */
[----:B------:R-:W-:-:S08]  /*0680*/  DMUL R8, R2, R12 ;  /* 0x0000000c02087228 */ /* 0x000fd00000000000 */
[----:B------:R-:W-:-:S08]  /*0690*/  DFMA R10, -R6, R8, R12 ;  /* 0x00000008060a722b */ /* 0x000fd0000000010c */
[----:B------:R-:W-:-:S10]  /*06a0*/  DFMA R2, R2, R10, R8 ;  /* 0x0000000a0202722b */ /* 0x000fd40000000008 */
[----:B------:R-:W-:-:S05]  /*06b0*/  FFMA R0, RZ, R7, R3 ;  /* 0x00000007ff007223 */ /* 0x000fca0000000003 */
[----:B------:R-:W-:-:S13]  /*06c0*/  FSETP.GT.AND P0, PT, |R0|, 1.469367938527859385e-39, PT ;  /* 0x001000000000780b */ /* 0x000fda0003f04200 */
[----:B------:R-:W-:Y:S05]  /*06d0*/  @P0 BRA P1, `(.L_x_102) ;  /* 0x0000000000200947 */ /* 0x000fea0000800000 */
[----:B------:R-:W-:Y:S01]  /*06e0*/  IMAD.MOV.U32 R8, RZ, RZ, R12 ;  /* 0x000000ffff087224 */ /* 0x000fe200078e000c */
[----:B------:R-:W-:Y:S01]  /*06f0*/  MOV R0, 0x740 ;  /* 0x0000074000007802 */ /* 0x000fe20000000f00 */
[----:B------:R-:W-:Y:S02]  /*0700*/  IMAD.MOV.U32 R9, RZ, RZ, R13 ;  /* 0x000000ffff097224 */ /* 0x000fe400078e000d */
[----:B------:R-:W-:Y:S02]  /*0710*/  IMAD.MOV.U32 R10, RZ, RZ, R6 ;  /* 0x000000ffff0a7224 */ /* 0x000fe400078e0006 */
[----:B------:R-:W-:-:S07]  /*0720*/  IMAD.MOV.U32 R11, RZ, RZ, R7 ;  /* 0x000000ffff0b7224 */ /* 0x000fce00078e0007 */
[----:B------:R-:W-:Y:S05]  /*0730*/  CALL.REL.NOINC `($__internal_5_$__cuda_sm20_div_rn_f64_full) ;  /* 0x0000002400107944 */ /* 0x000fea0003c00000 */
[----:B------:R-:W-:Y:S02]  /*0740*/  IMAD.MOV.U32 R2, RZ, RZ, R14 ;  /* 0x000000ffff027224 */ /* 0x000fe400078e000e */
[----:B------:R-:W-:-:S07]  /*0750*/  IMAD.MOV.U32 R3, RZ, RZ, R15 ;  /* 0x000000ffff037224 */ /* 0x000fce00078e000f */
.L_x_102:
[----:B------:R-:W-:Y:S05]  /*0760*/  BSYNC.RECONVERGENT B1 ;  /* 0x0000000000017941 */ /* 0x000fea0003800200 */
.L_x_101:
[----:B------:R-:W-:Y:S05]  /*0770*/  BRA `(.L_x_103) ;  /* 0x0000002000407947 */ /* 0x000fea0003800000 */
.L_x_100:
[----:B------:R-:W-:Y:S01]  /*0780*/  ISETP.GT.U32.AND P0, PT, R8, 0xfffff, PT ;  /* 0x000fffff0800780c */ /* 0x000fe20003f04070 */
[----:B------:R-:W-:Y:S01]  /*0790*/  IMAD.MOV.U32 R10, RZ, RZ, R6 ;  /* 0x000000ffff0a7224 */ /* 0x000fe200078e0006 */
[----:B------:R-:W-:Y:S01]  /*07a0*/  SHF.R.U32.HI R0, RZ, 0x14, R8 ;  /* 0x00000014ff007819 */ /* 0x000fe20000011608 */
[----:B------:R-:W-:Y:S01]  /*07b0*/  IMAD.MOV.U32 R12, RZ, RZ, RZ ;  /* 0x000000ffff0c7224 */ /* 0x000fe200078e00ff */
[----:B------:R-:W-:Y:S01]  /*07c0*/  UMOV UR6, 0x7d2cafe2 ;  /* 0x7d2cafe200067882 */ /* 0x000fe20000000000 */
[----:B------:R-:W-:Y:S01]  /*07d0*/  IMAD.MOV.U32 R16, RZ, RZ, 0x41ad3b5a ;  /* 0x41ad3b5aff107424 */ /* 0x000fe200078e00ff */
[----:B------:R-:W-:Y:S01]  /*07e0*/  UMOV UR7, 0x3eb0f5ff ;  /* 0x3eb0f5ff00077882 */ /* 0x000fe20000000000 */
[----:B------:R-:W-:Y:S01]  /*07f0*/  IMAD.MOV.U32 R17, RZ, RZ, 0x3ed0f5d2 ;  /* 0x3ed0f5d2ff117424 */ /* 0x000fe200078e00ff */
[----:B------:R-:W-:Y:S01]  /*0800*/  UMOV UR8, 0x3b39803f ;  /* 0x3b39803f00087882 */ /* 0x000fe20000000000 */
[----:B------:R-:W-:Y:S01]  /*0810*/  UMOV UR9, 0x3c7abc9e ;  /* 0x3c7abc9e00097882 */ /* 0x000fe20000000000 */
[----:B------:R-:W-:Y:S03]  /*0820*/  BSSY.RECONVERGENT B1, `(.L_x_104) ;  /* 0x00000a5000017945 */ /* 0x000fe60003800200 */
[----:B------:R-:W-:-:S10]  /*0830*/  @!P0 DMUL R20, R6, 1.80143985094819840000e+16 ;  /* 0x4350000006148828 */ /* 0x000fd40000000000 */
[----:B------:R-:W-:Y:S01]  /*0840*/  @!P0 IMAD.MOV.U32 R8, RZ, RZ, R21 ;  /* 0x000000ffff088224 */ /* 0x000fe200078e0015 */
[----:B------:R-:W-:Y:S01]  /*0850*/  @!P0 LEA.HI R0, R21, 0xffffffca, RZ, 0xc ;  /* 0xffffffca15008811 */ /* 0x000fe200078f60ff */
[----:B------:R-:W-:-:S03]  /*0860*/  @!P0 IMAD.MOV.U32 R10, RZ, RZ, R20 ;  /* 0x000000ffff0a8224 */ /* 0x000fc600078e0014 */
[----:B------:R-:W-:-:S04]  /*0870*/  LOP3.LUT R2, R8, 0x800fffff, RZ, 0xc0, !PT ;  /* 0x800fffff08027812 */ /* 0x000fc800078ec0ff */
[----:B------:R-:W-:-:S04]  /*0880*/  LOP3.LUT R11, R2, 0x3ff00000, RZ, 0xfc, !PT ;  /* 0x3ff00000020b7812 */ /* 0x000fc800078efcff */
[----:B------:R-:W-:-:S13]  /*0890*/  ISETP.GE.U32.AND P1, PT, R11, 0x3ff6a09f, PT ;  /* 0x3ff6a09f0b00780c */ /* 0x000fda0003f26070 */
        /* <DEDUP_REMOVED lines=15> */
[----:B------:R-:W-:-:S05]  /*0990*/  DADD R18, R18, R18 ;  /* 0x0000000012127229 */ /* 0x000fca0000000012 */
[----:B------:R-:W-:Y:S01]  /*09a0*/  DFMA R8, R14, R8, UR6 ;  /* 0x000000060e087e2b */ /* 0x000fe20008000008 */
[----:B------:R-:W-:Y:S01]  /*09b0*/  UMOV UR6, 0xe4faecd5 ;  /* 0xe4faecd500067882 */ /* 0x000fe20000000000 */
[----:B------:R-:W-:Y:S01]  /*09c0*/  UMOV UR7, 0x3f1745cd ;  /* 0x3f1745cd00077882 */ /* 0x000fe20000000000 */
[-C--:B------:R-:W-:Y:S02]  /*09d0*/  DFMA R18, R10, -R2.reuse, R18 ;  /* 0x800000020a12722b */ /* 0x080fe40000000012 */
[----:B------:R-:W-:-:S03]  /*09e0*/  DMUL R10, R2, R2 ;  /* 0x00000002020a7228 */ /* 0x000fc60000000000 */
        /* <DEDUP_REMOVED lines=13> */
[----:B------:R-:W-:-:S08]  /*0ac0*/  DFMA R8, R14, R16, UR6 ;  /* 0x000000060e087e2b */ /* 0x000fd00008000010 */
[----:B------:R-:W-:Y:S01]  /*0ad0*/  DADD R22, -R8, UR6 ;  /* 0x0000000608167e29 */ /* 0x000fe20008000100 */
[----:B------:R-:W-:Y:S01]  /*0ae0*/  UMOV UR6, 0xb9e7b0 ;  /* 0x00b9e7b000067882 */ /* 0x000fe20000000000 */
[----:B------:R-:W-:-:S06]  /*0af0*/  UMOV UR7, 0x3c46a4cb ;  /* 0x3c46a4cb00077882 */ /* 0x000fcc0000000000 */
[----:B------:R-:W-:Y:S02]  /*0b00*/  DFMA R18, R14, R16, R22 ;  /* 0x000000100e12722b */ /* 0x000fe40000000016 */
[C---:B------:R-:W-:Y:S01]  /*0b10*/  DMUL R14, R2.reuse, R10 ;  /* 0x0000000a020e7228 */ /* 0x040fe20000000000 */
[----:B------:R-:W-:Y:S01]  /*0b20*/  VIADD R17, R13, 0x100000 ;  /* 0x001000000d117836 */ /* 0x000fe20000000000 */
[----:B------:R-:W-:Y:S01]  /*0b30*/  DFMA R22, R2, R2, -R10 ;  /* 0x000000020216722b */ /* 0x000fe2000000080a */
[----:B------:R-:W-:-:S03]  /*0b40*/  IMAD.MOV.U32 R16, RZ, RZ, R12 ;  /* 0x000000ffff107224 */ /* 0x000fc600078e000c */
[----:B------:R-:W-:Y:S01]  /*0b50*/  DADD R18, R18, -UR6 ;  /* 0x8000000612127e29 */ /* 0x000fe20008000000 */
[----:B------:R-:W-:Y:S01]  /*0b60*/  UMOV UR6, 0x80000000 ;  /* 0x8000000000067882 */ /* 0x000fe20000000000 */
[C---:B------:R-:W-:Y:S01]  /*0b70*/  DFMA R24, R2.reuse, R10, -R14 ;  /* 0x0000000a0218722b */ /* 0x040fe2000000080e */
[----:B------:R-:W-:Y:S01]  /*0b80*/  UMOV UR7, 0x43300000 ;  /* 0x4330000000077882 */ /* 0x000fe20000000000 */
[----:B------:R-:W-:-:S04]  /*0b90*/  DFMA R22, R2, R16, R22 ;  /* 0x000000100216722b */ /* 0x000fc80000000016 */
[----:B------:R-:W-:Y:S02]  /*0ba0*/  DADD R16, R8, R18 ;  /* 0x0000000008107229 */ /* 0x000fe40000000012 */
[----:B------:R-:W-:-:S06]  /*0bb0*/  DFMA R24, R12, R10, R24 ;  /* 0x0000000a0c18722b */ /* 0x000fcc0000000018 */
[----:B------:R-:W-:Y:S02]  /*0bc0*/  DMUL R10, R16, R14 ;  /* 0x0000000e100a7228 */ /* 0x000fe40000000000 */
[----:B------:R-:W-:Y:S02]  /*0bd0*/  DFMA R22, R2, R22, R24 ;  /* 0x000000160216722b */ /* 0x000fe40000000018 */
[----:B------:R-:W-:-:S04]  /*0be0*/  DADD R24, R8, -R16 ;  /* 0x0000000008187229 */ /* 0x000fc80000000810 */
[----:B------:R-:W-:-:S04]  /*0bf0*/  DFMA R8, R16, R14, -R10 ;  /* 0x0000000e1008722b */ /* 0x000fc8000000080a */
[----:B------:R-:W-:-:S04]  /*0c00*/  DADD R24, R18, R24 ;  /* 0x0000000012187229 */ /* 0x000fc80000000018 */
[----:B------:R-:W-:-:S08]  /*0c10*/  DFMA R8, R16, R22, R8 ;  /* 0x000000161008722b */ /* 0x000fd00000000008 */
[----:B------:R-:W-:-:S08]  /*0c20*/  DFMA R24, R24, R14, R8 ;  /* 0x0000000e1818722b */ /* 0x000fd00000000008 */
[----:B------:R-:W-:-:S08]  /*0c30*/  DADD R14, R10, R24 ;  /* 0x000000000a0e7229 */ /* 0x000fd00000000018 */
[--C-:B------:R-:W-:Y:S02]  /*0c40*/  DADD R8, R2, R14.reuse ;  /* 0x0000000002087229 */ /* 0x100fe4000000000e */
[----:B------:R-:W-:-:S06]  /*0c50*/  DADD R10, R10, -R14 ;  /* 0x000000000a0a7229 */ /* 0x000fcc000000080e */
[----:B------:R-:W-:Y:S02]  /*0c60*/  DADD R2, R2, -R8 ;  /* 0x0000000002027229 */ /* 0x000fe40000000808 */
[----:B------:R-:W-:-:S06]  /*0c70*/  DADD R10, R24, R10 ;  /* 0x00000000180a7229 */ /* 0x000fcc000000000a */
[----:B------:R-:W-:-:S08]  /*0c80*/  DADD R2, R14, R2 ;  /* 0x000000000e027229 */ /* 0x000fd00000000002 */
[----:B------:R-:W-:Y:S01]  /*0c90*/  DADD R2, R10, R2 ;  /* 0x000000000a027229 */ /* 0x000fe20000000002 */
[C---:B------:R-:W-:Y:S02]  /*0ca0*/  VIADD R10, R0.reuse, 0xfffffc01 ;  /* 0xfffffc01000a7836 */ /* 0x040fe40000000000 */
[----:B------:R-:W-:-:S05]  /*0cb0*/  @P1 VIADD R10, R0, 0xfffffc02 ;  /* 0xfffffc02000a1836 */ /* 0x000fca0000000000 */
[----:B------:R-:W-:Y:S01]  /*0cc0*/  DADD R12, R12, R2 ;  /* 0x000000000c0c7229 */ /* 0x000fe20000000002 */
[----:B------:R-:W-:Y:S01]  /*0cd0*/  LOP3.LUT R2, R10, 0x80000000, RZ, 0x3c, !PT ;  /* 0x800000000a027812 */ /* 0x000fe200078e3cff */
[----:B------:R-:W-:-:S06]  /*0ce0*/  IMAD.MOV.U32 R3, RZ, RZ, 0x43300000 ;  /* 0x43300000ff037424 */ /* 0x000fcc00078e00ff */
[----:B------:R-:W-:Y:S02]  /*0cf0*/  DADD R10, R8, R12 ;  /* 0x00000000080a7229 */ /* 0x000fe4000000000c */
[----:B------:R-:W-:Y:S01]  /*0d00*/  DADD R14, R2, -UR6 ;  /* 0x80000006020e7e29 */ /* 0x000fe20008000000 */
[----:B------:R-:W-:Y:S01]  /*0d10*/  UMOV UR6, 0xfefa39ef ;  /* 0xfefa39ef00067882 */ /* 0x000fe20000000000 */
[----:B------:R-:W-:-:S04]  /*0d20*/  UMOV UR7, 0x3fe62e42 ;  /* 0x3fe62e4200077882 */ /* 0x000fc80000000000 */
[--C-:B------:R-:W-:Y:S02]  /*0d30*/  DADD R8, R8, -R10.reuse ;  /* 0x0000000008087229 */ /* 0x100fe4000000080a */
[----:B------:R-:W-:-:S06]  /*0d40*/  DFMA R2, R14, UR6, R10 ;  /* 0x000000060e027c2b */ /* 0x000fcc000800000a */
[----:B------:R-:W-:Y:S02]  /*0d50*/  DADD R8, R12, R8 ;  /* 0x000000000c087229 */ /* 0x000fe40000000008 */
[----:B------:R-:W-:Y:S02]  /*0d60*/  DFMA R16, R14, -UR6, R2 ;  /* 0x800000060e107c2b */ /* 0x000fe40008000002 */
[----:B------:R-:W-:-:S06]  /*0d70*/  DADD R12, R6, -0.5 ;  /* 0xbfe00000060c7429 */ /* 0x000fcc0000000000 */
[----:B------:R-:W-:-:S08]  /*0d80*/  DADD R16, -R10, R16 ;  /* 0x000000000a107229 */ /* 0x000fd00000000110 */
[----:B------:R-:W-:-:S08]  /*0d90*/  DADD R8, R8, -R16 ;  /* 0x0000000008087229 */ /* 0x000fd00000000810 */
[----:B------:R-:W-:-:S08]  /*0da0*/  DFMA R8, R14, UR8, R8 ;  /* 0x000000080e087c2b */ /* 0x000fd00008000008 */
[----:B------:R-:W-:-:S08]  /*0db0*/  DADD R10, R2, R8 ;  /* 0x00000000020a7229 */ /* 0x000fd00000000008 */
[----:B------:R-:W-:Y:S02]  /*0dc0*/  DADD R2, R2, -R10 ;  /* 0x0000000002027229 */ /* 0x000fe4000000080a */
[----:B------:R-:W-:-:S06]  /*0dd0*/  DMUL R14, R10, R12 ;  /* 0x0000000c0a0e7228 */ /* 0x000fcc0000000000 */
[----:B------:R-:W-:Y:S02]  /*0de0*/  DADD R2, R8, R2 ;  /* 0x0000000008027229 */ /* 0x000fe40000000002 */
[----:B------:R-:W-:-:S08]  /*0df0*/  DFMA R10, R10, R12, -R14 ;  /* 0x0000000c0a0a722b */ /* 0x000fd0000000080e */
[----:B------:R-:W-:-:S08]  /*0e00*/  DFMA R10, R2, R12, R10 ;  /* 0x0000000c020a722b */ /* 0x000fd0000000000a */
[----:B------:R-:W-:-:S08]  /*0e10*/  DADD R8, R14, R10 ;  /* 0x000000000e087229 */ /* 0x000fd0000000000a */
[--C-:B------:R-:W-:Y:S02]  /*0e20*/  DADD R2, -R6, R8.reuse ;  /* 0x0000000006027229 */ /* 0x100fe40000000108 */
[----:B------:R-:W-:-:S06]  /*0e30*/  DADD R14, R14, -R8 ;  /* 0x000000000e0e7229 */ /* 0x000fcc0000000808 */
[----:B------:R-:W-:Y:S02]  /*0e40*/  DADD R12, R8, -R2 ;  /* 0x00000000080c7229 */ /* 0x000fe40000000802 */
[----:B------:R-:W-:-:S06]  /*0e50*/  DADD R8, R10, R14 ;  /* 0x000000000a087229 */ /* 0x000fcc000000000e */
[----:B------:R-:W-:-:S08]  /*0e60*/  DADD R12, -R6, R12 ;  /* 0x00000000060c7229 */ /* 0x000fd0000000010c */
[----:B------:R-:W-:Y:S01]  /*0e70*/  DADD R8, R8, R12 ;  /* 0x0000000008087229 */ /* 0x000fe2000000000c */
[----:B------:R-:W-:Y:S02]  /*0e80*/  IMAD.MOV.U32 R12, RZ, RZ, 0x652b82fe ;  /* 0x652b82feff0c7424 */ /* 0x000fe400078e00ff */
[----:B------:R-:W-:-:S05]  /*0e90*/  IMAD.MOV.U32 R13, RZ, RZ, 0x3ff71547 ;  /* 0x3ff71547ff0d7424 */ /* 0x000fca00078e00ff */
[----:B------:R-:W-:-:S08]  /*0ea0*/  DADD R10, R2, R8 ;  /* 0x00000000020a7229 */ /* 0x000fd00000000008 */
[----:B------:R-:W-:Y:S02]  /*0eb0*/  DFMA R12, R10, R12, 6.75539944105574400000e+15 ;  /* 0x433800000a0c742b */ /* 0x000fe4000000000c */
[----:B------:R-:W-:-:S06]  /*0ec0*/  FSETP.GEU.AND P0, PT, |R11|, 4.1917929649353027344, PT ;  /* 0x4086232b0b00780b */ /* 0x000fcc0003f0e200 */
[----:B------:R-:W-:-:S08]  /*0ed0*/  DADD R14, R12, -6.75539944105574400000e+15 ;  /* 0xc33800000c0e7429 */ /* 0x000fd00000000000 */
[----:B------:R-:W-:Y:S01]  /*0ee0*/  DFMA R16, R14, -UR6, R10 ;  /* 0x800000060e107c2b */ /* 0x000fe2000800000a */
[----:B------:R-:W-:Y:S01]  /*0ef0*/  UMOV UR6, 0x3b39803f ;  /* 0x3b39803f00067882 */ /* 0x000fe20000000000 */
[----:B------:R-:W-:-:S06]  /*0f00*/  UMOV UR7, 0x3c7abc9e ;  /* 0x3c7abc9e00077882 */ /* 0x000fcc0000000000 */
[----:B------:R-:W-:Y:S01]  /*0f10*/  DFMA R14, R14, -UR6, R16 ;  /* 0x800000060e0e7c2b */ /* 0x000fe20008000010 */
[----:B------:R-:W-:Y:S01]  /*0f20*/  UMOV UR6, 0x69ce2bdf ;  /* 0x69ce2bdf00067882 */ /* 0x000fe20000000000 */
[----:B------:R-:W-:Y:S01]  /*0f30*/  IMAD.MOV.U32 R16, RZ, RZ, -0x35dec16 ;  /* 0xfca213eaff107424 */ /* 0x000fe200078e00ff */
[----:B------:R-:W-:Y:S01]  /*0f40*/  UMOV UR7, 0x3e5ade15 ;  /* 0x3e5ade1500077882 */ /* 0x000fe20000000000 */
[----:B------:R-:W-:-:S06]  /*0f50*/  IMAD.MOV.U32 R17, RZ, RZ, 0x3e928af3 ;  /* 0x3e928af3ff117424 */ /* 0x000fcc00078e00ff */
[----:B------:R-:W-:Y:S01]  /*0f60*/  DFMA R16, R14, UR6, R16 ;  /* 0x000000060e107c2b */ /* 0x000fe20008000010 */
        /* <DEDUP_REMOVED lines=22> */
[----:B------:R-:W0:Y:S01]  /*10d0*/  MUFU.RCP64H R17, R7 ;  /* 0x0000000700117308 */ /* 0x000e220000001800 */
[----:B------:R-:W-:Y:S01]  /*10e0*/  UMOV UR7, 0x3fe00000 ;  /* 0x3fe0000000077882 */ /* 0x000fe20000000000 */
[----:B------:R-:W-:-:S04]  /*10f0*/  IMAD.MOV.U32 R16, RZ, RZ, RZ ;  /* 0x000000ffff107224 */ /* 0x000fc800078e00ff */
[----:B------:R-:W-:-:S08]  /*1100*/  DFMA R18, R14, R18, UR6 ;  /* 0x000000060e127e2b */ /* 0x000fd00008000012 */
[----:B------:R-:W-:Y:S02]  /*1110*/  DFMA R18, R14, R18, 1 ;  /* 0x3ff000000e12742b */ /* 0x000fe40000000012 */
[----:B0-----:R-:W-:-:S06]  /*1120*/  DFMA R20, -R6, R16, 1 ;  /* 0x3ff000000614742b */ /* 0x001fcc0000000110 */
[----:B------:R-:W-:Y:S02]  /*1130*/  DFMA R18, R14, R18, 1 ;  /* 0x3ff000000e12742b */ /* 0x000fe40000000012 */
[----:B------:R-:W-:Y:S01]  /*1140*/  DFMA R14, R20, R20, R20 ;  /* 0x00000014140e722b */ /* 0x000fe20000000014 */
[----:B------:R-:W-:Y:S02]  /*1150*/  IMAD.MOV.U32 R20, RZ, RZ, -0x57ecfc2b ;  /* 0xa81303d5ff147424 */ /* 0x000fe400078e00ff */
[----:B------:R-:W-:-:S05]  /*1160*/  IMAD.MOV.U32 R21, RZ, RZ, 0x3f73c25d ;  /* 0x3f73c25dff157424 */ /* 0x000fca00078e00ff */
[----:B------:R-:W-:Y:S01]  /*1170*/  DFMA R14, R16, R14, R16 ;  /* 0x0000000e100e722b */ /* 0x000fe20000000010 */
[----:B------:R-:W-:Y:S02]  /*1180*/  IMAD R17, R12, 0x100000, R19 ;  /* 0x001000000c117824 */ /* 0x000fe400078e0213 */
[----:B------:R-:W-:Y:S01]  /*1190*/  IMAD.MOV.U32 R16, RZ, RZ, R18 ;  /* 0x000000ffff107224 */ /* 0x000fe200078e0012 */
[----:B------:R-:W-:Y:S07]  /*11a0*/  @!P0 BRA `(.L_x_105) ;  /* 0x0000000000308947 */ /* 0x000fee0003800000 */
[----:B------:R-:W-:Y:S01]  /*11b0*/  FSETP.GEU.AND P1, PT, |R11|, 4.2275390625, PT ;  /* 0x408748000b00780b */ /* 0x000fe20003f2e200 */
[C---:B------:R-:W-:Y:S02]  /*11c0*/  DADD R16, R10.reuse, +INF ;  /* 0x7ff000000a107429 */ /* 0x040fe40000000000 */
[----:B------:R-:W-:-:S08]  /*11d0*/  DSETP.GEU.AND P0, PT, R10, RZ, PT ;  /* 0x000000ff0a00722a */ /* 0x000fd00003f0e000 */
[----:B------:R-:W-:Y:S02]  /*11e0*/  FSEL R16, R16, RZ, P0 ;  /* 0x000000ff10107208 */ /* 0x000fe40000000000 */
[----:B------:R-:W-:Y:S02]  /*11f0*/  @!P1 LEA.HI R0, R12, R12, RZ, 0x1 ;  /* 0x0000000c0c009211 */ /* 0x000fe400078f08ff */
[----:B------:R-:W-:Y:S02]  /*1200*/  FSEL R17, R17, RZ, P0 ;  /* 0x000000ff11117208 */ /* 0x000fe40000000000 */
[----:B------:R-:W-:-:S05]  /*1210*/  @!P1 SHF.R.S32.HI R13, RZ, 0x1, R0 ;  /* 0x00000001ff0d9819 */ /* 0x000fca0000011400 */
[----:B------:R-:W-:Y:S02]  /*1220*/  @!P1 IMAD.IADD R12, R12, 0x1, -R13 ;  /* 0x000000010c0c9824 */ /* 0x000fe400078e0a0d */
[----:B------:R-:W-:-:S03]  /*1230*/  @!P1 IMAD R19, R13, 0x100000, R19 ;  /* 0x001000000d139824 */ /* 0x000fc600078e0213 */
[----:B------:R-:W-:Y:S01]  /*1240*/  @!P1 LEA R13, R12, 0x3ff00000, 0x14 ;  /* 0x3ff000000c0d9811 */ /* 0x000fe200078ea0ff */
[----:B------:R-:W-:-:S06]  /*1250*/  @!P1 IMAD.MOV.U32 R12, RZ, RZ, RZ ;  /* 0x000000ffff0c9224 */ /* 0x000fcc00078e00ff */
[----:B------:R-:W-:-:S11]  /*1260*/  @!P1 DMUL R16, R18, R12 ;  /* 0x0000000c12109228 */ /* 0x000fd60000000000 */
.L_x_105:
[----:B------:R-:W-:Y:S05]  /*1270*/  BSYNC.RECONVERGENT B1 ;  /* 0x0000000000017941 */ /* 0x000fea0003800200 */
.L_x_104:
[----:B------:R-:W-:Y:S01]  /*1280*/  UMOV UR6, 0x7c38a637 ;  /* 0x7c38a63700067882 */ /* 0x000fe20000000000 */
[----:B------:R-:W-:Y:S01]  /*1290*/  UMOV UR7, 0x3f64bee4 ;  /* 0x3f64bee400077882 */ /* 0x000fe20000000000 */
[----:B------:R-:W-:Y:S01]  /*12a0*/  DADD R2, R2, -R10 ;  /* 0x0000000002027229 */ /* 0x000fe2000000080a */
[----:B------:R-:W-:Y:S01]  /*12b0*/  UMOV UR8, 0x55555556 ;  /* 0x5555555600087882 */ /* 0x000fe20000000000 */
[----:B------:R-:W-:Y:S01]  /*12c0*/  DFMA R20, R14, -UR6, R20 ;  /* 0x800000060e147c2b */ /* 0x000fe20008000014 */
[----:B------:R-:W-:Y:S01]  /*12d0*/  UMOV UR6, 0xa96cfc72 ;  /* 0xa96cfc7200067882 */ /* 0x000fe20000000000 */
[----:B------:R-:W-:Y:S01]  /*12e0*/  UMOV UR7, 0x3f6b7c37 ;  /* 0x3f6b7c3700077882 */ /* 0x000fe20000000000 */
[----:B------:R-:W-:-:S03]  /*12f0*/  UMOV UR9, 0x3fb55555 ;  /* 0x3fb5555500097882 */ /* 0x000fc60000000000 */
[----:B------:R-:W-:Y:S02]  /*1300*/  DADD R2, R8, R2 ;  /* 0x0000000008027229 */ /* 0x000fe40000000002 */
[----:B------:R-:W-:Y:S01]  /*1310*/  DFMA R20, R14, R20, -UR6 ;  /* 0x800000060e147e2b */ /* 0x000fe20008000014 */
[----:B------:R-:W-:Y:S01]  /*1320*/  UMOV UR6, 0xbde1e324 ;  /* 0xbde1e32400067882 */ /* 0x000fe20000000000 */
[----:B------:R-:W-:-:S04]  /*1330*/  UMOV UR7, 0x3f35a85a ;  /* 0x3f35a85a00077882 */ /* 0x000fc80000000000 */
[----:B------:R-:W-:Y:S02]  /*1340*/  DFMA R16, R2, R16, R16 ;  /* 0x000000100210722b */ /* 0x000fe40000000010 */
        /* <DEDUP_REMOVED lines=26> */
[----:B------:R-:W-:Y:S02]  /*14f0*/  UMOV UR7, 0x3caa6a0d ;  /* 0x3caa6a0d00077882 */ /* 0x000fe40000000000 */
[----:B------:R-:W-:Y:S01]  /*1500*/  DMUL R2, R16, -UR6 ;  /* 0x8000000610027c28 */ /* 0x000fe20008000000 */
[----:B------:R-:W-:Y:S01]  /*1510*/  UMOV UR6, 0x1ff62706 ;  /* 0x1ff6270600067882 */ /* 0x000fe20000000000 */
[----:B------:R-:W-:Y:S02]  /*1520*/  UMOV UR7, 0x40040d93 ;  /* 0x40040d9300077882 */ /* 0x000fe40000000000 */
[----:B------:R-:W-:-:S04]  /*1530*/  DFMA R20, R14, R20, UR8 ;  /* 0x000000080e147e2b */ /* 0x000fc80008000014 */
[----:B------:R-:W-:Y:S01]  /*1540*/  DFMA R2, R16, UR6, R2 ;  /* 0x0000000610027c2b */ /* 0x000fe20008000002 */
[----:B------:R-:W-:Y:S01]  /*1550*/  UMOV UR6, 0xe561f648 ;  /* 0xe561f64800067882 */ /* 0x000fe20000000000 */
[----:B------:R-:W-:Y:S02]  /*1560*/  UMOV UR7, 0x406573fa ;  /* 0x406573fa00077882 */ /* 0x000fe40000000000 */
[----:B------:R-:W-:Y:S02]  /*1570*/  DMUL R20, R14, R20 ;  /* 0x000000140e147228 */ /* 0x000fe40000000000 */
[----:B------:R-:W-:-:S06]  /*1580*/  DSETP.GE.AND P0, PT, R6, UR6, PT ;  /* 0x0000000606007e2a */ /* 0x000fcc000bf06000 */
[----:B------:R-:W-:-:S10]  /*1590*/  DFMA R20, R2, R20, R2 ;  /* 0x000000140214722b */ /* 0x000fd40000000002 */
[----:B------:R-:W-:Y:S02]  /*15a0*/  FSEL R2, R20, RZ, !P0 ;  /* 0x000000ff14027208 */ /* 0x000fe40004000000 */
[----:B------:R-:W-:Y:S01]  /*15b0*/  FSEL R3, R21, +QNAN , !P0 ;  /* 0x7ff0000015037808 */ /* 0x000fe20004000000 */
[----:B------:R-:W-:Y:S06]  /*15c0*/  BRA `(.L_x_103) ;  /* 0x0000001000ac7947 */ /* 0x000fec0003800000 */
.L_x_99:
[----:B------:R-:W-:-:S14]  /*15d0*/  DSETP.GEU.AND P0, PT, R6, RZ, PT ;  /* 0x000000ff0600722a */ /* 0x000fdc0003f0e000 */
[----:B------:R-:W-:Y:S05]  /*15e0*/  @P0 BRA `(.L_x_106) ;  /* 0x0000001000a00947 */ /* 0x000fea0003800000 */
[----:B------:R-:W0:Y:S02]  /*15f0*/  FRND.F64.TRUNC R2, R6 ;  /* 0x0000000600027313 */ /* 0x000e24000030d800 */
[----:B0-----:R-:W-:Y:S01]  /*1600*/  DSETP.NEU.AND P0, PT, R6, R2, PT ;  /* 0x000000020600722a */ /* 0x001fe20003f0d000 */
[----:B------:R-:W-:Y:S02]  /*1610*/  IMAD.MOV.U32 R2, RZ, RZ, 0x0 ;  /* 0x00000000ff027424 */ /* 0x000fe400078e00ff */
[----:B------:R-:W-:-:S11]  /*1620*/  IMAD.MOV.U32 R3, RZ, RZ, -0x80000 ;  /* 0xfff80000ff037424 */ /* 0x000fd600078e00ff */
[----:B------:R-:W-:Y:S05]  /*1630*/  @!P0 BRA `(.L_x_103) ;  /* 0x0000001000908947 */ /* 0x000fea0003800000 */
[----:B------:R-:W-:-:S13]  /*1640*/  FSETP.GT.AND P0, PT, R7, -2.25, PT ;  /* 0xc01000000700780b */ /* 0x000fda0003f04000 */
[----:B------:R-:W-:Y:S05]  /*1650*/  @!P0 BRA `(.L_x_107) ;  /* 0x0000000400708947 */ /* 0x000fea0003800000 */
[----:B------:R-:W-:Y:S01]  /*1660*/  DADD R2, R6, 1 ;  /* 0x3ff0000006027429 */ /* 0x000fe20000000000 */
[C---:B------:R-:W-:Y:S01]  /*1670*/  FSETP.GTU.AND P0, PT, R7.reuse, -2.1875, PT ;  /* 0xc00c00000700780b */ /* 0x040fe20003f0c000 */
[----:B------:R-:W-:Y:S01]  /*1680*/  IMAD.MOV.U32 R14, RZ, RZ, -0x65175a6c ;  /* 0x9ae8a594ff0e7424 */ /* 0x000fe200078e00ff */
[C---:B------:R-:W-:Y:S01]  /*1690*/  FSETP.GTU.AND P1, PT, R7.reuse, -2.0625, PT ;  /* 0xc00400000700780b */ /* 0x040fe20003f2c000 */
[----:B------:R-:W-:Y:S01]  /*16a0*/  IMAD.MOV.U32 R15, RZ, RZ, 0x3e8af704 ;  /* 0x3e8af704ff0f7424 */ /* 0x000fe200078e00ff */
[C---:B------:R-:W-:Y:S01]  /*16b0*/  FSETP.GTU.AND P2, PT, R7.reuse, -1.9375, PT ;  /* 0xbff800000700780b */ /* 0x040fe20003f4c000 */
[----:B------:R-:W-:Y:S01]  /*16c0*/  UMOV UR6, 0x60fcf5c9 ;  /* 0x60fcf5c900067882 */ /* 0x000fe20000000000 */
[----:B------:R-:W-:Y:S01]  /*16d0*/  FSETP.GTU.AND P3, PT, R7, -1.75, PT ;  /* 0xbfe000000700780b */ /* 0x000fe20003f6c000 */
[----:B------:R-:W-:Y:S01]  /*16e0*/  UMOV UR7, 0x3e381b49 ;  /* 0x3e381b4900077882 */ /* 0x000fe20000000000 */
[----:B------:R-:W-:Y:S01]  /*16f0*/  BSSY.RECONVERGENT B1, `(.L_x_108) ;  /* 0x0000051000017945 */ /* 0x000fe20003800200 */
[----:B------:R-:W-:-:S02]  /*1700*/  FSEL R12, R2, R6, !P0 ;  /* 0x00000006020c7208 */ /* 0x000fc40004000000 */
[----:B------:R-:W-:-:S06]  /*1710*/  FSEL R13, R3, R7, !P0 ;  /* 0x00000007030d7208 */ /* 0x000fcc0004000000 */
[----:B------:R-:W-:-:S10]  /*1720*/  DADD R2, R12, 1 ;  /* 0x3ff000000c027429 */ /* 0x000fd40000000000 */
[----:B------:R-:W-:Y:S02]  /*1730*/  FSEL R2, R2, R12, !P1 ;  /* 0x0000000c02027208 */ /* 0x000fe40004800000 */
[----:B------:R-:W-:-:S06]  /*1740*/  FSEL R3, R3, R13, !P1 ;  /* 0x0000000d03037208 */ /* 0x000fcc0004800000 */
[----:B------:R-:W-:-:S10]  /*1750*/  DADD R8, R2, 1 ;  /* 0x3ff0000002087429 */ /* 0x000fd40000000000 */
[----:B------:R-:W-:Y:S02]  /*1760*/  FSEL R10, R8, R2, !P2 ;  /* 0x00000002080a7208 */ /* 0x000fe40005000000 */
[----:B------:R-:W-:-:S06]  /*1770*/  FSEL R11, R9, R3, !P2 ;  /* 0x00000003090b7208 */ /* 0x000fcc0005000000 */
[----:B------:R-:W-:-:S10]  /*1780*/  DADD R8, R10, 1 ;  /* 0x3ff000000a087429 */ /* 0x000fd40000000000 */
[----:B------:R-:W-:Y:S02]  /*1790*/  FSEL R8, R8, R10, !P3 ;  /* 0x0000000a08087208 */ /* 0x000fe40005800000 */
[----:B------:R-:W-:-:S06]  /*17a0*/  FSEL R9, R9, R11, !P3 ;  /* 0x0000000b09097208 */ /* 0x000fcc0005800000 */
        /* <DEDUP_REMOVED lines=20> */
[----:B------:R-:W-:Y:S01]  /*18f0*/  UMOV UR7, 0x3f7d919c ;  /* 0x3f7d919c00077882 */ /* 0x000fe20000000000 */
[----:B------:R-:W-:-:S05]  /*1900*/  DFMA R14, R6, R6, R6 ;  /* 0x00000006060e722b */ /* 0x000fca0000000006 */
[----:B------:R-:W-:Y:S01]  /*1910*/  DFMA R16, R8, R16, UR6 ;  /* 0x0000000608107e2b */ /* 0x000fe20008000010 */
[----:B------:R-:W-:Y:S01]  /*1920*/  UMOV UR6, 0x28386f4d ;  /* 0x28386f4d00067882 */ /* 0x000fe20000000000 */
[----:B------:R-:W-:-:S03]  /*1930*/  UMOV UR7, 0x3f83b4af ;  /* 0x3f83b4af00077882 */ /* 0x000fc60000000000 */
[----:B------:R-:W-:Y:S02]  /*1940*/  FSEL R6, R14, R6, !P0 ;  /* 0x000000060e067208 */ /* 0x000fe40004000000 */
[----:B------:R-:W-:Y:S01]  /*1950*/  FSEL R7, R15, R7, !P0 ;  /* 0x000000070f077208 */ /* 0x000fe20004000000 */
[----:B------:R-:W-:Y:S01]  /*1960*/  DFMA R16, R8, R16, -UR6 ;  /* 0x8000000608107e2b */ /* 0x000fe20008000010 */
[----:B------:R-:W-:Y:S01]  /*1970*/  UMOV UR6, 0x3c37b4d ;  /* 0x03c37b4d00067882 */ /* 0x000fe20000000000 */
[----:B------:R-:W-:-:S03]  /*1980*/  UMOV UR7, 0x3fa59af1 ;  /* 0x3fa59af100077882 */ /* 0x000fc60000000000 */
[----:B------:R-:W-:-:S03]  /*1990*/  DFMA R12, R12, R6, R6 ;  /* 0x000000060c0c722b */ /* 0x000fc60000000006 */
[----:B------:R-:W-:Y:S01]  /*19a0*/  DFMA R16, R8, R16, -UR6 ;  /* 0x8000000608107e2b */ /* 0x000fe20008000010 */
[----:B------:R-:W-:Y:S01]  /*19b0*/  UMOV UR6, 0x20b439ef ;  /* 0x20b439ef00067882 */ /* 0x000fe20000000000 */
[----:B------:R-:W-:-:S05]  /*19c0*/  UMOV UR7, 0x3fc55123 ;  /* 0x3fc5512300077882 */ /* 0x000fca0000000000 */
[----:B------:R-:W-:Y:S01]  /*19d0*/  FSEL R6, R12, R6, !P1 ;  /* 0x000000060c067208 */ /* 0x000fe20004800000 */
[----:B------:R-:W-:Y:S01]  /*19e0*/  DFMA R16, R8, R16, UR6 ;  /* 0x0000000608107e2b */ /* 0x000fe20008000010 */
[----:B------:R-:W-:Y:S01]  /*19f0*/  FSEL R7, R13, R7, !P1 ;  /* 0x000000070d077208 */ /* 0x000fe20004800000 */
[----:B------:R-:W-:Y:S01]  /*1a00*/  UMOV UR6, 0x8fa26f4f ;  /* 0x8fa26f4f00067882 */ /* 0x000fe20000000000 */
[----:B------:R-:W-:-:S04]  /*1a10*/  UMOV UR7, 0x3fa5815e ;  /* 0x3fa5815e00077882 */ /* 0x000fc80000000000 */
[----:B------:R-:W-:Y:S02]  /*1a20*/  DFMA R2, R2, R6, R6 ;  /* 0x000000060202722b */ /* 0x000fe40000000006 */
[----:B------:R-:W-:Y:S01]  /*1a30*/  DFMA R16, R8, R16, -UR6 ;  /* 0x8000000608107e2b */ /* 0x000fe20008000010 */
[----:B------:R-:W-:Y:S01]  /*1a40*/  UMOV UR6, 0x26afa2b ;  /* 0x026afa2b00067882 */ /* 0x000fe20000000000 */
[----:B------:R-:W-:-:S06]  /*1a50*/  UMOV UR7, 0x3fe4fcf4 ;  /* 0x3fe4fcf400077882 */ /* 0x000fcc0000000000 */
[----:B------:R-:W-:Y:S01]  /*1a60*/  DFMA R16, R8, R16, -UR6 ;  /* 0x8000000608107e2b */ /* 0x000fe20008000010 */
[----:B------:R-:W-:Y:S01]  /*1a70*/  FSEL R2, R2, R6, !P2 ;  /* 0x0000000602027208 */ /* 0x000fe20005000000 */
[----:B------:R-:W-:Y:S01]  /*1a80*/  UMOV UR6, 0xfc6fb619 ;  /* 0xfc6fb61900067882 */ /* 0x000fe20000000000 */
[----:B------:R-:W-:Y:S01]  /*1a90*/  FSEL R3, R3, R7, !P2 ;  /* 0x0000000703037208 */ /* 0x000fe20005000000 */
[----:B------:R-:W-:-:S04]  /*1aa0*/  UMOV UR7, 0x3fe2788c ;  /* 0x3fe2788c00077882 */ /* 0x000fc80000000000 */
[----:B------:R-:W-:Y:S02]  /*1ab0*/  DFMA R16, R8, R16, UR6 ;  /* 0x0000000608107e2b */ /* 0x000fe40008000010 */
[----:B------:R-:W-:-:S06]  /*1ac0*/  DFMA R10, R10, R2, R2 ;  /* 0x000000020a0a722b */ /* 0x000fcc0000000002 */
[----:B------:R-:W-:-:S04]  /*1ad0*/  DFMA R16, R8, R16, 1 ;  /* 0x3ff000000810742b */ /* 0x000fc80000000010 */
[----:B------:R-:W-:Y:S02]  /*1ae0*/  FSEL R2, R10, R2, !P3 ;  /* 0x000000020a027208 */ /* 0x000fe40005800000 */
[----:B------:R-:W-:-:S06]  /*1af0*/  FSEL R3, R11, R3, !P3 ;  /* 0x000000030b037208 */ /* 0x000fcc0005800000 */
[----:B------:R-:W-:-:S06]  /*1b00*/  DMUL R16, R16, R2 ;  /* 0x0000000210107228 */ /* 0x000fcc0000000000 */
[----:B------:R-:W0:Y:S04]  /*1b10*/  MUFU.RCP64H R3, R17 ;  /* 0x0000001100037308 */ /* 0x000e280000001800 */
[----:B------:R-:W-:-:S05]  /*1b20*/  VIADD R2, R17, 0x300402 ;  /* 0x0030040211027836 */ /* 0x000fca0000000000 */
[----:B------:R-:W-:Y:S01]  /*1b30*/  FSETP.GEU.AND P0, PT, |R2|, 5.8789094863358348022e-39, PT ;  /* 0x004004020200780b */ /* 0x000fe20003f0e200 */
[----:B0-----:R-:W-:-:S08]  /*1b40*/  DFMA R6, -R16, R2, 1 ;  /* 0x3ff000001006742b */ /* 0x001fd00000000102 */
[----:B------:R-:W-:-:S08]  /*1b50*/  DFMA R6, R6, R6, R6 ;  /* 0x000000060606722b */ /* 0x000fd00000000006 */
[----:B------:R-:W-:-:S08]  /*1b60*/  DFMA R6, R2, R6, R2 ;  /* 0x000000060206722b */ /* 0x000fd00000000002 */
[----:B------:R-:W-:-:S08]  /*1b70*/  DFMA R8, -R16, R6, 1 ;  /* 0x3ff000001008742b */ /* 0x000fd00000000106 */
[----:B------:R-:W-:Y:S01]  /*1b80*/  DFMA R2, R6, R8, R6 ;  /* 0x000000080602722b */ /* 0x000fe20000000006 */
[----:B------:R-:W-:Y:S10]  /*1b90*/  @P0 BRA `(.L_x_109) ;  /* 0x0000000000180947 */ /* 0x000ff40003800000 */
[----:B------:R-:W-:-:S05]  /*1ba0*/  LOP3.LUT R0, R17, 0x7fffffff, RZ, 0xc0, !PT ;  /* 0x7fffffff11007812 */ /* 0x000fca00078ec0ff */
[----:B------:R-:W-:Y:S01]  /*1bb0*/  VIADD R8, R0, 0xfff00000 ;  /* 0xfff0000000087836 */ /* 0x000fe20000000000 */
[----:B------:R-:W-:-:S07]  /*1bc0*/  MOV R0, 0x1be0 ;  /* 0x00001be000007802 */ /* 0x000fce0000000f00 */
[----:B------:R-:W-:Y:S05]  /*1bd0*/  CALL.REL.NOINC `($__internal_4_$__cuda_sm20_dblrcp_rn_slowpath_v3) ;  /* 0x0000000c00407944 */ /* 0x000fea0003c00000 */
[----:B------:R-:W-:Y:S02]  /*1be0*/  IMAD.MOV.U32 R2, RZ, RZ, R6 ;  /* 0x000000ffff027224 */ /* 0x000fe400078e0006 */
[----:B------:R-:W-:-:S07]  /*1bf0*/  IMAD.MOV.U32 R3, RZ, RZ, R7 ;  /* 0x000000ffff037224 */ /* 0x000fce00078e0007 */
.L_x_109:
[----:B------:R-:W-:Y:S05]  /*1c00*/  BSYNC.RECONVERGENT B1 ;  /* 0x0000000000017941 */ /* 0x000fea0003800200 */
.L_x_108:
[----:B------:R-:W-:Y:S05]  /*1c10*/  BRA `(.L_x_103) ;  /* 0x0000000c00187947 */ /* 0x000fea0003800000 */
.L_x_107:
[----:B------:R-:W-:-:S13]  /*1c20*/  FSETP.GT.AND P0, PT, R7, -3.611328125, PT ;  /* 0xc06720000700780b */ /* 0x000fda0003f04000 */
[----:B------:R-:W-:Y:S05]  /*1c30*/  @!P0 BRA `(.L_x_110) ;  /* 0x0000000800e88947 */ /* 0x000fea0003800000 */
[----:B------:R-:W-:Y:S01]  /*1c40*/  VIADD R25, R8, 0x100000 ;  /* 0x0010000008197836 */ /* 0x000fe20000000000 */
[----:B------:R-:W0:Y:S01]  /*1c50*/  LDCU.64 UR6, c[0x4][0x8] ;  /* 0x01000100ff0677ac */ /* 0x000e220008000a00 */
[----:B------:R-:W-:-:S04]  /*1c60*/  IMAD.MOV.U32 R24, RZ, RZ, R6 ;  /* 0x000000ffff187224 */ /* 0x000fc800078e0006 */
[----:B------:R-:W1:Y:S02]  /*1c70*/  F2I.S64.F64 R22, R24 ;  /* 0x0000001800167311 */ /* 0x000e640000301900 */
[----:B-1----:R-:W-:-:S05]  /*1c80*/  IMAD.SHL.U32 R28, R22, 0x40, RZ ;  /* 0x00000040161c7824 */ /* 0x002fca00078e00ff */
[----:B------:R-:W-:-:S04]  /*1c90*/  LOP3.LUT R28, R28, 0x40, RZ, 0xc0, !PT ;  /* 0x000000401c1c7812 */ /* 0x000fc800078ec0ff */
[----:B0-----:R-:W-:-:S05]  /*1ca0*/  IADD3 R28, P0, PT, R28, UR6, RZ ;  /* 0x000000061c1c7c10 */ /* 0x001fca000ff1e0ff */
[----:B------:R-:W-:-:S05]  /*1cb0*/  IMAD.X R29, RZ, RZ, UR7, P0 ;  /* 0x00000007ff1d7e24 */ /* 0x000fca00080e06ff */
[----:B------:R-:W2:Y:S04]  /*1cc0*/  LDG.E.128.CONSTANT R16, desc[UR4][R28.64] ;  /* 0x000000041c107981 */ /* 0x000ea8000c1e9d00 */
[----:B------:R-:W3:Y:S04]  /*1cd0*/  LDG.E.128.CONSTANT R8, desc[UR4][R28.64+0x10] ;  /* 0x000010041c087981 */ /* 0x000ee8000c1e9d00 */
[----:B------:R-:W4:Y:S01]  /*1ce0*/  LDG.E.128.CONSTANT R12, desc[UR4][R28.64+0x20] ;  /* 0x000020041c0c7981 */ /* 0x000f22000c1e9d00 */
[----:B------:R-:W0:Y:S01]  /*1cf0*/  FRND.F64 R20, R24 ;  /* 0x0000001800147313 */ /* 0x000e220000301800 */
[----:B------:R-:W-:Y:S01]  /*1d00*/  UMOV UR6, 0x33145c07 ;  /* 0x33145c0700067882 */ /* 0x000fe20000000000 */
[----:B------:R-:W-:Y:S01]  /*1d10*/  UMOV UR7, 0x3ca1a626 ;  /* 0x3ca1a62600077882 */ /* 0x000fe20000000000 */
[--C-:B------:R-:W-:Y:S01]  /*1d20*/  DADD R26, -RZ, |R6|.reuse ;  /* 0x00000000ff1a7229 */ /* 0x100fe20000000506 */
[----:B------:R-:W-:Y:S01]  /*1d30*/  LOP3.LUT R0, R22, 0x1, RZ, 0xc0, !PT ;  /* 0x0000000116007812 */ /* 0x000fe200078ec0ff */
[----:B------:R-:W-:Y:S01]  /*1d40*/  IMAD.MOV.U32 R23, RZ, RZ, 0x3da8ff83 ;  /* 0x3da8ff83ff177424 */ /* 0x000fe200078e00ff */
[----:B------:R-:W-:Y:S01]  /*1d50*/  UMOV UR8, 0xfefa39ef ;  /* 0xfefa39ef00087882 */ /* 0x000fe20000000000 */
[----:B------:R-:W-:Y:S01]  /*1d60*/  UMOV UR9, 0x3fe62e42 ;  /* 0x3fe62e4200097882 */ /* 0x000fe20000000000 */
[----:B------:R-:W-:Y:S01]  /*1d70*/  ISETP.NE.U32.AND P0, PT, R0, 0x1, PT ;  /* 0x000000010000780c */ /* 0x000fe20003f05070 */
[----:B------:R-:W-:Y:S01]  /*1d80*/  IMAD.MOV.U32 R0, RZ, RZ, 0x20fd8164 ;  /* 0x20fd8164ff007424 */ /* 0x000fe200078e00ff */
[----:B------:R-:W-:Y:S01]  /*1d90*/  BSSY.RECONVERGENT B1, `(.L_x_111) ;  /* 0x0000093000017945 */ /* 0x000fe20003800200 */
[----:B------:R-:W-:Y:S01]  /*1da0*/  IMAD.MOV.U32 R26, RZ, RZ, RZ ;  /* 0x000000ffff1a7224 */ /* 0x000fe200078e00ff */
[----:B------:R-:W-:Y:S01]  /*1db0*/  ISETP.NE.U32.AND.EX P0, PT, RZ, RZ, PT, P0 ;  /* 0x000000ffff00720c */ /* 0x000fe20003f05100 */
[----:B------:R-:W1:Y:S01]  /*1dc0*/  MUFU.RCP64H R27, R27 ;  /* 0x0000001b001b7308 */ /* 0x000e620000001800 */
[----:B0-----:R-:W-:-:S02]  /*1dd0*/  DFMA R20, R20, -0.5, R6 ;  /* 0xbfe000001414782b */ /* 0x001fc40000000006 */
[----:B------:R-:W-:Y:S02]  /*1de0*/  FSEL R24, R0, -8.06006814911005101289e+34, !P0 ;  /* 0xf9785eba00187808 */ /* 0x000fe40004000000 */
[----:B------:R-:W-:-:S04]  /*1df0*/  FSEL R25, -R23, 0.11223486810922622681, !P0 ;  /* 0x3de5db6517197808 */ /* 0x000fc80004000100 */
[----:B------:R-:W-:Y:S01]  /*1e00*/  DMUL R2, R20, UR6 ;  /* 0x0000000614027c28 */ /* 0x000fe20008000000 */
[----:B------:R-:W-:Y:S01]  /*1e10*/  UMOV UR6, 0x54442d18 ;  /* 0x54442d1800067882 */ /* 0x000fe20000000000 */
[----:B------:R-:W-:-:S06]  /*1e20*/  UMOV UR7, 0x400921fb ;  /* 0x400921fb00077882 */ /* 0x000fcc0000000000 */
[----:B------:R-:W-:Y:S01]  /*1e30*/  DFMA R2, R20, UR6, R2 ;  /* 0x0000000614027c2b */ /* 0x000fe20008000002 */
[----:B------:R-:W-:Y:S01]  /*1e40*/  UMOV UR6, 0x7c38a637 ;  /* 0x7c38a63700067882 */ /* 0x000fe20000000000 */
[----:B------:R-:W-:-:S06]  /*1e50*/  UMOV UR7, 0x3f64bee4 ;  /* 0x3f64bee400077882 */ /* 0x000fcc0000000000 */
[----:B------:R-:W-:-:S08]  /*1e60*/  DMUL R20, R2, R2 ;  /* 0x0000000202147228 */ /* 0x000fd00000000000 */
[----:B--2---:R-:W-:Y:S02]  /*1e70*/  DFMA R24, R20, R24, R16 ;  /* 0x000000181418722b */ /* 0x004fe40000000010 */
[----:B-1----:R-:W-:-:S06]  /*1e80*/  DFMA R16, -|R6|, R26, 1 ;  /* 0x3ff000000610742b */ /* 0x002fcc000000031a */
[----:B------:R-:W-:Y:S02]  /*1e90*/  DFMA R24, R20, R24, R18 ;  /* 0x000000181418722b */ /* 0x000fe40000000012 */
[----:B------:R-:W-:-:S06]  /*1ea0*/  DFMA R16, R16, R16, R16 ;  /* 0x000000101010722b */ /* 0x000fcc0000000010 */
[----:B---3--:R-:W-:Y:S02]  /*1eb0*/  DFMA R24, R20, R24, R8 ;  /* 0x000000181418722b */ /* 0x008fe40000000008 */
[----:B------:R-:W-:Y:S01]  /*1ec0*/  DFMA R16, R26, R16, R26 ;  /* 0x000000101a10722b */ /* 0x000fe2000000001a */
[----:B------:R-:W-:Y:S02]  /*1ed0*/  IMAD.MOV.U32 R8, RZ, RZ, 0x652b82fe ;  /* 0x652b82feff087424 */ /* 0x000fe400078e00ff */
[----:B------:R-:W-:Y:S02]  /*1ee0*/  IMAD.MOV.U32 R26, RZ, RZ, -0x57ecfc2b ;  /* 0xa81303d5ff1a7424 */ /* 0x000fe400078e00ff */
[----:B------:R-:W-:Y:S01]  /*1ef0*/  IMAD.MOV.U32 R27, RZ, RZ, 0x3f73c25d ;  /* 0x3f73c25dff1b7424 */ /* 0x000fe200078e00ff */
[----:B------:R-:W-:Y:S01]  /*1f00*/  DFMA R10, R20, R24, R10 ;  /* 0x00000018140a722b */ /* 0x000fe2000000000a */
[----:B------:R-:W-:-:S04]  /*1f10*/  IMAD.MOV.U32 R9, RZ, RZ, 0x3ff71547 ;  /* 0x3ff71547ff097424 */ /* 0x000fc800078e00ff */
[----:B------:R-:W-:Y:S01]  /*1f20*/  DFMA R26, R16, -UR6, R26 ;  /* 0x80000006101a7c2b */ /* 0x000fe2000800001a */
[----:B------:R-:W-:Y:S01]  /*1f30*/  UMOV UR6, 0xa96cfc72 ;  /* 0xa96cfc7200067882 */ /* 0x000fe20000000000 */
[----:B------:R-:W-:Y:S01]  /*1f40*/  UMOV UR7, 0x3f6b7c37 ;  /* 0x3f6b7c3700077882 */ /* 0x000fe20000000000 */
[----:B------:R-:W-:Y:S02]  /*1f50*/  DFMA R8, |R6|, R8, 6.75539944105574400000e+15 ;  /* 0x433800000608742b */ /* 0x000fe40000000208 */
[----:B----4-:R-:W-:-:S03]  /*1f60*/  DFMA R12, R20, R10, R12 ;  /* 0x0000000a140c722b */ /* 0x010fc6000000000c */
[----:B------:R-:W-:Y:S01]  /*1f70*/  DFMA R26, R16, R26, -UR6 ;  /* 0x80000006101a7e2b */ /* 0x000fe2000800001a */
[----:B------:R-:W-:Y:S01]  /*1f80*/  UMOV UR6, 0xbde1e324 ;  /* 0xbde1e32400067882 */ /* 0x000fe20000000000 */
[----:B------:R-:W-:Y:S01]  /*1f90*/  UMOV UR7, 0x3f35a85a ;  /* 0x3f35a85a00077882 */ /* 0x000fe20000000000 */
[----:B------:R-:W-:Y:S02]  /*1fa0*/  DADD R24, R8, -6.75539944105574400000e+15 ;  /* 0xc338000008187429 */ /* 0x000fe40000000000 */
[----:B------:R-:W-:Y:S01]  /*1fb0*/  DFMA R14, R20, R12, R14 ;  /* 0x0000000c140e722b */ /* 0x000fe2000000000e */
[----:B------:R-:W-:Y:S02]  /*1fc0*/  IABS R0, R8 ;  /* 0x0000000800007213 */ /* 0x000fe40000000000 */
[----:B------:R-:W-:Y:S01]  /*1fd0*/  DFMA R18, R16, R26, UR6 ;  /* 0x0000000610127e2b */ /* 0x000fe2000800001a */
[----:B------:R-:W-:Y:S01]  /*1fe0*/  UMOV UR6, 0xf07b3f05 ;  /* 0xf07b3f0500067882 */ /* 0x000fe20000000000 */
[----:B------:R-:W-:-:S03]  /*1ff0*/  UMOV UR7, 0x3f4a8b28 ;  /* 0x3f4a8b2800077882 */ /* 0x000fc60000000000 */
[-C--:B------:R-:W-:Y:S02]  /*2000*/  DFMA R2, R2, R14.reuse, R2 ;  /* 0x0000000e0202722b */ /* 0x080fe40000000002 */
[----:B------:R-:W-:Y:S02]  /*2010*/  DFMA R14, R20, R14, 1 ;  /* 0x3ff00000140e742b */ /* 0x000fe4000000000e */
[----:B------:R-:W-:Y:S01]  /*2020*/  DFMA R18, R16, R18, UR6 ;  /* 0x0000000610127e2b */ /* 0x000fe20008000012 */
[----:B------:R-:W-:Y:S01]  /*2030*/  UMOV UR6, 0xd45a282f ;  /* 0xd45a282f00067882 */ /* 0x000fe20000000000 */
[----:B------:R-:W-:-:S06]  /*2040*/  UMOV UR7, 0x3f0a15d1 ;  /* 0x3f0a15d100077882 */ /* 0x000fcc0000000000 */
[----:B------:R-:W-:Y:S01]  /*2050*/  DFMA R26, R16, R18, -UR6 ;  /* 0x80000006101a7e2b */ /* 0x000fe20008000012 */
[----:B------:R-:W-:Y:S01]  /*2060*/  UMOV UR6, 0x468cb5be ;  /* 0x468cb5be00067882 */ /* 0x000fe20000000000 */
[----:B------:R-:W-:Y:S01]  /*2070*/  DFMA R18, R24, -UR8, |R6| ;  /* 0x8000000818127c2b */ /* 0x000fe20008000406 */
[----:B------:R-:W-:Y:S01]  /*2080*/  UMOV UR7, 0x3f4367d3 ;  /* 0x3f4367d300077882 */ /* 0x000fe20000000000 */
[----:B------:R-:W-:Y:S01]  /*2090*/  UMOV UR8, 0x69ce2bdf ;  /* 0x69ce2bdf00087882 */ /* 0x000fe20000000000 */
[----:B------:R-:W-:Y:S01]  /*20a0*/  UMOV UR9, 0x3e5ade15 ;  /* 0x3e5ade1500097882 */ /* 0x000fe20000000000 */
[----:B------:R-:W-:Y:S02]  /*20b0*/  FSEL R2, R14, R2, !P0 ;  /* 0x000000020e027208 */ /* 0x000fe40004000000 */
[----:B------:R-:W-:Y:S01]  /*20c0*/  DFMA R26, R16, R26, -UR6 ;  /* 0x80000006101a7e2b */ /* 0x000fe2000800001a */
[----:B------:R-:W-:Y:S01]  /*20d0*/  UMOV UR6, 0x3b39803f ;  /* 0x3b39803f00067882 */ /* 0x000fe20000000000 */
[----:B------:R-:W-:Y:S01]  /*20e0*/  UMOV UR7, 0x3c7abc9e ;  /* 0x3c7abc9e00077882 */ /* 0x000fe20000000000 */
[----:B------:R-:W-:Y:S01]  /*20f0*/  FSEL R3, R15, R3, !P0 ;  /* 0x000000030f037208 */ /* 0x000fe20004000000 */
[----:B------:R-:W-:Y:S01]  /*2100*/  DFMA R18, R24, -UR6, R18 ;  /* 0x8000000618127c2b */ /* 0x000fe20008000012 */
[----:B------:R-:W-:Y:S01]  /*2110*/  UMOV UR6, 0xe9f1005 ;  /* 0x0e9f100500067882 */ /* 0x000fe20000000000 */
[----:B------:R-:W-:Y:S01]  /*2120*/  UMOV UR7, 0x3f12471b ;  /* 0x3f12471b00077882 */ /* 0x000fe20000000000 */
[----:B------:R-:W-:Y:S01]  /*2130*/  IMAD.MOV.U32 R24, RZ, RZ, -0x35dec16 ;  /* 0xfca213eaff187424 */ /* 0x000fe200078e00ff */
[----:B------:R-:W-:Y:S01]  /*2140*/  DFMA R10, R16, R26, UR6 ;  /* 0x00000006100a7e2b */ /* 0x000fe2000800001a */
[----:B------:R-:W-:Y:S01]  /*2150*/  IMAD.MOV.U32 R25, RZ, RZ, 0x3e928af3 ;  /* 0x3e928af3ff197424 */ /* 0x000fe200078e00ff */
[----:B------:R-:W-:Y:S01]  /*2160*/  UMOV UR6, 0x4744d5c4 ;  /* 0x4744d5c400067882 */ /* 0x000fe20000000000 */
[----:B------:R-:W-:Y:S01]  /*2170*/  UMOV UR7, 0x3f49b100 ;  /* 0x3f49b10000077882 */ /* 0x000fe20000000000 */
[----:B------:R-:W-:-:S03]  /*2180*/  LOP3.LUT P0, RZ, R22, 0x2, RZ, 0xc0, !PT ;  /* 0x0000000216ff7812 */ /* 0x000fc6000780c0ff */
[----:B------:R-:W-:Y:S01]  /*2190*/  DFMA R24, R18, UR8, R24 ;  /* 0x0000000812187c2b */ /* 0x000fe20008000018 */
[----:B------:R-:W-:Y:S01]  /*21a0*/  UMOV UR8, 0x62401315 ;  /* 0x6240131500087882 */ /* 0x000fe20000000000 */
[----:B------:R-:W-:Y:S01]  /*21b0*/  DFMA R10, R16, R10, UR6 ;  /* 0x00000006100a7e2b */ /* 0x000fe2000800000a */
[----:B------:R-:W-:Y:S01]  /*21c0*/  UMOV UR9, 0x3ec71dee ;  /* 0x3ec71dee00097882 */ /* 0x000fe20000000000 */
[----:B------:R-:W-:Y:S01]  /*21d0*/  UMOV UR6, 0x69ab4b7f ;  /* 0x69ab4b7f00067882 */ /* 0x000fe20000000000 */
[----:B------:R-:W-:-:S03]  /*21e0*/  UMOV UR7, 0x3f2e13ce ;  /* 0x3f2e13ce00077882 */ /* 0x000fc60000000000 */
[----:B------:R-:W-:Y:S01]  /*21f0*/  DFMA R12, R18, R24, UR8 ;  /* 0x00000008120c7e2b */ /* 0x000fe20008000018 */
[----:B------:R-:W-:Y:S01]  /*2200*/  UMOV UR8, 0x7c89eb71 ;  /* 0x7c89eb7100087882 */ /* 0x000fe20000000000 */
[----:B------:R-:W-:Y:S01]  /*2210*/  DFMA R10, R16, R10, -UR6 ;  /* 0x80000006100a7e2b */ /* 0x000fe2000800000a */
        /* <DEDUP_REMOVED lines=11> */
[----:B------:R-:W-:Y:S01]  /*22d0*/  DFMA R12, R16, R10, UR6 ;  /* 0x00000006100c7e2b */ /* 0x000fe2000800000a */
[----:B------:R-:W-:Y:S01]  /*22e0*/  UMOV UR9, 0x3f56c16c ;  /* 0x3f56c16c00097882 */ /* 0x000fe20000000000 */
[----:B------:R-:W-:Y:S01]  /*22f0*/  UMOV UR6, 0x55555556 ;  /* 0x5555555600067882 */ /* 0x000fe20000000000 */
[----:B------:R-:W-:Y:S01]  /*2300*/  UMOV UR7, 0x3fb55555 ;  /* 0x3fb5555500077882 */ /* 0x000fe20000000000 */
[----:B------:R-:W-:Y:S02]  /*2310*/  DADD R10, RZ, -R2 ;  /* 0x00000000ff0a7229 */ /* 0x000fe40000000802 */
[----:B------:R-:W-:Y:S02]  /*2320*/  DFMA R20, R18, R20, UR8 ;  /* 0x0000000812147e2b */ /* 0x000fe40008000014 */
[----:B------:R-:W-:Y:S01]  /*2330*/  DFMA R12, R16, R12, UR6 ;  /* 0x00000006100c7e2b */ /* 0x000fe2000800000c */
[----:B------:R-:W-:Y:S01]  /*2340*/  UMOV UR6, 0x11122322 ;  /* 0x1112232200067882 */ /* 0x000fe20000000000 */
[----:B------:R-:W-:-:S04]  /*2350*/  UMOV UR7, 0x3f811111 ;  /* 0x3f81111100077882 */ /* 0x000fc80000000000 */
[----:B------:R-:W-:Y:S01]  /*2360*/  DFMA R20, R18, R20, UR6 ;  /* 0x0000000612147e2b */ /* 0x000fe20008000014 */
[----:B------:R-:W-:Y:S01]  /*2370*/  FSEL R2, R2, R10, !P0 ;  /* 0x0000000a02027208 */ /* 0x000fe20004000000 */
[----:B------:R-:W-:Y:S01]  /*2380*/  DMUL R12, R16, R12 ;  /* 0x0000000c100c7228 */ /* 0x000fe20000000000 */
[----:B------:R-:W-:Y:S01]  /*2390*/  FSEL R3, R3, R11, !P0 ;  /* 0x0000000b03037208 */ /* 0x000fe20004000000 */
[----:B------:R-:W-:Y:S01]  /*23a0*/  UMOV UR6, 0x555502a1 ;  /* 0x555502a100067882 */ /* 0x000fe20000000000 */
[----:B------:R-:W-:Y:S01]  /*23b0*/  UMOV UR7, 0x3fa55555 ;  /* 0x3fa5555500077882 */ /* 0x000fe20000000000 */
[----:B------:R-:W-:Y:S02]  /*23c0*/  ISETP.GT.AND P0, PT, R0, 0x3fe, PT ;  /* 0x000003fe0000780c */ /* 0x000fe40003f04270 */
[----:B------:R-:W-:Y:S01]  /*23d0*/  DFMA R20, R18, R20, UR6 ;  /* 0x0000000612147e2b */ /* 0x000fe20008000014 */
[----:B------:R-:W-:Y:S01]  /*23e0*/  UMOV UR6, 0x55555511 ;  /* 0x5555551100067882 */ /* 0x000fe20000000000 */
[----:B------:R-:W-:Y:S01]  /*23f0*/  DFMA R10, R2, R12, R2 ;  /* 0x0000000c020a722b */ /* 0x000fe20000000002 */
[----:B------:R-:W-:Y:S01]  /*2400*/  UMOV UR7, 0x3fc55555 ;  /* 0x3fc5555500077882 */ /* 0x000fe20000000000 */
[----:B------:R-:W-:-:S04]  /*2410*/  IMAD.MOV.U32 R2, RZ, RZ, 0x1 ;  /* 0x00000001ff027424 */ /* 0x000fc800078e00ff */
[----:B------:R-:W-:Y:S01]  /*2420*/  DFMA R20, R18, R20, UR6 ;  /* 0x0000000612147e2b */ /* 0x000fe20008000014 */
[----:B------:R-:W-:Y:S01]  /*2430*/  UMOV UR6, 0xb ;  /* 0x0000000b00067882 */ /* 0x000fe20000000000 */
[----:B------:R-:W-:Y:S01]  /*2440*/  DMUL R10, |R6|, R10 ;  /* 0x0000000a060a7228 */ /* 0x000fe20000000200 */
[----:B------:R-:W-:Y:S01]  /*2450*/  UMOV UR7, 0x3fe00000 ;  /* 0x3fe0000000077882 */ /* 0x000fe20000000000 */
[C---:B------:R-:W-:Y:S01]  /*2460*/  @P0 VIADD R15, R8.reuse, 0x7fe ;  /* 0x000007fe080f0836 */ /* 0x040fe20000000000 */
[----:B------:R-:W-:Y:S01]  /*2470*/  @!P0 LEA R0, R8, 0x3ff00000, 0x14 ;  /* 0x3ff0000008008811 */ /* 0x000fe200078ea0ff */
[----:B------:R-:W-:Y:S02]  /*2480*/  @P0 IMAD.MOV.U32 R8, RZ, RZ, RZ ;  /* 0x000000ffff080224 */ /* 0x000fe400078e00ff */
[----:B------:R-:W0:Y:S01]  /*2490*/  MUFU.RCP64H R3, R11 ;  /* 0x0000000b00037308 */ /* 0x000e220000001800 */
[----:B------:R-:W-:Y:S01]  /*24a0*/  DFMA R20, R18, R20, UR6 ;  /* 0x0000000612147e2b */ /* 0x000fe20008000014 */
[----:B------:R-:W-:Y:S01]  /*24b0*/  @P0 IMAD.SHL.U32 R9, R15, 0x80000, RZ ;  /* 0x000800000f090824 */ /* 0x000fe200078e00ff */
[----:B------:R-:W-:Y:S01]  /*24c0*/  UMOV UR6, 0x6f814637 ;  /* 0x6f81463700067882 */ /* 0x000fe20000000000 */
[----:B------:R-:W-:-:S03]  /*24d0*/  UMOV UR7, 0x3c9a6a0d ;  /* 0x3c9a6a0d00077882 */ /* 0x000fc60000000000 */
[----:B------:R-:W-:Y:S02]  /*24e0*/  @P0 LOP3.LUT R9, R9, 0xfff00000, RZ, 0xc0, !PT ;  /* 0xfff0000009090812 */ /* 0x000fe400078ec0ff */
[----:B------:R-:W-:-:S03]  /*24f0*/  DFMA R20, R18, R20, 1 ;  /* 0x3ff000001214742b */ /* 0x000fc60000000014 */
[----:B------:R-:W-:-:S05]  /*2500*/  @P0 IMAD R0, R15, 0x100000, -R9 ;  /* 0x001000000f000824 */ /* 0x000fca00078e0a09 */
[----:B------:R-:W-:Y:S02]  /*2510*/  DFMA R18, R18, R20, 1 ;  /* 0x3ff000001212742b */ /* 0x000fe40000000014 */
[----:B0-----:R-:W-:-:S06]  /*2520*/  DFMA R12, -R10, R2, 1 ;  /* 0x3ff000000a0c742b */ /* 0x001fcc0000000102 */
[----:B------:R-:W-:Y:S02]  /*2530*/  @P0 DMUL R18, R18, R8 ;  /* 0x0000000812120228 */ /* 0x000fe40000000000 */
[----:B------:R-:W-:Y:S01]  /*2540*/  DFMA R12, R12, R12, R12 ;  /* 0x0000000c0c0c722b */ /* 0x000fe2000000000c */
[----:B------:R-:W-:Y:S02]  /*2550*/  IMAD.MOV.U32 R8, RZ, RZ, RZ ;  /* 0x000000ffff087224 */ /* 0x000fe400078e00ff */
[----:B------:R-:W-:-:S05]  /*2560*/  IMAD.MOV.U32 R9, RZ, RZ, R0 ;  /* 0x000000ffff097224 */ /* 0x000fca00078e0000 */
[----:B------:R-:W-:Y:S02]  /*2570*/  DFMA R12, R2, R12, R2 ;  /* 0x0000000c020c722b */ /* 0x000fe40000000002 */
[----:B------:R-:W-:-:S06]  /*2580*/  DMUL R8, R8, R18 ;  /* 0x0000001208087228 */ /* 0x000fcc0000000000 */
[----:B------:R-:W-:Y:S02]  /*2590*/  DFMA R14, -R10, R12, 1 ;  /* 0x3ff000000a0e742b */ /* 0x000fe4000000010c */
[----:B------:R-:W-:Y:S01]  /*25a0*/  DMUL R2, R8, -UR6 ;  /* 0x8000000608027c28 */ /* 0x000fe20008000000 */
[----:B------:R-:W-:Y:S01]  /*25b0*/  UMOV UR6, 0x1ff62706 ;  /* 0x1ff6270600067882 */ /* 0x000fe20000000000 */
[----:B------:R-:W-:-:S04]  /*25c0*/  UMOV UR7, 0x3ff40d93 ;  /* 0x3ff40d9300077882 */ /* 0x000fc80000000000 */
[----:B------:R-:W-:Y:S02]  /*25d0*/  DFMA R14, R12, R14, R12 ;  /* 0x0000000e0c0e722b */ /* 0x000fe4000000000c */
[----:B------:R-:W-:-:S08]  /*25e0*/  DFMA R16, R8, UR6, R2 ;  /* 0x0000000608107c2b */ /* 0x000fd00008000002 */
[----:B------:R-:W-:Y:S02]  /*25f0*/  DMUL R2, R16, R14 ;  /* 0x0000000e10027228 */ /* 0x000fe40000000000 */
[----:B------:R-:W-:-:S06]  /*2600*/  FSETP.GEU.AND P1, PT, |R17|, 6.5827683646048100446e-37, PT ;  /* 0x036000001100780b */ /* 0x000fcc0003f2e200 */
[----:B------:R-:W-:-:S08]  /*2610*/  DFMA R8, -R10, R2, R16 ;  /* 0x000000020a08722b */ /* 0x000fd00000000110 */
[----:B------:R-:W-:-:S10]  /*2620*/  DFMA R2, R14, R8, R2 ;  /* 0x000000080e02722b */ /* 0x000fd40000000002 */
[----:B------:R-:W-:-:S05]  /*2630*/  FFMA R0, RZ, R11, R3 ;  /* 0x0000000bff007223 */ /* 0x000fca0000000003 */
[----:B------:R-:W-:-:S13]  /*2640*/  FSETP.GT.AND P0, PT, |R0|, 1.469367938527859385e-39, PT ;  /* 0x001000000000780b */ /* 0x000fda0003f04200 */
[----:B------:R-:W-:Y:S05]  /*2650*/  @P0 BRA P1, `(.L_x_112) ;  /* 0x0000000000180947 */ /* 0x000fea0000800000 */
[----:B------:R-:W-:Y:S01]  /*2660*/  IMAD.MOV.U32 R8, RZ, RZ, R16 ;  /* 0x000000ffff087224 */ /* 0x000fe200078e0010 */
[----:B------:R-:W-:Y:S01]  /*2670*/  MOV R0, 0x26a0 ;  /* 0x000026a000007802 */ /* 0x000fe20000000f00 */
[----:B------:R-:W-:-:S07]  /*2680*/  IMAD.MOV.U32 R9, RZ, RZ, R17 ;  /* 0x000000ffff097224 */ /* 0x000fce00078e0011 */
[----:B------:R-:W-:Y:S05]  /*2690*/  CALL.REL.NOINC `($__internal_5_$__cuda_sm20_div_rn_f64_full) ;  /* 0x0000000400387944 */ /* 0x000fea0003c00000 */
[----:B------:R-:W-:Y:S02]  /*26a0*/  IMAD.MOV.U32 R2, RZ, RZ, R14 ;  /* 0x000000ffff027224 */ /* 0x000fe400078e000e */
[----:B------:R-:W-:-:S07]  /*26b0*/  IMAD.MOV.U32 R3, RZ, RZ, R15 ;  /* 0x000000ffff037224 */ /* 0x000fce00078e000f */
.L_x_112:
[----:B------:R-:W-:Y:S05]  /*26c0*/  BSYNC.RECONVERGENT B1 ;  /* 0x0000000000017941 */ /* 0x000fea0003800200 */
.L_x_111:
[----:B------:R-:W-:Y:S01]  /*26d0*/  DADD R8, |R6|, -0.5 ;  /* 0xbfe0000006087429 */ /* 0x000fe20000000200 */
[----:B------:R-:W-:Y:S01]  /*26e0*/  FSETP.GTU.AND P0, PT, R7, -3.529541015625, PT ;  /* 0xc061e4000700780b */ /* 0x000fe20003f0c000 */
[----:B------:R-:W-:Y:S01]  /*26f0*/  DADD R22, -RZ, |R6| ;  /* 0x00000000ff167229 */ /* 0x000fe20000000506 */
[----:B------:R-:W-:Y:S01]  /*2700*/  BSSY.RECONVERGENT B1, `(.L_x_113) ;  /* 0x0000005000017945 */ /* 0x000fe20003800200 */
[----:B------:R-:W-:-:S06]  /*2710*/  MOV R0, 0x2750 ;  /* 0x0000275000007802 */ /* 0x000fcc0000000f00 */
[----:B------:R-:W-:-:S05]  /*2720*/  VIADD R11, R9, 0xfff00000 ;  /* 0xfff00000090b7836 */ /* 0x000fca0000000000 */
[----:B------:R-:W-:-:S07]  /*2730*/  FSEL R9, R9, R11, P0 ;  /* 0x0000000b09097208 */ /* 0x000fce0000000000 */
[----:B------:R-:W-:Y:S05]  /*2740*/  CALL.REL.NOINC `($math_tgamma$__internal_accurate_pow) ;  /* 0x00000008007c7944 */ /* 0x000fea0003c00000 */
[----:B------:R-:W-:Y:S05]  /*2750*/  BSYNC.RECONVERGENT B1 ;  /* 0x0000000000017941 */ /* 0x000fea0003800200 */
.L_x_113:
[----:B------:R-:W-:Y:S01]  /*2760*/  IMAD.MOV.U32 R8, RZ, RZ, R10 ;  /* 0x000000ffff087224 */ /* 0x000fe200078e000a */
[----:B------:R-:W-:Y:S01]  /*2770*/  FSETP.GTU.AND P0, PT, R7, -3.529541015625, PT ;  /* 0xc061e4000700780b */ /* 0x000fe20003f0c000 */
[----:B------:R-:W-:-:S06]  /*2780*/  IMAD.MOV.U32 R9, RZ, RZ, R11 ;  /* 0x000000ffff097224 */ /* 0x000fcc00078e000b */
[----:B------:R-:W-:-:S10]  /*2790*/  DMUL R10, R8, R2 ;  /* 0x00000002080a7228 */ /* 0x000fd40000000000 */
[----:B------:R-:W-:Y:S02]  /*27a0*/  FSEL R2, R10, R2, !P0 ;  /* 0x000000020a027208 */ /* 0x000fe40004000000 */
[----:B------:R-:W-:-:S06]  /*27b0*/  FSEL R3, R11, R3, !P0 ;  /* 0x000000030b037208 */ /* 0x000fcc0004000000 */
[----:B------:R-:W-:Y:S01]  /*27c0*/  DMUL R2, R8, R2 ;  /* 0x0000000208027228 */ /* 0x000fe20000000000 */
[----:B------:R-:W-:Y:S10]  /*27d0*/  BRA `(.L_x_103) ;  /* 0x0000000000287947 */ /* 0x000ff40003800000 */
.L_x_110:
[----:B------:R-:W0:Y:S02]  /*27e0*/  FRND.F64.FLOOR R6, R6 ;  /* 0x0000000600067313 */ /* 0x000e240000305800 */
[----:B0-----:R-:W-:-:S10]  /*27f0*/  DMUL R8, R6, 0.5 ;  /* 0x3fe0000006087828 */ /* 0x001fd40000000000 */
[----:B------:R-:W0:Y:S02]  /*2800*/  FRND.F64.FLOOR R8, R8 ;  /* 0x0000000800087313 */ /* 0x000e240000305800 */
[----:B0-----:R-:W-:-:S08]  /*2810*/  DADD R2, R8, R8 ;  /* 0x0000000008027229 */ /* 0x001fd00000000008 */
[----:B------:R-:W-:-:S08]  /*2820*/  DADD R2, R6, -R2 ;  /* 0x0000000006027229 */ /* 0x000fd00000000802 */
[----:B------:R-:W-:Y:S01]  /*2830*/  DSETP.NEU.AND P0, PT, R2, 1, PT ;  /* 0x3ff000000200742a */ /* 0x000fe20003f0d000 */
[----:B------:R-:W-:-:S05]  /*2840*/  IMAD.MOV.U32 R2, RZ, RZ, RZ ;  /* 0x000000ffff027224 */ /* 0x000fca00078e00ff */
[----:B------:R-:W-:Y:S01]  /*2850*/  FSEL R3, -RZ, RZ, !P0 ;  /* 0x000000ffff037208 */ /* 0x000fe20004000100 */
[----:B------:R-:W-:Y:S07]  /*2860*/  BRA `(.L_x_103) ;  /* 0x0000000000047947 */ /* 0x000fee0003800000 */
.L_x_106:
[----:B------:R-:W-:-:S11]  /*2870*/  DADD R2, R6, R6 ;  /* 0x0000000006027229 */ /* 0x000fd60000000006 */
.L_x_103:
[----:B------:R-:W-:Y:S05]  /*2880*/  BSYNC.RECONVERGENT B0 ;  /* 0x0000000000007941 */ /* 0x000fea0003800200 */
.L_x_98:
[----:B------:R-:W0:Y:S02]  /*2890*/  LDCU.64 UR6, c[0x0][0x388] ;  /* 0x00007100ff0677ac */ /* 0x000e240008000a00 */
[----:B0-----:R-:W-:-:S04]  /*28a0*/  IADD3 R4, P0, PT, R4, UR6, RZ ;  /* 0x0000000604047c10 */ /* 0x001fc8000ff1e0ff */
[----:B------:R-:W-:-:S05]  /*28b0*/  IADD3.X R5, PT, PT, R5, UR7, RZ, P0, !PT ;  /* 0x0000000705057c10 */ /* 0x000fca00087fe4ff */
[----:B------:R-:W-:Y:S01]  /*28c0*/  STG.E.64 desc[UR4][R4.64], R2 ;  /* 0x0000000204007986 */ /* 0x000fe2000c101b04 */
[----:B------:R-:W-:Y:S05]  /*28d0*/  EXIT ;  /* 0x000000000000794d */ /* 0x000fea0003800000 */
        .weak           $__internal_4_$__cuda_sm20_dblrcp_rn_slowpath_v3
        .type           $__internal_4_$__cuda_sm20_dblrcp_rn_slowpath_v3,@function
        .size           $__internal_4_$__cuda_sm20_dblrcp_rn_slowpath_v3,($__internal_5_$__cuda_sm20_div_rn_f64_full - $__internal_4_$__cuda_sm20_dblrcp_rn_slowpath_v3)
$__internal_4_$__cuda_sm20_dblrcp_rn_slowpath_v3:
[----:B------:R-:W-:Y:S01]  /*28e0*/  IMAD.MOV.U32 R2, RZ, RZ, R16 ;  /* 0x000000ffff027224 */ /* 0x000fe200078e0010 */
[----:B------:R-:W-:Y:S01]  /*28f0*/  BSSY.RECONVERGENT B2, `(.L_x_114) ;  /* 0x0000025000027945 */ /* 0x000fe20003800200 */
[----:B------:R-:W-:-:S06]  /*2900*/  IMAD.MOV.U32 R3, RZ, RZ, R17 ;  /* 0x000000ffff037224 */ /* 0x000fcc00078e0011 */
[----:B------:R-:W-:-:S14]  /*2910*/  DSETP.GTU.AND P0, PT, |R2|, +INF , PT ;  /* 0x7ff000000200742a */ /* 0x000fdc0003f0c200 */
        /* <DEDUP_REMOVED lines=22> */
.L_x_117:
        /* <DEDUP_REMOVED lines=10> */
.L_x_115:
[----:B------:R-:W-:Y:S01]  /*2b20*/  LOP3.LUT R7, R3, 0x80000, RZ, 0xfc, !PT ;  /* 0x0008000003077812 */ /* 0x000fe200078efcff */
[----:B------:R-:W-:-:S07]  /*2b30*/  IMAD.MOV.U32 R6, RZ, RZ, R2 ;  /* 0x000000ffff067224 */ /* 0x000fce00078e0002 */
.L_x_116:
[----:B------:R-:W-:Y:S05]  /*2b40*/  BSYNC.RECONVERGENT B2 ;  /* 0x0000000000027941 */ /* 0x000fea0003800200 */
.L_x_114:
[----:B------:R-:W-:Y:S02]  /*2b50*/  IMAD.MOV.U32 R2, RZ, RZ, R0 ;  /* 0x000000ffff027224 */ /* 0x000fe400078e0000 */
[----:B------:R-:W-:-:S04]  /*2b60*/  IMAD.MOV.U32 R3, RZ, RZ, 0x0 ;  /* 0x00000000ff037424 */ /* 0x000fc800078e00ff */
[----:B------:R-:W-:Y:S05]  /*2b70*/  RET.REL.NODEC R2 `(math_tgamma) ;  /* 0xffffffd402207950 */ /* 0x000fea0003c3ffff */
        .weak           $__internal_5_$__cuda_sm20_div_rn_f64_full
        .type           $__internal_5_$__cuda_sm20_div_rn_f64_full,@function
        .size           $__internal_5_$__cuda_sm20_div_rn_f64_full,($math_tgamma$__internal_accurate_pow - $__internal_5_$__cuda_sm20_div_rn_f64_full)
$__internal_5_$__cuda_sm20_div_rn_f64_full:
[C---:B------:R-:W-:Y:S01]  /*2b80*/  FSETP.GEU.AND P0, PT, |R11|.reuse, 1.469367938527859385e-39, PT ;  /* 0x001000000b00780b */ /* 0x040fe20003f0e200 */
[----:B------:R-:W-:Y:S01]  /*2b90*/  IMAD.MOV.U32 R16, RZ, RZ, 0x1 ;  /* 0x00000001ff107424 */ /* 0x000fe200078e00ff */
[----:B------:R-:W-:Y:S01]  /*2ba0*/  LOP3.LUT R12, R11, 0x800fffff, RZ, 0xc0, !PT ;  /* 0x800fffff0b0c7812 */ /* 0x000fe200078ec0ff */
[----:B------:R-:W-:Y:S01]  /*2bb0*/  BSSY.RECONVERGENT B2, `(.L_x_118) ;  /* 0x0000055000027945 */ /* 0x000fe20003800200 */
[C---:B------:R-:W-:Y:S02]  /*2bc0*/  FSETP.GEU.AND P2, PT, |R9|.reuse, 1.469367938527859385e-39, PT ;  /* 0x001000000900780b */ /* 0x040fe40003f4e200 */
[----:B------:R-:W-:Y:S01]  /*2bd0*/  LOP3.LUT R13, R12, 0x3ff00000, RZ, 0xfc, !PT ;  /* 0x3ff000000c0d7812 */ /* 0x000fe200078efcff */
[----:B------:R-:W-:Y:S01]  /*2be0*/  IMAD.MOV.U32 R12, RZ, RZ, R10 ;  /* 0x000000ffff0c7224 */ /* 0x000fe200078e000a */
[----:B------:R-:W-:Y:S02]  /*2bf0*/  LOP3.LUT R15, R9, 0x7ff00000, RZ, 0xc0, !PT ;  /* 0x7ff00000090f7812 */ /* 0x000fe400078ec0ff */
[----:B------:R-:W-:-:S03]  /*2c00*/  LOP3.LUT R20, R11, 0x7ff00000, RZ, 0xc0, !PT ;  /* 0x7ff000000b147812 */ /* 0x000fc600078ec0ff */
[----:B------:R-:W-:Y:S01]  /*2c10*/  @!P0 DMUL R12, R10, 8.98846567431157953865e+307 ;  /* 0x7fe000000a0c8828 */ /* 0x000fe20000000000 */
[----:B------:R-:W-:-:S03]  /*2c20*/  ISETP.GE.U32.AND P1, PT, R15, R20, PT ;  /* 0x000000140f00720c */ /* 0x000fc60003f26070 */
[----:B------:R-:W-:Y:S02]  /*2c30*/  @!P2 LOP3.LUT R14, R11, 0x7ff00000, RZ, 0xc0, !PT ;  /* 0x7ff000000b0ea812 */ /* 0x000fe400078ec0ff */
[----:B------:R-:W0:Y:S02]  /*2c40*/  MUFU.RCP64H R17, R13 ;  /* 0x0000000d00117308 */ /* 0x000e240000001800 */
[----:B------:R-:W-:Y:S01]  /*2c50*/  @!P2 ISETP.GE.U32.AND P3, PT, R15, R14, PT ;  /* 0x0000000e0f00a20c */ /* 0x000fe20003f66070 */
[----:B------:R-:W-:-:S05]  /*2c60*/  IMAD.MOV.U32 R14, RZ, RZ, 0x1ca00000 ;  /* 0x1ca00000ff0e7424 */ /* 0x000fca00078e00ff */
[----:B------:R-:W-:-:S04]  /*2c70*/  @!P2 SEL R19, R14, 0x63400000, !P3 ;  /* 0x634000000e13a807 */ /* 0x000fc80005800000 */
[----:B------:R-:W-:-:S04]  /*2c80*/  @!P2 LOP3.LUT R22, R19, 0x80000000, R9, 0xf8, !PT ;  /* 0x800000001316a812 */ /* 0x000fc800078ef809 */
[----:B------:R-:W-:Y:S01]  /*2c90*/  @!P2 LOP3.LUT R23, R22, 0x100000, RZ, 0xfc, !PT ;  /* 0x001000001617a812 */ /* 0x000fe200078efcff */
[----:B0-----:R-:W-:Y:S01]  /*2ca0*/  DFMA R2, R16, -R12, 1 ;  /* 0x3ff000001002742b */ /* 0x001fe2000000080c */
[----:B------:R-:W-:-:S07]  /*2cb0*/  @!P2 IMAD.MOV.U32 R22, RZ, RZ, RZ ;  /* 0x000000ffff16a224 */ /* 0x000fce00078e00ff */
[----:B------:R-:W-:-:S08]  /*2cc0*/  DFMA R2, R2, R2, R2 ;  /* 0x000000020202722b */ /* 0x000fd00000000002 */
[----:B------:R-:W-:Y:S01]  /*2cd0*/  DFMA R16, R16, R2, R16 ;  /* 0x000000021010722b */ /* 0x000fe20000000010 */
[----:B------:R-:W-:Y:S01]  /*2ce0*/  SEL R3, R14, 0x63400000, !P1 ;  /* 0x634000000e037807 */ /* 0x000fe20004800000 */
[----:B------:R-:W-:-:S03]  /*2cf0*/  IMAD.MOV.U32 R2, RZ, RZ, R8 ;  /* 0x000000ffff027224 */ /* 0x000fc600078e0008 */
[----:B------:R-:W-:-:S03]  /*2d00*/  LOP3.LUT R3, R3, 0x800fffff, R9, 0xf8, !PT ;  /* 0x800fffff03037812 */ /* 0x000fc600078ef809 */
[----:B------:R-:W-:-:S03]  /*2d10*/  DFMA R18, R16, -R12, 1 ;  /* 0x3ff000001012742b */ /* 0x000fc6000000080c */
[----:B------:R-:W-:Y:S01]  /*2d20*/  @!P2 DFMA R2, R2, 2, -R22 ;  /* 0x400000000202a82b */ /* 0x000fe20000000816 */
[----:B------:R-:W-:-:S04]  /*2d30*/  IMAD.MOV.U32 R22, RZ, RZ, R15 ;  /* 0x000000ffff167224 */ /* 0x000fc800078e000f */
[----:B------:R-:W-:Y:S01]  /*2d40*/  DFMA R16, R16, R18, R16 ;  /* 0x000000121010722b */ /* 0x000fe20000000010 */
[----:B------:R-:W-:Y:S01]  /*2d50*/  IMAD.MOV.U32 R23, RZ, RZ, R20 ;  /* 0x000000ffff177224 */ /* 0x000fe200078e0014 */
[----:B------:R-:W-:-:S03]  /*2d60*/  @!P0 LOP3.LUT R23, R13, 0x7ff00000, RZ, 0xc0, !PT ;  /* 0x7ff000000d178812 */ /* 0x000fc600078ec0ff */
[----:B------:R-:W-:Y:S02]  /*2d70*/  @!P2 LOP3.LUT R22, R3, 0x7ff00000, RZ, 0xc0, !PT ;  /* 0x7ff000000316a812 */ /* 0x000fe400078ec0ff */
[----:B------:R-:W-:Y:S01]  /*2d80*/  VIADD R25, R23, 0xffffffff ;  /* 0xffffffff17197836 */ /* 0x000fe20000000000 */
[----:B------:R-:W-:Y:S02]  /*2d90*/  DMUL R18, R16, R2 ;  /* 0x0000000210127228 */ /* 0x000fe40000000000 */
[----:B------:R-:W-:-:S05]  /*2da0*/  VIADD R24, R22, 0xffffffff ;  /* 0xffffffff16187836 */ /* 0x000fca0000000000 */
[----:B------:R-:W-:Y:S01]  /*2db0*/  ISETP.GT.U32.AND P0, PT, R24, 0x7feffffe, PT ;  /* 0x7feffffe1800780c */ /* 0x000fe20003f04070 */
[----:B------:R-:W-:-:S03]  /*2dc0*/  DFMA R20, R18, -R12, R2 ;  /* 0x8000000c1214722b */ /* 0x000fc60000000002 */
[----:B------:R-:W-:-:S05]  /*2dd0*/  ISETP.GT.U32.OR P0, PT, R25, 0x7feffffe, P0 ;  /* 0x7feffffe1900780c */ /* 0x000fca0000704470 */
[----:B------:R-:W-:-:S08]  /*2de0*/  DFMA R16, R16, R20, R18 ;  /* 0x000000141010722b */ /* 0x000fd00000000012 */
[----:B------:R-:W-:Y:S05]  /*2df0*/  @P0 BRA `(.L_x_119) ;  /* 0x00000000006c0947 */ /* 0x000fea0003800000 */
[----:B------:R-:W-:-:S04]  /*2e00*/  LOP3.LUT R18, R11, 0x7ff00000, RZ, 0xc0, !PT ;  /* 0x7ff000000b127812 */ /* 0x000fc800078ec0ff */
[CC--:B------:R-:W-:Y:S02]  /*2e10*/  VIADDMNMX R8, R15.reuse, -R18.reuse, 0xb9600000, !PT ;  /* 0xb96000000f087446 */ /* 0x0c0fe40007800912 */
[----:B------:R-:W-:Y:S02]  /*2e20*/  ISETP.GE.U32.AND P0, PT, R15, R18, PT ;  /* 0x000000120f00720c */ /* 0x000fe40003f06070 */
[----:B------:R-:W-:Y:S02]  /*2e30*/  VIMNMX R8, PT, PT, R8, 0x46a00000, PT ;  /* 0x46a0000008087848 */ /* 0x000fe40003fe0100 */
[----:B------:R-:W-:-:S05]  /*2e40*/  SEL R9, R14, 0x63400000, !P0 ;  /* 0x634000000e097807 */ /* 0x000fca0004000000 */
[----:B------:R-:W-:Y:S02]  /*2e50*/  IMAD.IADD R18, R8, 0x1, -R9 ;  /* 0x0000000108127824 */ /* 0x000fe400078e0a09 */
[----:B------:R-:W-:Y:S02]  /*2e60*/  IMAD.MOV.U32 R8, RZ, RZ, RZ ;  /* 0x000000ffff087224 */ /* 0x000fe400078e00ff */
        /* <DEDUP_REMOVED lines=11> */
[----:B------:R-:W-:Y:S01]  /*2f20*/  DMUL.RP R8, R16, R8 ;  /* 0x0000000810087228 */ /* 0x000fe20000008000 */
[----:B------:R-:W-:-:S06]  /*2f30*/  IMAD.MOV.U32 R2, RZ, RZ, RZ ;  /* 0x000000ffff027224 */ /* 0x000fcc00078e00ff */
[----:B------:R-:W-:-:S03]  /*2f40*/  DFMA R2, R14, -R2, R16 ;  /* 0x800000020e02722b */ /* 0x000fc60000000010 */
[----:B------:R-:W-:-:S03]  /*2f50*/  LOP3.LUT R11, R9, R11, RZ, 0x3c, !PT ;  /* 0x0000000b090b7212 */ /* 0x000fc600078e3cff */
[----:B------:R-:W-:-:S04]  /*2f60*/  IADD3 R2, PT, PT, -R18, -0x43300000, RZ ;  /* 0xbcd0000012027810 */ /* 0x000fc80007ffe1ff */
[----:B------:R-:W-:-:S04]  /*2f70*/  FSETP.NEU.AND P0, PT, |R3|, R2, PT ;  /* 0x000000020300720b */ /* 0x000fc80003f0d200 */
[----:B------:R-:W-:Y:S02]  /*2f80*/  FSEL R14, R8, R14, !P0 ;  /* 0x0000000e080e7208 */ /* 0x000fe40004000000 */
[----:B------:R-:W-:Y:S01]  /*2f90*/  FSEL R15, R11, R15, !P0 ;  /* 0x0000000f0b0f7208 */ /* 0x000fe20004000000 */
[----:B------:R-:W-:Y:S06]  /*2fa0*/  BRA `(.L_x_120) ;  /* 0x0000000000547947 */ /* 0x000fec0003800000 */
.L_x_119:
[----:B------:R-:W-:-:S14]  /*2fb0*/  DSETP.NAN.AND P0, PT, R8, R8, PT ;  /* 0x000000080800722a */ /* 0x000fdc0003f08000 */
[----:B------:R-:W-:Y:S05]  /*2fc0*/  @P0 BRA `(.L_x_121) ;  /* 0x0000000000440947 */ /* 0x000fea0003800000 */
[----:B------:R-:W-:-:S14]  /*2fd0*/  DSETP.NAN.AND P0, PT, R10, R10, PT ;  /* 0x0000000a0a00722a */ /* 0x000fdc0003f08000 */
[----:B------:R-:W-:Y:S05]  /*2fe0*/  @P0 BRA `(.L_x_122) ;  /* 0x0000000000300947 */ /* 0x000fea0003800000 */
[----:B------:R-:W-:Y:S01]  /*2ff0*/  ISETP.NE.AND P0, PT, R22, R23, PT ;  /* 0x000000171600720c */ /* 0x000fe20003f05270 */
[----:B------:R-:W-:Y:S02]  /*3000*/  IMAD.MOV.U32 R14, RZ, RZ, 0x0 ;  /* 0x00000000ff0e7424 */ /* 0x000fe400078e00ff */
[----:B------:R-:W-:-:S10]  /*3010*/  IMAD.MOV.U32 R15, RZ, RZ, -0x80000 ;  /* 0xfff80000ff0f7424 */ /* 0x000fd400078e00ff */
[----:B------:R-:W-:Y:S05]  /*3020*/  @!P0 BRA `(.L_x_120) ;  /* 0x0000000000348947 */ /* 0x000fea0003800000 */
[----:B------:R-:W-:Y:S02]  /*3030*/  ISETP.NE.AND P0, PT, R22, 0x7ff00000, PT ;  /* 0x7ff000001600780c */ /* 0x000fe40003f05270 */
[----:B------:R-:W-:Y:S02]  /*3040*/  LOP3.LUT R15, R9, 0x80000000, R11, 0x48, !PT ;  /* 0x80000000090f7812 */ /* 0x000fe400078e480b */
[----:B------:R-:W-:-:S13]  /*3050*/  ISETP.EQ.OR P0, PT, R23, RZ, !P0 ;  /* 0x000000ff1700720c */ /* 0x000fda0004702670 */
[----:B------:R-:W-:Y:S01]  /*3060*/  @P0 LOP3.LUT R2, R15, 0x7ff00000, RZ, 0xfc, !PT ;  /* 0x7ff000000f020812 */ /* 0x000fe200078efcff */
[----:B------:R-:W-:Y:S02]  /*3070*/  @!P0 IMAD.MOV.U32 R14, RZ, RZ, RZ ;  /* 0x000000ffff0e8224 */ /* 0x000fe400078e00ff */
[----:B------:R-:W-:Y:S02]  /*3080*/  @P0 IMAD.MOV.U32 R14, RZ, RZ, RZ ;  /* 0x000000ffff0e0224 */ /* 0x000fe400078e00ff */
[----:B------:R-:W-:Y:S01]  /*3090*/  @P0 IMAD.MOV.U32 R15, RZ, RZ, R2 ;  /* 0x000000ffff0f0224 */ /* 0x000fe200078e0002 */
[----:B------:R-:W-:Y:S06]  /*30a0*/  BRA `(.L_x_120) ;  /* 0x0000000000147947 */ /* 0x000fec0003800000 */
.L_x_122:
[----:B------:R-:W-:Y:S01]  /*30b0*/  LOP3.LUT R15, R11, 0x80000, RZ, 0xfc, !PT ;  /* 0x000800000b0f7812 */ /* 0x000fe200078efcff */
[----:B------:R-:W-:Y:S01]  /*30c0*/  IMAD.MOV.U32 R14, RZ, RZ, R10 ;  /* 0x000000ffff0e7224 */ /* 0x000fe200078e000a */
[----:B------:R-:W-:Y:S06]  /*30d0*/  BRA `(.L_x_120) ;  /* 0x0000000000087947 */ /* 0x000fec0003800000 */
.L_x_121:
[----:B------:R-:W-:Y:S01]  /*30e0*/  LOP3.LUT R15, R9, 0x80000, RZ, 0xfc, !PT ;  /* 0x00080000090f7812 */ /* 0x000fe200078efcff */
[----:B------:R-:W-:-:S07]  /*30f0*/  IMAD.MOV.U32 R14, RZ, RZ, R8 ;  /* 0x000000ffff0e7224 */ /* 0x000fce00078e0008 */
.L_x_120:
[----:B------:R-:W-:Y:S05]  /*3100*/  BSYNC.RECONVERGENT B2 ;  /* 0x0000000000027941 */ /* 0x000fea0003800200 */
.L_x_118:
[----:B------:R-:W-:Y:S02]  /*3110*/  IMAD.MOV.U32 R2, RZ, RZ, R0 ;  /* 0x000000ffff027224 */ /* 0x000fe400078e0000 */
[----:B------:R-:W-:-:S04]  /*3120*/  IMAD.MOV.U32 R3, RZ, RZ, 0x0 ;  /* 0x00000000ff037424 */ /* 0x000fc800078e00ff */
[----:B------:R-:W-:Y:S05]  /*3130*/  RET.REL.NODEC R2 `(math_tgamma) ;  /* 0xffffffcc02b07950 */ /* 0x000fea0003c3ffff */
        .type           $math_tgamma$__internal_accurate_pow,@function
        .size           $math_tgamma$__internal_accurate_pow,(.L_x_475 - $math_tgamma$__internal_accurate_pow)
$math_tgamma$__internal_accurate_pow:
[----:B------:R-:W-:Y:S01]  /*3140*/  ISETP.GT.U32.AND P0, PT, R23, 0xfffff, PT ;  /* 0x000fffff1700780c */ /* 0x000fe20003f04070 */
[----:B------:R-:W-:Y:S01]  /*3150*/  IMAD.MOV.U32 R12, RZ, RZ, R23 ;  /* 0x000000ffff0c7224 */ /* 0x000fe200078e0017 */
[----:B------:R-:W-:Y:S01]  /*3160*/  UMOV UR6, 0x7d2cafe2 ;  /* 0x7d2cafe200067882 */ /* 0x000fe20000000000 */
[----:B------:R-:W-:Y:S01]  /*3170*/  IMAD.MOV.U32 R14, RZ, RZ, R22 ;  /* 0x000000ffff0e7224 */ /* 0x000fe200078e0016 */
[----:B------:R-:W-:Y:S01]  /*3180*/  UMOV UR7, 0x3eb0f5ff ;  /* 0x3eb0f5ff00077882 */ /* 0x000fe20000000000 */
[----:B------:R-:W-:Y:S01]  /*3190*/  IMAD.MOV.U32 R16, RZ, RZ, RZ ;  /* 0x000000ffff107224 */ /* 0x000fe200078e00ff */
[----:B------:R-:W-:Y:S01]  /*31a0*/  UMOV UR8, 0x3b39803f ;  /* 0x3b39803f00087882 */ /* 0x000fe20000000000 */
[----:B------:R-:W-:Y:S01]  /*31b0*/  IMAD.MOV.U32 R20, RZ, RZ, 0x41ad3b5a ;  /* 0x41ad3b5aff147424 */ /* 0x000fe200078e00ff */
[----:B------:R-:W-:Y:S01]  /*31c0*/  UMOV UR9, 0x3c7abc9e ;  /* 0x3c7abc9e00097882 */ /* 0x000fe20000000000 */
[----:B------:R-:W-:-:S04]  /*31d0*/  IMAD.MOV.U32 R21, RZ, RZ, 0x3ed0f5d2 ;  /* 0x3ed0f5d2ff157424 */ /* 0x000fc800078e00ff */
[----:B------:R-:W-:-:S10]  /*31e0*/  @!P0 DMUL R10, R22, 1.80143985094819840000e+16 ;  /* 0x43500000160a8828 */ /* 0x000fd40000000000 */
[----:B------:R-:W-:Y:S02]  /*31f0*/  @!P0 IMAD.MOV.U32 R12, RZ, RZ, R11 ;  /* 0x000000ffff0c8224 */ /* 0x000fe400078e000b */
[----:B------:R-:W-:Y:S01]  /*3200*/  @!P0 IMAD.MOV.U32 R14, RZ, RZ, R10 ;  /* 0x000000ffff0e8224 */ /* 0x000fe200078e000a */
[----:B------:R-:W-:Y:S02]  /*3210*/  SHF.R.U32.HI R10, RZ, 0x14, R23 ;  /* 0x00000014ff0a7819 */ /* 0x000fe40000011617 */
[----:B------:R-:W-:Y:S02]  /*3220*/  LOP3.LUT R12, R12, 0x800fffff, RZ, 0xc0, !PT ;  /* 0x800fffff0c0c7812 */ /* 0x000fe400078ec0ff */
[----:B------:R-:W-:Y:S02]  /*3230*/  @!P0 LEA.HI R10, R11, 0xffffffca, RZ, 0xc ;  /* 0xffffffca0b0a8811 */ /* 0x000fe400078f60ff */
[----:B------:R-:W-:-:S03]  /*3240*/  LOP3.LUT R15, R12, 0x3ff00000, RZ, 0xfc, !PT ;  /* 0x3ff000000c0f7812 */ /* 0x000fc600078efcff */
[----:B------:R-:W-:Y:S01]  /*3250*/  VIADD R11, R10, 0xfffffc01 ;  /* 0xfffffc010a0b7836 */ /* 0x000fe20000000000 */
[----:B------:R-:W-:-:S13]  /*3260*/  ISETP.GE.U32.AND P1, PT, R15, 0x3ff6a09f, PT ;  /* 0x3ff6a09f0f00780c */ /* 0x000fda0003f26070 */
[----:B------:R-:W-:Y:S02]  /*3270*/  @P1 VIADD R13, R15, 0xfff00000 ;  /* 0xfff000000f0d1836 */ /* 0x000fe40000000000 */
[----:B------:R-:W-:Y:S02]  /*3280*/  @P1 VIADD R11, R10, 0xfffffc02 ;  /* 0xfffffc020a0b1836 */ /* 0x000fe40000000000 */
        /* <DEDUP_REMOVED lines=21> */
[----:B------:R-:W-:Y:S01]  /*33e0*/  UMOV UR7, 0x3f624924 ;  /* 0x3f62492400077882 */ /* 0x000fe20000000000 */
[----:B------:R-:W-:-:S05]  /*33f0*/  DADD R18, R14, -R12 ;  /* 0x000000000e127229 */ /* 0x000fca000000080c */
[----:B------:R-:W-:Y:S01]  /*3400*/  DFMA R20, R26, R20, UR6 ;  /* 0x000000061a147e2b */ /* 0x000fe20008000014 */
[----:B------:R-:W-:Y:S01]  /*3410*/  UMOV UR6, 0x99999dfb ;  /* 0x99999dfb00067882 */ /* 0x000fe20000000000 */
[----:B------:R-:W-:Y:S01]  /*3420*/  UMOV UR7, 0x3f899999 ;  /* 0x3f89999900077882 */ /* 0x000fe20000000000 */
[----:B------:R-:W-:-:S05]  /*3430*/  DADD R18, R18, R18 ;  /* 0x0000000012127229 */ /* 0x000fca0000000012 */
[----:B------:R-:W-:Y:S01]  /*3440*/  DFMA R20, R26, R20, UR6 ;  /* 0x000000061a147e2b */ /* 0x000fe20008000014 */
[----:B------:R-:W-:Y:S01]  /*3450*/  UMOV UR6, 0x55555555 ;  /* 0x5555555500067882 */ /* 0x000fe20000000000 */
[----:B------:R-:W-:Y:S01]  /*3460*/  UMOV UR7, 0x3fb55555 ;  /* 0x3fb5555500077882 */ /* 0x000fe20000000000 */
[----:B------:R-:W-:-:S05]  /*3470*/  DFMA R18, R14, -R12, R18 ;  /* 0x8000000c0e12722b */ /* 0x000fca0000000012 */
[----:B------:R-:W-:-:S03]  /*3480*/  DFMA R14, R26, R20, UR6 ;  /* 0x000000061a0e7e2b */ /* 0x000fc60008000014 */
[----:B------:R-:W-:Y:S02]  /*3490*/  DMUL R16, R16, R18 ;  /* 0x0000001210107228 */ /* 0x000fe40000000000 */
[----:B------:R-:W-:-:S03]  /*34a0*/  DMUL R18, R12, R12 ;  /* 0x0000000c0c127228 */ /* 0x000fc60000000000 */
[----:B------:R-:W-:Y:S01]  /*34b0*/  DADD R24, -R14, UR6 ;  /* 0x000000060e187e29 */ /* 0x000fe20008000100 */
[----:B------:R-:W-:Y:S01]  /*34c0*/  UMOV UR6, 0xb9e7b0 ;  /* 0x00b9e7b000067882 */ /* 0x000fe20000000000 */
[----:B------:R-:W-:-:S03]  /*34d0*/  UMOV UR7, 0x3c46a4cb ;  /* 0x3c46a4cb00077882 */ /* 0x000fc60000000000 */
[----:B------:R-:W-:-:S03]  /*34e0*/  DFMA R22, R12, R12, -R18 ;  /* 0x0000000c0c16722b */ /* 0x000fc60000000812 */
[----:B------:R-:W-:Y:S02]  /*34f0*/  DFMA R20, R26, R20, R24 ;  /* 0x000000141a14722b */ /* 0x000fe40000000018 */
[----:B------:R-:W-:Y:S01]  /*3500*/  DMUL R26, R12, R18 ;  /* 0x000000120c1a7228 */ /* 0x000fe20000000000 */
[----:B------:R-:W-:Y:S02]  /*3510*/  VIADD R25, R17, 0x100000 ;  /* 0x0010000011197836 */ /* 0x000fe40000000000 */
[----:B------:R-:W-:-:S03]  /*3520*/  IMAD.MOV.U32 R24, RZ, RZ, R16 ;  /* 0x000000ffff187224 */ /* 0x000fc600078e0010 */
[----:B------:R-:W-:Y:S01]  /*3530*/  DADD R20, R20, -UR6 ;  /* 0x8000000614147e29 */ /* 0x000fe20008000000 */
[----:B------:R-:W-:Y:S01]  /*3540*/  UMOV UR6, 0x80000000 ;  /* 0x8000000000067882 */ /* 0x000fe20000000000 */
[----:B------:R-:W-:Y:S01]  /*3550*/  UMOV UR7, 0x43300000 ;  /* 0x4330000000077882 */ /* 0x000fe20000000000 */
[C---:B------:R-:W-:Y:S02]  /*3560*/  DFMA R24, R12.reuse, R24, R22 ;  /* 0x000000180c18722b */ /* 0x040fe40000000016 */
[----:B------:R-:W-:-:S08]  /*3570*/  DFMA R22, R12, R18, -R26 ;  /* 0x000000120c16722b */ /* 0x000fd0000000081a */
[----:B------:R-:W-:Y:S02]  /*3580*/  DFMA R22, R16, R18, R22 ;  /* 0x000000121016722b */ /* 0x000fe40000000016 */
[----:B------:R-:W-:-:S06]  /*3590*/  DADD R18, R14, R20 ;  /* 0x000000000e127229 */ /* 0x000fcc0000000014 */
[----:B------:R-:W-:Y:S02]  /*35a0*/  DFMA R22, R12, R24, R22 ;  /* 0x000000180c16722b */ /* 0x000fe40000000016 */
[----:B------:R-:W-:Y:S02]  /*35b0*/  DADD R24, R14, -R18 ;  /* 0x000000000e187229 */ /* 0x000fe40000000812 */
[----:B------:R-:W-:-:S06]  /*35c0*/  DMUL R14, R18, R26 ;  /* 0x0000001a120e7228 */ /* 0x000fcc0000000000 */
[----:B------:R-:W-:Y:S02]  /*35d0*/  DADD R24, R20, R24 ;  /* 0x0000000014187229 */ /* 0x000fe40000000018 */
[----:B------:R-:W-:-:S08]  /*35e0*/  DFMA R20, R18, R26, -R14 ;  /* 0x0000001a1214722b */ /* 0x000fd0000000080e */
        /* <DEDUP_REMOVED lines=8> */
[----:B------:R-:W-:-:S08]  /*3670*/  DADD R12, R14, R12 ;  /* 0x000000000e0c7229 */ /* 0x000fd0000000000c */
        /* <DEDUP_REMOVED lines=10> */
[----:B------:R-:W-:-:S08]  /*3720*/  DFMA R20, R12, -UR6, R10 ;  /* 0x800000060c147c2b */ /* 0x000fd0000800000a */
[----:B------:R-:W-:Y:S02]  /*3730*/  DADD R20, -R14, R20 ;  /* 0x000000000e147229 */ /* 0x000fe40000000114 */
[----:B------:R-:W-:-:S06]  /*3740*/  DADD R14, -RZ, -R8 ;  /* 0x00000000ff0e7229 */ /* 0x000fcc0000000908 */
[----:B------:R-:W-:-:S04]  /*3750*/  DADD R18, R18, -R20 ;  /* 0x0000000012127229 */ /* 0x000fc80000000814 */
[C---:B------:R-:W-:Y:S01]  /*3760*/  IMAD.SHL.U32 R8, R15.reuse, 0x2, RZ ;  /* 0x000000020f087824 */ /* 0x040fe200078e00ff */
[----:B------:R-:W-:-:S03]  /*3770*/  LOP3.LUT R9, R15, 0xff0fffff, RZ, 0xc0, !PT ;  /* 0xff0fffff0f097812 */ /* 0x000fc600078ec0ff */
[----:B------:R-:W-:Y:S01]  /*3780*/  DFMA R18, R12, UR8, R18 ;  /* 0x000000080c127c2b */ /* 0x000fe20008000012 */
[----:B------:R-:W-:-:S04]  /*3790*/  ISETP.GT.U32.AND P0, PT, R8, -0x2000001, PT ;  /* 0xfdffffff0800780c */ /* 0x000fc80003f04070 */
[----:B------:R-:W-:-:S03]  /*37a0*/  SEL R15, R9, R15, P0 ;  /* 0x0000000f090f7207 */ /* 0x000fc60000000000 */
[----:B------:R-:W-:-:S08]  /*37b0*/  DADD R12, R10, R18 ;  /* 0x000000000a0c7229 */ /* 0x000fd00000000012 */
[----:B------:R-:W-:Y:S02]  /*37c0*/  DADD R10, R10, -R12 ;  /* 0x000000000a0a7229 */ /* 0x000fe4000000080c */
[----:B------:R-:W-:-:S06]  /*37d0*/  DMUL R8, R12, R14 ;  /* 0x0000000e0c087228 */ /* 0x000fcc0000000000 */
[----:B------:R-:W-:Y:S02]  /*37e0*/  DADD R10, R18, R10 ;  /* 0x00000000120a7229 */ /* 0x000fe4000000000a */
[----:B------:R-:W-:-:S08]  /*37f0*/  DFMA R12, R12, R14, -R8 ;  /* 0x0000000e0c0c722b */ /* 0x000fd00000000808 */
[----:B------:R-:W-:Y:S01]  /*3800*/  DFMA R14, R10, R14, R12 ;  /* 0x0000000e0a0e722b */ /* 0x000fe2000000000c */
[----:B------:R-:W-:Y:S02]  /*3810*/  IMAD.MOV.U32 R12, RZ, RZ, 0x652b82fe ;  /* 0x652b82feff0c7424 */ /* 0x000fe400078e00ff */
[----:B------:R-:W-:-:S05]  /*3820*/  IMAD.MOV.U32 R13, RZ, RZ, 0x3ff71547 ;  /* 0x3ff71547ff0d7424 */ /* 0x000fca00078e00ff */
[----:B------:R-:W-:-:S08]  /*3830*/  DADD R10, R8, R14 ;  /* 0x00000000080a7229 */ /* 0x000fd0000000000e */
[----:B------:R-:W-:Y:S02]  /*3840*/  DFMA R12, R10, R12, 6.75539944105574400000e+15 ;  /* 0x433800000a0c742b */ /* 0x000fe4000000000c */
[----:B------:R-:W-:Y:S01]  /*3850*/  FSETP.GEU.AND P0, PT, |R11|, 4.1917929649353027344, PT ;  /* 0x4086232b0b00780b */ /* 0x000fe20003f0e200 */
[----:B------:R-:W-:-:S05]  /*3860*/  DADD R8, R8, -R10 ;  /* 0x0000000008087229 */ /* 0x000fca000000080a */
[----:B------:R-:W-:-:S03]  /*3870*/  DADD R16, R12, -6.75539944105574400000e+15 ;  /* 0xc33800000c107429 */ /* 0x000fc60000000000 */
[----:B------:R-:W-:-:S05]  /*3880*/  DADD R14, R14, R8 ;  /* 0x000000000e0e7229 */ /* 0x000fca0000000008 */
        /* <DEDUP_REMOVED lines=33> */
[----:B------:R-:W-:-:S08]  /*3aa0*/  DFMA R18, R16, R18, 1 ;  /* 0x3ff000001012742b */ /* 0x000fd00000000012 */
[----:B------:R-:W-:-:S10]  /*3ab0*/  DFMA R16, R16, R18, 1 ;  /* 0x3ff000001010742b */ /* 0x000fd40000000012 */
[----:B------:R-:W-:Y:S02]  /*3ac0*/  IMAD R9, R12, 0x100000, R17 ;  /* 0x001000000c097824 */ /* 0x000fe400078e0211 */
[----:B------:R-:W-:Y:S01]  /*3ad0*/  IMAD.MOV.U32 R8, RZ, RZ, R16 ;  /* 0x000000ffff087224 */ /* 0x000fe200078e0010 */
[----:B------:R-:W-:Y:S06]  /*3ae0*/  @!P0 BRA `(.L_x_123) ;  /* 0x0000000000308947 */ /* 0x000fec0003800000 */
[----:B------:R-:W-:Y:S01]  /*3af0*/  FSETP.GEU.AND P1, PT, |R11|, 4.2275390625, PT ;  /* 0x408748000b00780b */ /* 0x000fe20003f2e200 */
[C---:B------:R-:W-:Y:S02]  /*3b00*/  DADD R18, R10.reuse, +INF ;  /* 0x7ff000000a127429 */ /* 0x040fe40000000000 */
[----:B------:R-:W-:-:S08]  /*3b10*/  DSETP.GEU.AND P0, PT, R10, RZ, PT ;  /* 0x000000ff0a00722a */ /* 0x000fd00003f0e000 */
[----:B------:R-:W-:Y:S02]  /*3b20*/  FSEL R9, R19, RZ, P0 ;  /* 0x000000ff13097208 */ /* 0x000fe40000000000 */
[----:B------:R-:W-:-:S04]  /*3b30*/  @!P1 LEA.HI R8, R12, R12, RZ, 0x1 ;  /* 0x0000000c0c089211 */ /* 0x000fc800078f08ff */
[----:B------:R-:W-:Y:S02]  /*3b40*/  @!P1 SHF.R.S32.HI R11, RZ, 0x1, R8 ;  /* 0x00000001ff0b9819 */ /* 0x000fe40000011408 */
[----:B------:R-:W-:-:S03]  /*3b50*/  FSEL R8, R18, RZ, P0 ;  /* 0x000000ff12087208 */ /* 0x000fc60000000000 */
[----:B------:R-:W-:Y:S02]  /*3b60*/  @!P1 IMAD.IADD R10, R12, 0x1, -R11 ;  /* 0x000000010c0a9824 */ /* 0x000fe400078e0a0b */
[----:B------:R-:W-:-:S03]  /*3b70*/  @!P1 IMAD R17, R11, 0x100000, R17 ;  /* 0x001000000b119824 */ /* 0x000fc600078e0211 */
[----:B------:R-:W-:Y:S01]  /*3b80*/  @!P1 LEA R11, R10, 0x3ff00000, 0x14 ;  /* 0x3ff000000a0b9811 */ /* 0x000fe200078ea0ff */
[----:B------:R-:W-:-:S06]  /*3b90*/  @!P1 IMAD.MOV.U32 R10, RZ, RZ, RZ ;  /* 0x000000ffff0a9224 */ /* 0x000fcc00078e00ff */
[----:B------:R-:W-:-:S11]  /*3ba0*/  @!P1 DMUL R8, R16, R10 ;  /* 0x0000000a10089228 */ /* 0x000fd60000000000 */
.L_x_123:
[----:B------:R-:W-:Y:S02]  /*3bb0*/  DFMA R14, R14, R8, R8 ;  /* 0x000000080e0e722b */ /* 0x000fe40000000008 */
[----:B------:R-:W-:-:S08]  /*3bc0*/  DSETP.NEU.AND P0, PT, |R8|, +INF , PT ;  /* 0x7ff000000800742a */ /* 0x000fd00003f0d200 */
[----:B------:R-:W-:Y:S01]  /*3bd0*/  FSEL R10, R8, R14, !P0 ;  /* 0x0000000e080a7208 */ /* 0x000fe20004000000 */
[----:B------:R-:W-:Y:S01]  /*3be0*/  IMAD.MOV.U32 R8, RZ, RZ, R0 ;  /* 0x000000ffff087224 */ /* 0x000fe200078e0000 */
[----:B------:R-:W-:Y:S01]  /*3bf0*/  FSEL R11, R9, R15, !P0 ;  /* 0x0000000f090b7208 */ /* 0x000fe20004000000 */
[----:B------:R-:W-:-:S04]  /*3c00*/  IMAD.MOV.U32 R9, RZ, RZ, 0x0 ;  /* 0x00000000ff097424 */ /* 0x000fc800078e00ff */
[----:B------:R-:W-:Y:S05]  /*3c10*/  RET.REL.NODEC R8 `(math_tgamma) ;  /* 0xffffffc008f87950 */ /* 0x000fea0003c3ffff */
.L_x_124:
        /* <DEDUP_REMOVED lines=14> */
.L_x_475:


//--------------------- .text.math_tanh           --------------------------
	.section	.text.math_tanh,"ax",@progbits
	.align	128
        .global         math_tanh
        .type           math_tanh,@function
        .size           math_tanh,(.L_x_502 - math_tanh)
        .other          math_tanh,@"STO_CUDA_ENTRY STV_DEFAULT"
math_tanh:
.text.math_tanh:
        /* <DEDUP_REMOVED lines=20> */
[----:B--2---:R-:W-:Y:S01]  /*0140*/  LOP3.LUT R7, R3, 0x7fffffff, RZ, 0xc0, !PT ;  /* 0x7fffffff03077812 */ /* 0x004fe200078ec0ff */
[----:B------:R-:W-:-:S06]  /*0150*/  IMAD.MOV.U32 R6, RZ, RZ, R2 ;  /* 0x000000ffff067224 */ /* 0x000fcc00078e0002 */
[----:B------:R-:W-:-:S14]  /*0160*/  DSETP.GE.AND P0, PT, R6, UR6, PT ;  /* 0x0000000606007e2a */ /* 0x000fdc000bf06000 */
[----:B------:R-:W-:Y:S05]  /*0170*/  @!P0 BRA `(.L_x_126) ;  /* 0x0000000000e48947 */ /* 0x000fea0003800000 */
[----:B------:R-:W-:Y:S01]  /*0180*/  DADD R10, R6, R6 ;  /* 0x00000000060a7229 */ /* 0x000fe20000000006 */
[----:B------:R-:W-:Y:S01]  /*0190*/  UMOV UR6, 0xfefa39ef ;  /* 0xfefa39ef00067882 */ /* 0x000fe20000000000 */
[----:B------:R-:W-:Y:S01]  /*01a0*/  UMOV UR7, 0x3fe62e42 ;  /* 0x3fe62e4200077882 */ /* 0x000fe20000000000 */
[----:B------:R-:W-:Y:S01]  /*01b0*/  IMAD.MOV.U32 R12, RZ, RZ, -0x7649667 ;  /* 0xf89b6999ff0c7424 */ /* 0x000fe200078e00ff */
[----:B------:R-:W-:Y:S01]  /*01c0*/  ISETP.GT.U32.AND P0, PT, R7, 0x40330fc1, PT ;  /* 0x40330fc10700780c */ /* 0x000fe20003f04070 */
[----:B------:R-:W-:Y:S01]  /*01d0*/  IMAD.MOV.U32 R13, RZ, RZ, 0x3e928a27 ;  /* 0x3e928a27ff0d7424 */ /* 0x000fe200078e00ff */
[----:B------:R-:W0:Y:S02]  /*01e0*/  F2F.F32.F64 R2, R10 ;  /* 0x0000000a00027310 */ /* 0x000e240000301000 */
[----:B0-----:R-:W-:-:S06]  /*01f0*/  FMUL R2, R2, 1.4426950216293334961 ;  /* 0x3fb8aa3b02027820 */ /* 0x001fcc0000400000 */
[----:B------:R-:W0:Y:S08]  /*0200*/  FRND R2, R2 ;  /* 0x0000000200027307 */ /* 0x000e300000201000 */
[----:B0-----:R0:W1:Y:S08]  /*0210*/  F2F.F64.F32 R8, R2 ;  /* 0x0000000200087310 */ /* 0x0010700000201800 */
[----:B0-----:R-:W0:Y:S01]  /*0220*/  MUFU.EX2 R2, R2 ;  /* 0x0000000200027308 */ /* 0x001e220000000800 */
[----:B-1----:R-:W-:Y:S01]  /*0230*/  DFMA R8, R8, -UR6, R10 ;  /* 0x8000000608087c2b */ /* 0x002fe2000800000a */
[----:B------:R-:W-:Y:S01]  /*0240*/  UMOV UR6, 0xa4741b81 ;  /* 0xa4741b8100067882 */ /* 0x000fe20000000000 */
[----:B------:R-:W-:-:S06]  /*0250*/  UMOV UR7, 0x3e5ae904 ;  /* 0x3e5ae90400077882 */ /* 0x000fcc0000000000 */
[C---:B------:R-:W-:Y:S01]  /*0260*/  DFMA R12, R8.reuse, UR6, R12 ;  /* 0x00000006080c7c2b */ /* 0x040fe2000800000c */
[----:B------:R-:W-:Y:S01]  /*0270*/  UMOV UR6, 0x15ff7e07 ;  /* 0x15ff7e0700067882 */ /* 0x000fe20000000000 */
[----:B------:R-:W-:Y:S01]  /*0280*/  UMOV UR7, 0x3ec71de7 ;  /* 0x3ec71de700077882 */ /* 0x000fe20000000000 */
[----:B0-----:R-:W0:Y:S05]  /*0290*/  F2F.F64.F32 R10, R2 ;  /* 0x00000002000a7310 */ /* 0x001e2a0000201800 */
[----:B------:R-:W-:Y:S01]  /*02a0*/  DFMA R12, R8, R12, UR6 ;  /* 0x00000006080c7e2b */ /* 0x000fe2000800000c */
[----:B------:R-:W-:Y:S01]  /*02b0*/  UMOV UR6, 0x6b0ac45a ;  /* 0x6b0ac45a00067882 */ /* 0x000fe20000000000 */
[----:B------:R-:W-:-:S06]  /*02c0*/  UMOV UR7, 0x3efa019a ;  /* 0x3efa019a00077882 */ /* 0x000fcc0000000000 */
[----:B------:R-:W-:Y:S01]  /*02d0*/  DFMA R12, R8, R12, UR6 ;  /* 0x00000006080c7e2b */ /* 0x000fe2000800000c */
[----:B------:R-:W-:Y:S01]  /*02e0*/  UMOV UR6, 0x17eed94f ;  /* 0x17eed94f00067882 */ /* 0x000fe20000000000 */
[----:B------:R-:W-:Y:S01]  /*02f0*/  UMOV UR7, 0x3f2a01a0 ;  /* 0x3f2a01a000077882 */ /* 0x000fe20000000000 */
[----:B0-----:R-:W-:-:S05]  /*0300*/  DADD R14, -R10, 1 ;  /* 0x3ff000000a0e7429 */ /* 0x001fca0000000100 */
        /* <DEDUP_REMOVED lines=16> */
[----:B------:R-:W-:-:S08]  /*0410*/  DMUL R12, R8, R12 ;  /* 0x0000000c080c7228 */ /* 0x000fd00000000000 */
[----:B------:R-:W-:Y:S01]  /*0420*/  DFMA R12, R8, R12, R8 ;  /* 0x0000000c080c722b */ /* 0x000fe20000000008 */
[----:B------:R-:W-:-:S07]  /*0430*/  IMAD.MOV.U32 R8, RZ, RZ, RZ ;  /* 0x000000ffff087224 */ /* 0x000fce00078e00ff */
[----:B------:R-:W-:-:S08]  /*0440*/  DFMA R12, -R12, R10, R14 ;  /* 0x0000000a0c0c722b */ /* 0x000fd0000000010e */
[----:B------:R-:W-:-:S06]  /*0450*/  DADD R12, -R12, 2 ;  /* 0x400000000c0c7429 */ /* 0x000fcc0000000100 */
[----:B------:R-:W0:Y:S02]  /*0460*/  MUFU.RCP64H R9, R13 ;  /* 0x0000000d00097308 */ /* 0x000e240000001800 */
[----:B0-----:R-:W-:-:S08]  /*0470*/  DFMA R10, -R12, R8, 1 ;  /* 0x3ff000000c0a742b */ /* 0x001fd00000000108 */
[----:B------:R-:W-:-:S08]  /*0480*/  DFMA R10, R10, R10, R10 ;  /* 0x0000000a0a0a722b */ /* 0x000fd0000000000a */
[----:B------:R-:W-:Y:S01]  /*0490*/  DFMA R10, R8, R10, R8 ;  /* 0x0000000a080a722b */ /* 0x000fe20000000008 */
[----:B------:R-:W-:Y:S02]  /*04a0*/  IMAD.MOV.U32 R8, RZ, RZ, 0x0 ;  /* 0x00000000ff087424 */ /* 0x000fe400078e00ff */
[----:B------:R-:W-:-:S06]  /*04b0*/  IMAD.MOV.U32 R9, RZ, RZ, 0x40000000 ;  /* 0x40000000ff097424 */ /* 0x000fcc00078e00ff */
[----:B------:R-:W-:-:S10]  /*04c0*/  DFMA R10, R10, -R8, 1 ;  /* 0x3ff000000a0a742b */ /* 0x000fd40000000808 */
[----:B------:R-:W-:Y:S02]  /*04d0*/  FSEL R5, R11, 1.875, !P0 ;  /* 0x3ff000000b057808 */ /* 0x000fe40004000000 */
[----:B------:R-:W-:Y:S02]  /*04e0*/  FSEL R2, R10, RZ, !P0 ;  /* 0x000000ff0a027208 */ /* 0x000fe40004000000 */
[----:B------:R-:W-:Y:S01]  /*04f0*/  LOP3.LUT R3, R5, 0x80000000, R3, 0xb8, !PT ;  /* 0x8000000005037812 */ /* 0x000fe200078eb803 */
[----:B------:R-:W-:Y:S06]  /*0500*/  BRA `(.L_x_127) ;  /* 0x00000000008c7947 */ /* 0x000fec0003800000 */
.L_x_126:
[----:B------:R-:W-:Y:S01]  /*0510*/  DMUL R6, R2, R2 ;  /* 0x0000000202067228 */ /* 0x000fe20000000000 */
[----:B------:R-:W-:Y:S01]  /*0520*/  IMAD.MOV.U32 R8, RZ, RZ, 0x420afc3d ;  /* 0x420afc3dff087424 */ /* 0x000fe200078e00ff */
[----:B------:R-:W-:Y:S01]  /*0530*/  UMOV UR6, 0xe2f5e964 ;  /* 0xe2f5e96400067882 */ /* 0x000fe20000000000 */
[----:B------:R-:W-:Y:S01]  /*0540*/  IMAD.MOV.U32 R9, RZ, RZ, 0x3f14359f ;  /* 0x3f14359fff097424 */ /* 0x000fe200078e00ff */
[----:B------:R-:W-:-:S05]  /*0550*/  UMOV UR7, 0x3ef0bc46 ;  /* 0x3ef0bc4600077882 */ /* 0x000fca0000000000 */
        /* <DEDUP_REMOVED lines=28> */
[----:B------:R-:W-:-:S08]  /*0720*/  DFMA R8, R6, R8, RZ ;  /* 0x000000080608722b */ /* 0x000fd000000000ff */
[----:B------:R-:W-:-:S11]  /*0730*/  DFMA R2, R2, R8, R2 ;  /* 0x000000080202722b */ /* 0x000fd60000000002 */
.L_x_127:
[----:B------:R-:W-:Y:S05]  /*0740*/  BSYNC.RECONVERGENT B0 ;  /* 0x0000000000007941 */ /* 0x000fea0003800200 */
.L_x_125:
[----:B------:R-:W0:Y:S02]  /*0750*/  LDCU.64 UR6, c[0x0][0x388] ;  /* 0x00007100ff0677ac */ /* 0x000e240008000a00 */
[----:B0-----:R-:W-:-:S04]  /*0760*/  IADD3 R6, P0, PT, R0, UR6, RZ ;  /* 0x0000000600067c10 */ /* 0x001fc8000ff1e0ff */
[----:B------:R-:W-:-:S05]  /*0770*/  IADD3.X R7, PT, PT, R4, UR7, RZ, P0, !PT ;  /* 0x0000000704077c10 */ /* 0x000fca00087fe4ff */
[----:B------:R-:W-:Y:S01]  /*0780*/  STG.E.64 desc[UR4][R6.64], R2 ;  /* 0x0000000206007986 */ /* 0x000fe2000c101b04 */
[----:B------:R-:W-:Y:S05]  /*0790*/  EXIT ;  /* 0x000000000000794d */ /* 0x000fea0003800000 */
.L_x_128:
        /* <DEDUP_REMOVED lines=14> */
.L_x_502:


//--------------------- .text.math_tan            --------------------------
	.section	.text.math_tan,"ax",@progbits
	.align	128
        .global         math_tan
        .type           math_tan,@function
        .size           math_tan,(.L_x_476 - math_tan)
        .other          math_tan,@"STO_CUDA_ENTRY STV_DEFAULT"
math_tan:
.text.math_tan:
        /* <DEDUP_REMOVED lines=19> */
[----:B--2---:R-:W-:-:S14]  /*0130*/  DSETP.NEU.AND P1, PT, |R16|, +INF , PT ;  /* 0x7ff000001000742a */ /* 0x004fdc0003f2d200 */
[----:B------:R-:W-:Y:S01]  /*0140*/  @!P1 DMUL R2, RZ, R16 ;  /* 0x00000010ff029228 */ /* 0x000fe20000000000 */
[----:B------:R-:W-:Y:S01]  /*0150*/  @!P1 PLOP3.LUT P0, PT, PT, PT, PT, 0x80, 0x8 ;  /* 0x000000000008981c */ /* 0x000fe20003f0f070 */
[----:B------:R-:W-:-:S12]  /*0160*/  @!P1 BRA `(.L_x_130) ;  /* 0x0000000000589947 */ /* 0x000fd80003800000 */
        /* <DEDUP_REMOVED lines=17> */
[----:B------:R-:W-:-:S07]  /*0280*/  MOV R10, 0x2a0 ;  /* 0x000002a0000a7802 */ /* 0x000fce0000000f00 */
[----:B------:R-:W-:Y:S05]  /*0290*/  CALL.REL.NOINC `($math_tan$__internal_trig_reduction_slowpathd) ;  /* 0x0000000400147944 */ /* 0x000fea0003c00000 */
.L_x_132:
[----:B------:R-:W-:Y:S05]  /*02a0*/  BSYNC.RECONVERGENT B0 ;  /* 0x0000000000007941 */ /* 0x000fea0003800200 */
.L_x_131:
[----:B------:R-:W-:-:S04]  /*02b0*/  LOP3.LUT R4, R4, 0x1, RZ, 0xc0, !PT ;  /* 0x0000000104047812 */ /* 0x000fc800078ec0ff */
[----:B------:R-:W-:-:S13]  /*02c0*/  ISETP.NE.U32.AND P0, PT, R4, 0x1, PT ;  /* 0x000000010400780c */ /* 0x000fda0003f05070 */
.L_x_130:
[----:B------:R-:W-:Y:S05]  /*02d0*/  BSYNC.RECONVERGENT B1 ;  /* 0x0000000000017941 */ /* 0x000fea0003800200 */
.L_x_129:
[----:B------:R-:W-:Y:S01]  /*02e0*/  DMUL R4, R2, R2 ;  /* 0x0000000202047228 */ /* 0x000fe20000000000 */
[----:B------:R-:W-:Y:S01]  /*02f0*/  IMAD.MOV.U32 R6, RZ, RZ, 0x5b27ebb1 ;  /* 0x5b27ebb1ff067424 */ /* 0x000fe200078e00ff */
[----:B------:R-:W-:Y:S01]  /*0300*/  UMOV UR6, 0x2799bcb9 ;  /* 0x2799bcb900067882 */ /* 0x000fe20000000000 */
[----:B------:R-:W-:Y:S01]  /*0310*/  IMAD.MOV.U32 R7, RZ, RZ, 0x3ef9757c ;  /* 0x3ef9757cff077424 */ /* 0x000fe200078e00ff */
[----:B------:R-:W-:Y:S01]  /*0320*/  UMOV UR7, 0x3ee48dac ;  /* 0x3ee48dac00077882 */ /* 0x000fe20000000000 */
[----:B------:R-:W-:Y:S04]  /*0330*/  BSSY.RECONVERGENT B0, `(.L_x_133) ;  /* 0x0000036000007945 */ /* 0x000fe80003800200 */
        /* <DEDUP_REMOVED lines=42> */
[----:B------:R-:W-:Y:S10]  /*05e0*/  @P0 BRA `(.L_x_134) ;  /* 0x0000000000280947 */ /* 0x000ff40003800000 */
[----:B------:R-:W0:Y:S01]  /*05f0*/  MUFU.RCP64H R9, R5 ;  /* 0x0000000500097308 */ /* 0x000e220000001800 */
[----:B------:R-:W-:-:S06]  /*0600*/  IMAD.MOV.U32 R8, RZ, RZ, RZ ;  /* 0x000000ffff087224 */ /* 0x000fcc00078e00ff */
[----:B0-----:R-:W-:-:S08]  /*0610*/  DFMA R6, -R4, R8, 1 ;  /* 0x3ff000000406742b */ /* 0x001fd00000000108 */
[----:B------:R-:W-:Y:S02]  /*0620*/  DFMA R10, R6, R6, R6 ;  /* 0x00000006060a722b */ /* 0x000fe40000000006 */
[----:B------:R-:W-:-:S06]  /*0630*/  DADD R6, R4, -R2 ;  /* 0x0000000004067229 */ /* 0x000fcc0000000802 */
[----:B------:R-:W-:Y:S02]  /*0640*/  DFMA R10, R8, R10, R8 ;  /* 0x0000000a080a722b */ /* 0x000fe40000000008 */
[----:B------:R-:W-:-:S06]  /*0650*/  DFMA R6, R16, R2, -R6 ;  /* 0x000000021006722b */ /* 0x000fcc0000000806 */
[----:B------:R-:W-:-:S08]  /*0660*/  DFMA R2, R4, -R10, 1 ;  /* 0x3ff000000402742b */ /* 0x000fd0000000080a */
[----:B------:R-:W-:-:S08]  /*0670*/  DFMA R2, R6, -R10, R2 ;  /* 0x8000000a0602722b */ /* 0x000fd00000000002 */
[----:B------:R-:W-:-:S11]  /*0680*/  DFMA R4, -R10, R2, -R10 ;  /* 0x000000020a04722b */ /* 0x000fd6000000090a */
.L_x_134:
[----:B------:R-:W-:Y:S05]  /*0690*/  BSYNC.RECONVERGENT B0 ;  /* 0x0000000000007941 */ /* 0x000fea0003800200 */
.L_x_133:
[----:B------:R-:W0:Y:S02]  /*06a0*/  LDCU.64 UR6, c[0x0][0x388] ;  /* 0x00007100ff0677ac */ /* 0x000e240008000a00 */
[----:B0-----:R-:W-:-:S04]  /*06b0*/  IADD3 R12, P0, PT, R12, UR6, RZ ;  /* 0x000000060c0c7c10 */ /* 0x001fc8000ff1e0ff */
[----:B------:R-:W-:-:S05]  /*06c0*/  IADD3.X R13, PT, PT, R14, UR7, RZ, P0, !PT ;  /* 0x000000070e0d7c10 */ /* 0x000fca00087fe4ff */
[----:B------:R-:W-:Y:S01]  /*06d0*/  STG.E.64 desc[UR4][R12.64], R4 ;  /* 0x000000040c007986 */ /* 0x000fe2000c101b04 */
[----:B------:R-:W-:Y:S05]  /*06e0*/  EXIT ;  /* 0x000000000000794d */ /* 0x000fea0003800000 */
        .type           $math_tan$__internal_trig_reduction_slowpathd,@function
        .size           $math_tan$__internal_trig_reduction_slowpathd,(.L_x_476 - $math_tan$__internal_trig_reduction_slowpathd)
$math_tan$__internal_trig_reduction_slowpathd:
[--C-:B------:R-:W-:Y:S01]  /*06f0*/  SHF.R.U32.HI R6, RZ, 0x14, R17.reuse ;  /* 0x00000014ff067819 */ /* 0x100fe20000011611 */
[----:B------:R-:W-:Y:S02]  /*0700*/  IMAD.MOV.U32 R2, RZ, RZ, R16 ;  /* 0x000000ffff027224 */ /* 0x000fe400078e0010 */
[----:B------:R-:W-:Y:S01]  /*0710*/  IMAD.MOV.U32 R3, RZ, RZ, R17 ;  /* 0x000000ffff037224 */ /* 0x000fe200078e0011 */
[----:B------:R-:W-:Y:S01]  /*0720*/  LOP3.LUT R0, R6, 0x7ff, RZ, 0xc0, !PT ;  /* 0x000007ff06007812 */ /* 0x000fe200078ec0ff */
[----:B------:R-:W-:-:S03]  /*0730*/  IMAD.MOV.U32 R4, RZ, RZ, RZ ;  /* 0x000000ffff047224 */ /* 0x000fc600078e00ff */
        /* <DEDUP_REMOVED lines=20> */
.L_x_139:
        /* <DEDUP_REMOVED lines=20> */
[----:B------:R-:W-:-:S03]  /*09c0*/  VIADD R4, R4, 0x1 ;  /* 0x0000000104047836 */ /* 0x000fc60000000000 */
[----:B------:R-:W-:Y:S01]  /*09d0*/  IADD3.X R3, P1, PT, R3, R2, RZ, P1, !PT ;  /* 0x0000000203037210 */ /* 0x000fe20000f3e4ff */
[----:B------:R-:W-:Y:S01]  /*09e0*/  IMAD.X R2, RZ, RZ, R16, P0 ;  /* 0x000000ffff027224 */ /* 0x000fe200000e0610 */
[----:B------:R-:W-:-:S03]  /*09f0*/  ISETP.NE.AND P0, PT, R13, -0xf, PT ;  /* 0xfffffff10d00780c */ /* 0x000fc60003f05270 */
[----:B------:R-:W-:Y:S02]  /*0a00*/  IMAD.X R2, RZ, RZ, R2, P1 ;  /* 0x000000ffff027224 */ /* 0x000fe400008e0602 */
[----:B0-----:R-:W-:Y:S02]  /*0a10*/  IMAD.MOV.U32 R18, RZ, RZ, R3 ;  /* 0x000000ffff127224 */ /* 0x001fe400078e0003 */
[----:B------:R-:W-:-:S06]  /*0a20*/  IMAD.MOV.U32 R19, RZ, RZ, R2 ;  /* 0x000000ffff137224 */ /* 0x000fcc00078e0002 */
[----:B------:R-:W-:Y:S05]  /*0a30*/  @P0 BRA `(.L_x_139) ;  /* 0xfffffffc00900947 */ /* 0x000fea000383ffff */
[----:B------:R-:W-:Y:S05]  /*0a40*/  BSYNC.RECONVERGENT B3 ;  /* 0x0000000000037941 */ /* 0x000fea0003800200 */
.L_x_138:
[----:B------:R-:W-:-:S07]  /*0a50*/  IMAD.MOV.U32 R15, RZ, RZ, R0 ;  /* 0x000000ffff0f7224 */ /* 0x000fce00078e0000 */
.L_x_137:
[----:B------:R-:W-:Y:S05]  /*0a60*/  BSYNC.RECONVERGENT B2 ;  /* 0x0000000000027941 */ /* 0x000fea0003800200 */
.L_x_136:
        /* <DEDUP_REMOVED lines=11> */
[CC--:B---3--:R-:W-:Y:S02]  /*0b20*/  @P0 SHF.L.U32 R11, R2.reuse, R21.reuse, RZ ;  /* 0x00000015020b0219 */ /* 0x0c8fe400000006ff */
[----:B------:R-:W-:Y:S02]  /*0b30*/  @P0 SHF.R.U64 R6, R7, R0, R9 ;  /* 0x0000000007060219 */ /* 0x000fe40000001209 */
[--C-:B------:R-:W-:Y:S02]  /*0b40*/  @P0 SHF.R.U32.HI R15, RZ, 0x1, R3.reuse ;  /* 0x00000001ff0f0819 */ /* 0x100fe40000011603 */
[C-C-:B------:R-:W-:Y:S02]  /*0b50*/  @P0 SHF.R.U64 R13, R2.reuse, 0x1, R3.reuse ;  /* 0x00000001020d0819 */ /* 0x140fe40000001203 */
[----:B------:R-:W-:-:S02]  /*0b60*/  @P0 SHF.L.U64.HI R8, R2, R21, R3 ;  /* 0x0000001502080219 */ /* 0x000fc40000010203 */
[----:B------:R-:W-:Y:S02]  /*0b70*/  @P0 SHF.R.U32.HI R7, RZ, R0, R9 ;  /* 0x00000000ff070219 */ /* 0x000fe40000011609 */
[----:B------:R-:W-:Y:S02]  /*0b80*/  @P0 LOP3.LUT R2, R11, R6, RZ, 0xfc, !PT ;  /* 0x000000060b020212 */ /* 0x000fe400078efcff */
[----:B----4-:R-:W-:Y:S02]  /*0b90*/  @P0 SHF.L.U32 R9, R4, R21, RZ ;  /* 0x0000001504090219 */ /* 0x010fe400000006ff */
[----:B------:R-:W-:Y:S02]  /*0ba0*/  @P0 SHF.R.U64 R16, R13, R0, R15 ;  /* 0x000000000d100219 */ /* 0x000fe4000000120f */
[----:B------:R-:W-:Y:S01]  /*0bb0*/  @P0 LOP3.LUT R3, R8, R7, RZ, 0xfc, !PT ;  /* 0x0000000708030212 */ /* 0x000fe200078efcff */
[----:B------:R-:W-:Y:S01]  /*0bc0*/  IMAD.SHL.U32 R8, R2, 0x4, RZ ;  /* 0x0000000402087824 */ /* 0x000fe200078e00ff */
[----:B------:R-:W-:-:S02]  /*0bd0*/  @P0 SHF.L.U64.HI R21, R4, R21, R5 ;  /* 0x0000001504150219 */ /* 0x000fc40000010205 */
[----:B------:R-:W-:Y:S02]  /*0be0*/  @P0 LOP3.LUT R4, R9, R16, RZ, 0xfc, !PT ;  /* 0x0000001009040212 */ /* 0x000fe400078efcff */
[----:B------:R-:W-:Y:S02]  /*0bf0*/  @P0 SHF.R.U32.HI R0, RZ, R0, R15 ;  /* 0x00000000ff000219 */ /* 0x000fe4000001160f */
        /* <DEDUP_REMOVED lines=15> */
[----:B------:R-:W-:Y:S02]  /*0cf0*/  ISETP.NE.U32.AND P1, PT, R2, RZ, PT ;  /* 0x000000ff0200720c */ /* 0x000fe40003f25070 */
[----:B------:R-:W-:Y:S02]  /*0d00*/  SEL R9, R9, R6, P0 ;  /* 0x0000000609097207 */ /* 0x000fe40000000000 */
[----:B------:R-:W-:Y:S01]  /*0d10*/  SEL R3, R13, R2, !P1 ;  /* 0x000000020d037207 */ /* 0x000fe20004800000 */
[----:B------:R-:W-:-:S05]  /*0d20*/  @!P0 IMAD.MOV R8, RZ, RZ, -R8 ;  /* 0x000000ffff088224 */ /* 0x000fca00078e0a08 */
[----:B------:R-:W1:Y:S02]  /*0d30*/  FLO.U32 R3, R3 ;  /* 0x0000000300037300 */ /* 0x000e6400000e0000 */
[C---:B-1----:R-:W-:Y:S02]  /*0d40*/  IADD3 R7, PT, PT, -R3.reuse, 0x1f, RZ ;  /* 0x0000001f03077810 */ /* 0x042fe40007ffe1ff */
[----:B------:R-:W-:-:S03]  /*0d50*/  IADD3 R0, PT, PT, -R3, 0x3f, RZ ;  /* 0x0000003f03007810 */ /* 0x000fc60007ffe1ff */
[----:B------:R-:W-:-:S05]  /*0d60*/  @P1 IMAD.MOV R0, RZ, RZ, R7 ;  /* 0x000000ffff001224 */ /* 0x000fca00078e0207 */
[----:B------:R-:W-:-:S13]  /*0d70*/  ISETP.NE.AND P1, PT, R0, RZ, PT ;  /* 0x000000ff0000720c */ /* 0x000fda0003f25270 */
[----:B0-----:R-:W-:Y:S05]  /*0d80*/  @!P1 BRA `(.L_x_141) ;  /* 0x0000000000289947 */ /* 0x001fea0003800000 */
[--C-:B------:R-:W-:Y:S02]  /*0d90*/  SHF.R.U64 R7, R8, 0x1, R9.reuse ;  /* 0x0000000108077819 */ /* 0x100fe40000001209 */
[C---:B------:R-:W-:Y:S02]  /*0da0*/  LOP3.LUT R3, R0.reuse, 0x3f, RZ, 0xc0, !PT ;  /* 0x0000003f00037812 */ /* 0x040fe400078ec0ff */
        /* <DEDUP_REMOVED lines=8> */
.L_x_141:
[----:B------:R-:W-:Y:S05]  /*0e30*/  BSYNC.RECONVERGENT B2 ;  /* 0x0000000000027941 */ /* 0x000fea0003800200 */
.L_x_140:
        /* <DEDUP_REMOVED lines=36> */
.L_x_135:
[----:B------:R-:W-:-:S04]  /*1080*/  IMAD.MOV.U32 R11, RZ, RZ, 0x0 ;  /* 0x00000000ff0b7424 */ /* 0x000fc800078e00ff */
[----:B------:R-:W-:Y:S05]  /*1090*/  RET.REL.NODEC R10 `(math_tan) ;  /* 0xffffffec0ad87950 */ /* 0x000fea0003c3ffff */
.L_x_142:
        /* <DEDUP_REMOVED lines=14> */
.L_x_476:


//--------------------- .text.math_sqrt           --------------------------
	.section	.text.math_sqrt,"ax",@progbits
	.align	128
        .global         math_sqrt
        .type           math_sqrt,@function
        .size           math_sqrt,(.L_x_477 - math_sqrt)
        .other          math_sqrt,@"STO_CUDA_ENTRY STV_DEFAULT"
math_sqrt:
.text.math_sqrt:
        /* <DEDUP_REMOVED lines=17> */
[----:B------:R-:W-:Y:S01]  /*0110*/  IMAD.MOV.U32 R10, RZ, RZ, 0x0 ;  /* 0x00000000ff0a7424 */ /* 0x000fe200078e00ff */
[----:B------:R-:W-:Y:S01]  /*0120*/  BSSY.RECONVERGENT B0, `(.L_x_143) ;  /* 0x0000014000007945 */ /* 0x000fe20003800200 */
[----:B------:R-:W-:Y:S01]  /*0130*/  IMAD.MOV.U32 R11, RZ, RZ, 0x3fd80000 ;  /* 0x3fd80000ff0b7424 */ /* 0x000fe200078e00ff */
[----:B--2---:R-:W0:Y:S01]  /*0140*/  MUFU.RSQ64H R9, R7 ;  /* 0x0000000700097308 */ /* 0x004e220000001c00 */
[----:B------:R-:W-:-:S05]  /*0150*/  VIADD R8, R7, 0xfcb00000 ;  /* 0xfcb0000007087836 */ /* 0x000fca0000000000 */
[----:B------:R-:W-:Y:S01]  /*0160*/  ISETP.GE.U32.AND P0, PT, R8, 0x7ca00000, PT ;  /* 0x7ca000000800780c */ /* 0x000fe20003f06070 */
[----:B0-----:R-:W-:-:S08]  /*0170*/  DMUL R4, R8, R8 ;  /* 0x0000000808047228 */ /* 0x001fd00000000000 */
[----:B------:R-:W-:-:S08]  /*0180*/  DFMA R4, R6, -R4, 1 ;  /* 0x3ff000000604742b */ /* 0x000fd00000000804 */
[----:B------:R-:W-:Y:S02]  /*0190*/  DFMA R10, R4, R10, 0.5 ;  /* 0x3fe00000040a742b */ /* 0x000fe4000000000a */
[----:B------:R-:W-:-:S08]  /*01a0*/  DMUL R4, R8, R4 ;  /* 0x0000000408047228 */ /* 0x000fd00000000000 */
[----:B------:R-:W-:-:S08]  /*01b0*/  DFMA R10, R10, R4, R8 ;  /* 0x000000040a0a722b */ /* 0x000fd00000000008 */
[----:B------:R-:W-:Y:S02]  /*01c0*/  DMUL R12, R6, R10 ;  /* 0x0000000a060c7228 */ /* 0x000fe40000000000 */
[----:B------:R-:W-:Y:S02]  /*01d0*/  VIADD R17, R11, 0xfff00000 ;  /* 0xfff000000b117836 */ /* 0x000fe40000000000 */
[----:B------:R-:W-:-:S04]  /*01e0*/  IMAD.MOV.U32 R16, RZ, RZ, R10 ;  /* 0x000000ffff107224 */ /* 0x000fc800078e000a */
[----:B------:R-:W-:-:S08]  /*01f0*/  DFMA R14, R12, -R12, R6 ;  /* 0x8000000c0c0e722b */ /* 0x000fd00000000006 */
[----:B------:R-:W-:Y:S01]  /*0200*/  DFMA R4, R14, R16, R12 ;  /* 0x000000100e04722b */ /* 0x000fe2000000000c */
[----:B------:R-:W-:Y:S10]  /*0210*/  @!P0 BRA `(.L_x_144) ;  /* 0x0000000000108947 */ /* 0x000ff40003800000 */
[----:B------:R-:W-:-:S07]  /*0220*/  MOV R4, 0x240 ;  /* 0x0000024000047802 */ /* 0x000fce0000000f00 */
[----:B------:R-:W-:Y:S05]  /*0230*/  CALL.REL.NOINC `($__internal_6_$__cuda_sm20_dsqrt_rn_f64_mediumpath_v1) ;  /* 0x0000000000207944 */ /* 0x000fea0003c00000 */
[----:B------:R-:W-:Y:S01]  /*0240*/  MOV R4, R8 ;  /* 0x0000000800047202 */ /* 0x000fe20000000f00 */
[----:B------:R-:W-:-:S07]  /*0250*/  IMAD.MOV.U32 R5, RZ, RZ, R9 ;  /* 0x000000ffff057224 */ /* 0x000fce00078e0009 */
.L_x_144:
[----:B------:R-:W-:Y:S05]  /*0260*/  BSYNC.RECONVERGENT B0 ;  /* 0x0000000000007941 */ /* 0x000fea0003800200 */
.L_x_143:
[----:B------:R-:W0:Y:S02]  /*0270*/  LDCU.64 UR6, c[0x0][0x388] ;  /* 0x00007100ff0677ac */ /* 0x000e240008000a00 */
[----:B0-----:R-:W-:-:S04]  /*0280*/  IADD3 R2, P0, PT, R2, UR6, RZ ;  /* 0x0000000602027c10 */ /* 0x001fc8000ff1e0ff */
[----:B------:R-:W-:-:S05]  /*0290*/  IADD3.X R3, PT, PT, R0, UR7, RZ, P0, !PT ;  /* 0x0000000700037c10 */ /* 0x000fca00087fe4ff */
[----:B------:R-:W-:Y:S01]  /*02a0*/  STG.E.64 desc[UR4][R2.64], R4 ;  /* 0x0000000402007986 */ /* 0x000fe2000c101b04 */
[----:B------:R-:W-:Y:S05]  /*02b0*/  EXIT ;  /* 0x000000000000794d */ /* 0x000fea0003800000 */
        .weak           $__internal_6_$__cuda_sm20_dsqrt_rn_f64_mediumpath_v1
        .type           $__internal_6_$__cuda_sm20_dsqrt_rn_f64_mediumpath_v1,@function
        .size           $__internal_6_$__cuda_sm20_dsqrt_rn_f64_mediumpath_v1,(.L_x_477 - $__internal_6_$__cuda_sm20_dsqrt_rn_f64_mediumpath_v1)
$__internal_6_$__cuda_sm20_dsqrt_rn_f64_mediumpath_v1:
[----:B------:R-:W-:Y:S01]  /*02c0*/  ISETP.GE.U32.AND P0, PT, R8, -0x3400000, PT ;  /* 0xfcc000000800780c */ /* 0x000fe20003f06070 */
[----:B------:R-:W-:Y:S01]  /*02d0*/  BSSY.RECONVERGENT B1, `(.L_x_145) ;  /* 0x0000024000017945 */ /* 0x000fe20003800200 */
[----:B------:R-:W-:-:S11]  /*02e0*/  IMAD.MOV.U32 R11, RZ, RZ, R17 ;  /* 0x000000ffff0b7224 */ /* 0x000fd600078e0011 */
[----:B------:R-:W-:Y:S05]  /*02f0*/  @!P0 BRA `(.L_x_146) ;  /* 0x0000000000208947 */ /* 0x000fea0003800000 */
[----:B------:R-:W-:-:S10]  /*0300*/  DFMA.RM R10, R14, R10, R12 ;  /* 0x0000000a0e0a722b */ /* 0x000fd4000000400c */
[----:B------:R-:W-:-:S05]  /*0310*/  IADD3 R8, P0, PT, R10, 0x1, RZ ;  /* 0x000000010a087810 */ /* 0x000fca0007f1e0ff */
[----:B------:R-:W-:-:S06]  /*0320*/  IMAD.X R9, RZ, RZ, R11, P0 ;  /* 0x000000ffff097224 */ /* 0x000fcc00000e060b */
[----:B------:R-:W-:-:S08]  /*0330*/  DFMA.RP R6, -R10, R8, R6 ;  /* 0x000000080a06722b */ /* 0x000fd00000008106 */
[----:B------:R-:W-:-:S06]  /*0340*/  DSETP.GT.AND P0, PT, R6, RZ, PT ;  /* 0x000000ff0600722a */ /* 0x000fcc0003f04000 */
[----:B------:R-:W-:Y:S02]  /*0350*/  FSEL R8, R8, R10, P0 ;  /* 0x0000000a08087208 */ /* 0x000fe40000000000 */
[----:B------:R-:W-:Y:S01]  /*0360*/  FSEL R9, R9, R11, P0 ;  /* 0x0000000b09097208 */ /* 0x000fe20000000000 */
[----:B------:R-:W-:Y:S06]  /*0370*/  BRA `(.L_x_147) ;  /* 0x0000000000647947 */ /* 0x000fec0003800000 */
.L_x_146:
[----:B------:R-:W-:-:S14]  /*0380*/  DSETP.NE.AND P0, PT, R6, RZ, PT ;  /* 0x000000ff0600722a */ /* 0x000fdc0003f05000 */
[----:B------:R-:W-:Y:S05]  /*0390*/  @!P0 BRA `(.L_x_148) ;  /* 0x0000000000588947 */ /* 0x000fea0003800000 */
[----:B------:R-:W-:-:S13]  /*03a0*/  ISETP.GE.AND P0, PT, R7, RZ, PT ;  /* 0x000000ff0700720c */ /* 0x000fda0003f06270 */
[----:B------:R-:W-:Y:S01]  /*03b0*/  @!P0 IMAD.MOV.U32 R8, RZ, RZ, 0x0 ;  /* 0x00000000ff088424 */ /* 0x000fe200078e00ff */
[----:B------:R-:W-:Y:S01]  /*03c0*/  @!P0 MOV R9, 0xfff80000 ;  /* 0xfff8000000098802 */ /* 0x000fe20000000f00 */
[----:B------:R-:W-:Y:S06]  /*03d0*/  @!P0 BRA `(.L_x_147) ;  /* 0x00000000004c8947 */ /* 0x000fec0003800000 */
[----:B------:R-:W-:-:S13]  /*03e0*/  ISETP.GT.AND P0, PT, R7, 0x7fefffff, PT ;  /* 0x7fefffff0700780c */ /* 0x000fda0003f04270 */
[----:B------:R-:W-:Y:S05]  /*03f0*/  @P0 BRA `(.L_x_148) ;  /* 0x0000000000400947 */ /* 0x000fea0003800000 */
[----:B------:R-:W-:Y:S01]  /*0400*/  DMUL R6, R6, 8.11296384146066816958e+31 ;  /* 0x4690000006067828 */ /* 0x000fe20000000000 */
        /* <DEDUP_REMOVED lines=9> */
[----:B------:R-:W-:Y:S02]  /*04a0*/  DMUL R8, R6, R10 ;  /* 0x0000000a06087228 */ /* 0x000fe40000000000 */
[----:B------:R-:W-:-:S06]  /*04b0*/  IADD3 R11, PT, PT, R11, -0x100000, RZ ;  /* 0xfff000000b0b7810 */ /* 0x000fcc0007ffe0ff */
[----:B------:R-:W-:-:S08]  /*04c0*/  DFMA R12, R8, -R8, R6 ;  /* 0x80000008080c722b */ /* 0x000fd00000000006 */
[----:B------:R-:W-:-:S10]  /*04d0*/  DFMA R8, R10, R12, R8 ;  /* 0x0000000c0a08722b */ /* 0x000fd40000000008 */
[----:B------:R-:W-:Y:S01]  /*04e0*/  VIADD R9, R9, 0xfcb00000 ;  /* 0xfcb0000009097836 */ /* 0x000fe20000000000 */
[----:B------:R-:W-:Y:S06]  /*04f0*/  BRA `(.L_x_147) ;  /* 0x0000000000047947 */ /* 0x000fec0003800000 */
.L_x_148:
[----:B------:R-:W-:-:S11]  /*0500*/  DADD R8, R6, R6 ;  /* 0x0000000006087229 */ /* 0x000fd60000000006 */
.L_x_147:
[----:B------:R-:W-:Y:S05]  /*0510*/  BSYNC.RECONVERGENT B1 ;  /* 0x0000000000017941 */ /* 0x000fea0003800200 */
.L_x_145:
[----:B------:R-:W-:-:S04]  /*0520*/  IMAD.MOV.U32 R5, RZ, RZ, 0x0 ;  /* 0x00000000ff057424 */ /* 0x000fc800078e00ff */
[----:B------:R-:W-:Y:S05]  /*0530*/  RET.REL.NODEC R4 `(math_sqrt) ;  /* 0xfffffff804b07950 */ /* 0x000fea0003c3ffff */
.L_x_149:
        /* <DEDUP_REMOVED lines=12> */
.L_x_477:


//--------------------- .text.math_sinpi          --------------------------
	.section	.text.math_sinpi,"ax",@progbits
	.align	128
        .global         math_sinpi
        .type           math_sinpi,@function
        .size           math_sinpi,(.L_x_505 - math_sinpi)
        .other          math_sinpi,@"STO_CUDA_ENTRY STV_DEFAULT"
math_sinpi:
.text.math_sinpi:
        /* <DEDUP_REMOVED lines=16> */
[----:B------:R-:W0:Y:S05]  /*0100*/  LDCU.64 UR6, c[0x4][0x8] ;  /* 0x01000100ff0677ac */ /* 0x000e2a0008000a00 */
[----:B-1----:R-:W2:Y:S02]  /*0110*/  LDG.E.64 R16, desc[UR4][R16.64] ;  /* 0x0000000410107981 */ /* 0x002ea4000c1e1b00 */
[----:B--2---:R-:W-:Y:S02]  /*0120*/  VIADD R23, R17, 0x100000 ;  /* 0x0010000011177836 */ /* 0x004fe40000000000 */
        /* <DEDUP_REMOVED lines=12> */
[----:B------:R-:W-:-:S04]  /*01f0*/  LOP3.LUT R3, R2, 0x1, RZ, 0xc0, !PT ;  /* 0x0000000102037812 */ /* 0x000fc800078ec0ff */
[----:B------:R-:W-:Y:S01]  /*0200*/  ISETP.NE.U32.AND P0, PT, R3, 0x1, PT ;  /* 0x000000010300780c */ /* 0x000fe20003f05070 */
[----:B------:R-:W-:-:S03]  /*0210*/  IMAD.MOV.U32 R3, RZ, RZ, 0x3da8ff83 ;  /* 0x3da8ff83ff037424 */ /* 0x000fc600078e00ff */
[----:B------:R-:W-:Y:S01]  /*0220*/  ISETP.NE.U32.AND.EX P0, PT, RZ, RZ, PT, P0 ;  /* 0x000000ffff00720c */ /* 0x000fe20003f05100 */
[----:B0-----:R-:W-:-:S08]  /*0230*/  DFMA R20, R20, -0.5, R16 ;  /* 0xbfe000001414782b */ /* 0x001fd00000000010 */
[----:B------:R-:W-:Y:S01]  /*0240*/  DMUL R24, R20, UR6 ;  /* 0x0000000614187c28 */ /* 0x000fe20008000000 */
[----:B------:R-:W-:Y:S01]  /*0250*/  UMOV UR6, 0x54442d18 ;  /* 0x54442d1800067882 */ /* 0x000fe20000000000 */
[----:B------:R-:W-:-:S06]  /*0260*/  UMOV UR7, 0x400921fb ;  /* 0x400921fb00077882 */ /* 0x000fcc0000000000 */
[----:B------:R-:W-:Y:S01]  /*0270*/  DFMA R20, R20, UR6, R24 ;  /* 0x0000000614147c2b */ /* 0x000fe20008000018 */
[----:B------:R-:W0:Y:S01]  /*0280*/  LDCU.64 UR6, c[0x0][0x388] ;  /* 0x00007100ff0677ac */ /* 0x000e220008000a00 */
[----:B------:R-:W-:Y:S01]  /*0290*/  IMAD.MOV.U32 R24, RZ, RZ, 0x20fd8164 ;  /* 0x20fd8164ff187424 */ /* 0x000fe200078e00ff */
[----:B------:R-:W-:-:S04]  /*02a0*/  FSEL R25, -R3, 0.11223486810922622681, !P0 ;  /* 0x3de5db6503197808 */ /* 0x000fc80004000100 */
[----:B------:R-:W-:Y:S01]  /*02b0*/  FSEL R24, R24, -8.06006814911005101289e+34, !P0 ;  /* 0xf9785eba18187808 */ /* 0x000fe20004000000 */
[----:B------:R-:W-:Y:S01]  /*02c0*/  DMUL R22, R20, R20 ;  /* 0x0000001414167228 */ /* 0x000fe20000000000 */
[----:B0-----:R-:W-:-:S04]  /*02d0*/  IADD3 R18, P2, PT, R18, UR6, RZ ;  /* 0x0000000612127c10 */ /* 0x001fc8000ff5e0ff */
[----:B------:R-:W-:-:S03]  /*02e0*/  IADD3.X R19, PT, PT, R0, UR7, RZ, P2, !PT ;  /* 0x0000000700137c10 */ /* 0x000fc600097fe4ff */
[----:B--2---:R-:W-:-:S08]  /*02f0*/  DFMA R4, R22, R24, R4 ;  /* 0x000000181604722b */ /* 0x004fd00000000004 */
[C---:B------:R-:W-:Y:S01]  /*0300*/  DFMA R4, R22.reuse, R4, R6 ;  /* 0x000000041604722b */ /* 0x040fe20000000006 */
[----:B------:R-:W0:Y:S07]  /*0310*/  FRND.F64.TRUNC R6, R16 ;  /* 0x0000001000067313 */ /* 0x000e2e000030d800 */
[----:B---3--:R-:W-:Y:S02]  /*0320*/  DFMA R4, R22, R4, R8 ;  /* 0x000000041604722b */ /* 0x008fe40000000008 */
[----:B------:R-:W-:-:S06]  /*0330*/  DMUL R8, RZ, R16 ;  /* 0x00000010ff087228 */ /* 0x000fcc0000000000 */
[----:B------:R-:W-:Y:S02]  /*0340*/  DFMA R4, R22, R4, R10 ;  /* 0x000000041604722b */ /* 0x000fe4000000000a */
[----:B0-----:R-:W-:-:S06]  /*0350*/  DSETP.NEU.AND P1, PT, R16, R6, PT ;  /* 0x000000061000722a */ /* 0x001fcc0003f2d000 */
[----:B----4-:R-:W-:-:S08]  /*0360*/  DFMA R4, R22, R4, R12 ;  /* 0x000000041604722b */ /* 0x010fd0000000000c */
[----:B------:R-:W-:-:S08]  /*0370*/  DFMA R4, R22, R4, R14 ;  /* 0x000000041604722b */ /* 0x000fd0000000000e */
[-C--:B------:R-:W-:Y:S02]  /*0380*/  DFMA R20, R20, R4.reuse, R20 ;  /* 0x000000041414722b */ /* 0x080fe40000000014 */
[----:B------:R-:W-:-:S10]  /*0390*/  DFMA R4, R22, R4, 1 ;  /* 0x3ff000001604742b */ /* 0x000fd40000000004 */
[----:B------:R-:W-:Y:S02]  /*03a0*/  FSEL R10, R4, R20, !P0 ;  /* 0x00000014040a7208 */ /* 0x000fe40004000000 */
[----:B------:R-:W-:Y:S02]  /*03b0*/  FSEL R11, R5, R21, !P0 ;  /* 0x00000015050b7208 */ /* 0x000fe40004000000 */
[----:B------:R-:W-:-:S04]  /*03c0*/  LOP3.LUT P0, RZ, R2, 0x2, RZ, 0xc0, !PT ;  /* 0x0000000202ff7812 */ /* 0x000fc8000780c0ff */
[----:B------:R-:W-:-:S10]  /*03d0*/  DADD R4, RZ, -R10 ;  /* 0x00000000ff047229 */ /* 0x000fd4000000080a */
[----:B------:R-:W-:Y:S02]  /*03e0*/  FSEL R3, R10, R4, !P0 ;  /* 0x000000040a037208 */ /* 0x000fe40004000000 */
[----:B------:R-:W-:Y:S02]  /*03f0*/  FSEL R5, R11, R5, !P0 ;  /* 0x000000050b057208 */ /* 0x000fe40004000000 */
[----:B------:R-:W-:Y:S02]  /*0400*/  FSEL R2, R8, R3, !P1 ;  /* 0x0000000308027208 */ /* 0x000fe40004800000 */
[----:B------:R-:W-:-:S05]  /*0410*/  FSEL R3, R9, R5, !P1 ;  /* 0x0000000509037208 */ /* 0x000fca0004800000 */
[----:B------:R-:W-:Y:S01]  /*0420*/  STG.E.64 desc[UR4][R18.64], R2 ;  /* 0x0000000212007986 */ /* 0x000fe2000c101b04 */
[----:B------:R-:W-:Y:S05]  /*0430*/  EXIT ;  /* 0x000000000000794d */ /* 0x000fea0003800000 */
.L_x_150:
        /* <DEDUP_REMOVED lines=12> */
.L_x_505:


//--------------------- .text.math_sinh           --------------------------
	.section	.text.math_sinh,"ax",@progbits
	.align	128
        .global         math_sinh
        .type           math_sinh,@function
        .size           math_sinh,(.L_x_478 - math_sinh)
        .other          math_sinh,@"STO_CUDA_ENTRY STV_DEFAULT"
math_sinh:
.text.math_sinh:
        /* <DEDUP_REMOVED lines=18> */
[----:B--2---:R-:W-:Y:S01]  /*0120*/  LOP3.LUT R7, R17, 0x7fffffff, RZ, 0xc0, !PT ;  /* 0x7fffffff11077812 */ /* 0x004fe200078ec0ff */
[----:B------:R-:W-:-:S03]  /*0130*/  IMAD.MOV.U32 R14, RZ, RZ, R16 ;  /* 0x000000ffff0e7224 */ /* 0x000fc600078e0010 */
[----:B------:R-:W-:Y:S01]  /*0140*/  ISETP.GT.U32.AND P0, PT, R7, 0x3fefffff, PT ;  /* 0x3fefffff0700780c */ /* 0x000fe20003f04070 */
[----:B------:R-:W-:-:S12]  /*0150*/  IMAD.MOV.U32 R15, RZ, RZ, R7 ;  /* 0x000000ffff0f7224 */ /* 0x000fd800078e0007 */
[----:B------:R-:W-:Y:S05]  /*0160*/  @P0 BRA `(.L_x_152) ;  /* 0x0000000000600947 */ /* 0x000fea0003800000 */
[----:B------:R-:W-:Y:S01]  /*0170*/  DMUL R4, R14, R14 ;  /* 0x0000000e0e047228 */ /* 0x000fe20000000000 */
[----:B------:R-:W-:Y:S01]  /*0180*/  IMAD.MOV.U32 R6, RZ, RZ, 0x61d87def ;  /* 0x61d87defff067424 */ /* 0x000fe200078e00ff */
[----:B------:R-:W-:Y:S01]  /*0190*/  UMOV UR6, 0xab274c53 ;  /* 0xab274c5300067882 */ /* 0x000fe20000000000 */
[----:B------:R-:W-:Y:S01]  /*01a0*/  IMAD.MOV.U32 R7, RZ, RZ, 0x3de611a5 ;  /* 0x3de611a5ff077424 */ /* 0x000fe200078e00ff */
[----:B------:R-:W-:-:S05]  /*01b0*/  UMOV UR7, 0x3d6b4c75 ;  /* 0x3d6b4c7500077882 */ /* 0x000fca0000000000 */
        /* <DEDUP_REMOVED lines=18> */
[----:B------:R-:W-:Y:S10]  /*02e0*/  BRA `(.L_x_153) ;  /* 0x0000000400647947 */ /* 0x000ff40003800000 */
.L_x_152:
[----:B------:R-:W-:Y:S01]  /*02f0*/  IMAD.MOV.U32 R4, RZ, RZ, 0x652b82fe ;  /* 0x652b82feff047424 */ /* 0x000fe200078e00ff */
[----:B------:R-:W-:Y:S01]  /*0300*/  UMOV UR6, 0xfefa39ef ;  /* 0xfefa39ef00067882 */ /* 0x000fe20000000000 */
[----:B------:R-:W-:Y:S01]  /*0310*/  IMAD.MOV.U32 R5, RZ, RZ, 0x3ff71547 ;  /* 0x3ff71547ff057424 */ /* 0x000fe200078e00ff */
[----:B------:R-:W-:Y:S01]  /*0320*/  UMOV UR7, 0x3fe62e42 ;  /* 0x3fe62e4200077882 */ /* 0x000fe20000000000 */
[----:B------:R-:W-:Y:S01]  /*0330*/  IMAD.SHL.U32 R0, R7, 0x2, RZ ;  /* 0x0000000207007824 */ /* 0x000fe200078e00ff */
[----:B------:R-:W-:Y:S01]  /*0340*/  BSSY.RECONVERGENT B1, `(.L_x_154) ;  /* 0x000004d000017945 */ /* 0x000fe20003800200 */
[----:B------:R-:W-:Y:S02]  /*0350*/  IMAD.MOV.U32 R12, RZ, RZ, -0x7142ec33 ;  /* 0x8ebd13cdff0c7424 */ /* 0x000fe400078e00ff */
[----:B------:R-:W-:Y:S01]  /*0360*/  DFMA R4, R14, R4, 6.75539944105574400000e+15 ;  /* 0x433800000e04742b */ /* 0x000fe20000000004 */
[C---:B------:R-:W-:Y:S01]  /*0370*/  ISETP.GE.U32.AND P0, PT, R0.reuse, 0x7fb3e647, PT ;  /* 0x7fb3e6470000780c */ /* 0x040fe20003f06070 */
[----:B------:R-:W-:Y:S01]  /*0380*/  IMAD.MOV.U32 R13, RZ, RZ, 0x3e5af86d ;  /* 0x3e5af86dff0d7424 */ /* 0x000fe200078e00ff */
[----:B------:R-:W-:-:S05]  /*0390*/  ISETP.NE.AND P1, PT, R0, RZ, PT ;  /* 0x000000ff0000720c */ /* 0x000fca0003f25270 */
[----:B------:R-:W-:Y:S02]  /*03a0*/  DADD R8, R4, -6.75539944105574400000e+15 ;  /* 0xc338000004087429 */ /* 0x000fe40000000000 */
[----:B------:R-:W-:-:S05]  /*03b0*/  VIADD R4, R4, 0xffffffff ;  /* 0xffffffff04047836 */ /* 0x000fca0000000000 */
[----:B------:R-:W-:Y:S01]  /*03c0*/  SEL R4, R4, RZ, P0 ;  /* 0x000000ff04047207 */ /* 0x000fe20000000000 */
[----:B------:R-:W-:Y:S01]  /*03d0*/  DFMA R10, R8, -UR6, R14 ;  /* 0x80000006080a7c2b */ /* 0x000fe2000800000e */
[----:B------:R-:W-:Y:S01]  /*03e0*/  UMOV UR6, 0x3b39803f ;  /* 0x3b39803f00067882 */ /* 0x000fe20000000000 */
[----:B------:R-:W-:-:S06]  /*03f0*/  UMOV UR7, 0x3c7abc9e ;  /* 0x3c7abc9e00077882 */ /* 0x000fcc0000000000 */
[----:B------:R-:W-:Y:S01]  /*0400*/  DFMA R10, R8, -UR6, R10 ;  /* 0x80000006080a7c2b */ /* 0x000fe2000800000a */
[----:B------:R-:W-:Y:S01]  /*0410*/  UMOV UR6, 0x6acd15b6 ;  /* 0x6acd15b600067882 */ /* 0x000fe20000000000 */
[----:B------:R-:W-:-:S08]  /*0420*/  UMOV UR7, 0x3e21f407 ;  /* 0x3e21f40700077882 */ /* 0x000fd00000000000 */
[----:B------:R-:W-:Y:S02]  /*0430*/  FSEL R8, R16, R10, !P0 ;  /* 0x0000000a10087208 */ /* 0x000fe40004000000 */
[----:B------:R-:W-:Y:S02]  /*0440*/  FSEL R9, R7, R11, !P0 ;  /* 0x0000000b07097208 */ /* 0x000fe40004000000 */
[C---:B------:R-:W-:Y:S02]  /*0450*/  ISETP.NE.AND P0, PT, R4.reuse, 0x400, PT ;  /* 0x000004000400780c */ /* 0x040fe40003f05270 */
[----:B------:R-:W-:Y:S02]  /*0460*/  LEA R4, R4, 0x3ff00000, 0x14 ;  /* 0x3ff0000004047811 */ /* 0x000fe400078ea0ff */
[----:B------:R-:W-:Y:S01]  /*0470*/  DFMA R10, R8, UR6, R12 ;  /* 0x00000006080a7c2b */ /* 0x000fe2000800000c */
[----:B------:R-:W-:Y:S01]  /*0480*/  UMOV UR6, 0x92ba033d ;  /* 0x92ba033d00067882 */ /* 0x000fe20000000000 */
[----:B------:R-:W-:Y:S01]  /*0490*/  UMOV UR7, 0x3e927e50 ;  /* 0x3e927e5000077882 */ /* 0x000fe20000000000 */
[----:B------:R-:W-:Y:S01]  /*04a0*/  SEL R5, R4, 0x7fe00000, P0 ;  /* 0x7fe0000004057807 */ /* 0x000fe20000000000 */
[----:B------:R-:W-:-:S04]  /*04b0*/  IMAD.MOV.U32 R4, RZ, RZ, RZ ;  /* 0x000000ffff047224 */ /* 0x000fc800078e00ff */
[----:B------:R-:W-:Y:S01]  /*04c0*/  DFMA R10, R8, R10, UR6 ;  /* 0x00000006080a7e2b */ /* 0x000fe2000800000a */
[----:B------:R-:W-:Y:S01]  /*04d0*/  UMOV UR6, 0x6c5f9da1 ;  /* 0x6c5f9da100067882 */ /* 0x000fe20000000000 */
[----:B------:R-:W-:Y:S01]  /*04e0*/  UMOV UR7, 0x3ec71dde ;  /* 0x3ec71dde00077882 */ /* 0x000fe20000000000 */
[----:B------:R-:W-:-:S05]  /*04f0*/  DADD R12, R4, -0.5 ;  /* 0xbfe00000040c7429 */ /* 0x000fca0000000000 */
        /* <DEDUP_REMOVED lines=19> */
[----:B------:R-:W-:-:S08]  /*0630*/  DFMA R10, R8, R10, 0.5 ;  /* 0x3fe00000080a742b */ /* 0x000fd0000000000a */
[----:B------:R-:W-:-:S08]  /*0640*/  DMUL R10, R8, R10 ;  /* 0x0000000a080a7228 */ /* 0x000fd00000000000 */
[----:B------:R-:W-:Y:S01]  /*0650*/  DFMA R10, R8, R10, R8 ;  /* 0x0000000a080a722b */ /* 0x000fe20000000008 */
[----:B------:R-:W-:Y:S02]  /*0660*/  IMAD.MOV.U32 R8, RZ, RZ, 0x0 ;  /* 0x00000000ff087424 */ /* 0x000fe400078e00ff */
[----:B------:R-:W-:-:S05]  /*0670*/  IMAD.MOV.U32 R9, RZ, RZ, 0x3ff00000 ;  /* 0x3ff00000ff097424 */ /* 0x000fca00078e00ff */
[----:B------:R-:W-:-:S08]  /*0680*/  DFMA R10, R10, R4, R12 ;  /* 0x000000040a0a722b */ /* 0x000fd0000000000c */
[----:B------:R-:W-:-:S10]  /*0690*/  DADD R4, R10, R10 ;  /* 0x000000000a047229 */ /* 0x000fd4000000000a */
[----:B------:R-:W-:Y:S01]  /*06a0*/  FSEL R13, R4, R10, !P0 ;  /* 0x0000000a040d7208 */ /* 0x000fe20004000000 */
[----:B------:R-:W-:Y:S01]  /*06b0*/  IMAD.MOV.U32 R4, RZ, RZ, 0x1 ;  /* 0x00000001ff047424 */ /* 0x000fe200078e00ff */
[----:B------:R-:W-:Y:S02]  /*06c0*/  @P1 FSEL R7, R5, R11, !P0 ;  /* 0x0000000b05071208 */ /* 0x000fe40004000000 */
[----:B------:R-:W-:Y:S02]  /*06d0*/  FSEL R12, R16, R13, !P1 ;  /* 0x0000000d100c7208 */ /* 0x000fe40004800000 */
[----:B------:R-:W-:Y:S01]  /*06e0*/  FSETP.GEU.AND P0, PT, |R7|, 6.5827683646048100446e-37, PT ;  /* 0x036000000700780b */ /* 0x000fe20003f0e200 */
[----:B------:R-:W-:-:S06]  /*06f0*/  IMAD.MOV.U32 R13, RZ, RZ, R7 ;  /* 0x000000ffff0d7224 */ /* 0x000fcc00078e0007 */
[----:B------:R-:W-:-:S06]  /*0700*/  DFMA R8, R12, 2, R8 ;  /* 0x400000000c08782b */ /* 0x000fcc0000000008 */
[----:B------:R-:W0:Y:S02]  /*0710*/  MUFU.RCP64H R5, R9 ;  /* 0x0000000900057308 */ /* 0x000e240000001800 */
[----:B0-----:R-:W-:-:S08]  /*0720*/  DFMA R10, -R8, R4, 1 ;  /* 0x3ff00000080a742b */ /* 0x001fd00000000104 */
[----:B------:R-:W-:-:S08]  /*0730*/  DFMA R10, R10, R10, R10 ;  /* 0x0000000a0a0a722b */ /* 0x000fd0000000000a */
[----:B------:R-:W-:-:S08]  /*0740*/  DFMA R10, R4, R10, R4 ;  /* 0x0000000a040a722b */ /* 0x000fd00000000004 */
[----:B------:R-:W-:-:S08]  /*0750*/  DFMA R4, -R8, R10, 1 ;  /* 0x3ff000000804742b */ /* 0x000fd0000000010a */
[----:B------:R-:W-:-:S08]  /*0760*/  DFMA R4, R10, R4, R10 ;  /* 0x000000040a04722b */ /* 0x000fd0000000000a */
[----:B------:R-:W-:-:S08]  /*0770*/  DMUL R10, R12, R4 ;  /* 0x000000040c0a7228 */ /* 0x000fd00000000000 */
[----:B------:R-:W-:-:S08]  /*0780*/  DFMA R18, -R8, R10, R12 ;  /* 0x0000000a0812722b */ /* 0x000fd0000000010c */
[----:B------:R-:W-:-:S10]  /*0790*/  DFMA R4, R4, R18, R10 ;  /* 0x000000120404722b */ /* 0x000fd4000000000a */
[----:B------:R-:W-:-:S05]  /*07a0*/  FFMA R0, RZ, R9, R5 ;  /* 0x00000009ff007223 */ /* 0x000fca0000000005 */
[----:B------:R-:W-:-:S13]  /*07b0*/  FSETP.GT.AND P1, PT, |R0|, 1.469367938527859385e-39, PT ;  /* 0x001000000000780b */ /* 0x000fda0003f24200 */
[----:B------:R-:W-:Y:S05]  /*07c0*/  @P0 BRA P1, `(.L_x_155) ;  /* 0x0000000000100947 */ /* 0x000fea0000800000 */
[----:B------:R-:W-:-:S07]  /*07d0*/  MOV R0, 0x7f0 ;  /* 0x000007f000007802 */ /* 0x000fce0000000f00 */
[----:B------:R-:W-:Y:S05]  /*07e0*/  CALL.REL.NOINC `($__internal_7_$__cuda_sm20_div_rn_f64_full) ;  /* 0x0000000000407944 */ /* 0x000fea0003c00000 */
[----:B------:R-:W-:Y:S02]  /*07f0*/  IMAD.MOV.U32 R4, RZ, RZ, R6 ;  /* 0x000000ffff047224 */ /* 0x000fe400078e0006 */
[----:B------:R-:W-:-:S07]  /*0800*/  IMAD.MOV.U32 R5, RZ, RZ, R7 ;  /* 0x000000ffff057224 */ /* 0x000fce00078e0007 */
.L_x_155:
[----:B------:R-:W-:Y:S05]  /*0810*/  BSYNC.RECONVERGENT B1 ;  /* 0x0000000000017941 */ /* 0x000fea0003800200 */
.L_x_154:
[----:B------:R-:W-:Y:S01]  /*0820*/  DADD R4, R12, R4 ;  /* 0x000000000c047229 */ /* 0x000fe20000000004 */
[----:B------:R-:W-:Y:S01]  /*0830*/  UMOV UR6, 0x8fb9f87e ;  /* 0x8fb9f87e00067882 */ /* 0x000fe20000000000 */
[----:B------:R-:W-:Y:S02]  /*0840*/  UMOV UR7, 0x408633ce ;  /* 0x408633ce00077882 */ /* 0x000fe40000000000 */
[----:B------:R-:W-:-:S06]  /*0850*/  DSETP.GE.AND P0, PT, R14, UR6, PT ;  /* 0x000000060e007e2a */ /* 0x000fcc000bf06000 */
[----:B------:R-:W-:Y:S02]  /*0860*/  FSEL R6, R4, RZ, !P0 ;  /* 0x000000ff04067208 */ /* 0x000fe40004000000 */
[----:B------:R-:W-:-:S07]  /*0870*/  FSEL R7, R5, +QNAN , !P0 ;  /* 0x7ff0000005077808 */ /* 0x000fce0004000000 */
.L_x_153:
[----:B------:R-:W-:Y:S05]  /*0880*/  BSYNC.RECONVERGENT B0 ;  /* 0x0000000000007941 */ /* 0x000fea0003800200 */
.L_x_151:
[----:B------:R-:W0:Y:S01]  /*0890*/  LDCU.64 UR6, c[0x0][0x388] ;  /* 0x00007100ff0677ac */ /* 0x000e220008000a00 */
[----:B------:R-:W-:Y:S02]  /*08a0*/  LOP3.LUT R7, R7, 0x80000000, R17, 0xb8, !PT ;  /* 0x8000000007077812 */ /* 0x000fe400078eb811 */
[----:B0-----:R-:W-:-:S04]  /*08b0*/  IADD3 R2, P0, PT, R2, UR6, RZ ;  /* 0x0000000602027c10 */ /* 0x001fc8000ff1e0ff */
[----:B------:R-:W-:-:S05]  /*08c0*/  IADD3.X R3, PT, PT, R3, UR7, RZ, P0, !PT ;  /* 0x0000000703037c10 */ /* 0x000fca00087fe4ff */
[----:B------:R-:W-:Y:S01]  /*08d0*/  STG.E.64 desc[UR4][R2.64], R6 ;  /* 0x0000000602007986 */ /* 0x000fe2000c101b04 */
[----:B------:R-:W-:Y:S05]  /*08e0*/  EXIT ;  /* 0x000000000000794d */ /* 0x000fea0003800000 */
        .weak           $__internal_7_$__cuda_sm20_div_rn_f64_full
        .type           $__internal_7_$__cuda_sm20_div_rn_f64_full,@function
        .size           $__internal_7_$__cuda_sm20_div_rn_f64_full,(.L_x_478 - $__internal_7_$__cuda_sm20_div_rn_f64_full)
$__internal_7_$__cuda_sm20_div_rn_f64_full:
[C---:B------:R-:W-:Y:S01]  /*08f0*/  FSETP.GEU.AND P0, PT, |R9|.reuse, 1.469367938527859385e-39, PT ;  /* 0x001000000900780b */ /* 0x040fe20003f0e200 */
[----:B------:R-:W-:Y:S01]  /*0900*/  IMAD.MOV.U32 R22, RZ, RZ, 0x1 ;  /* 0x00000001ff167424 */ /* 0x000fe200078e00ff */
[----:B------:R-:W-:Y:S01]  /*0910*/  LOP3.LUT R10, R9, 0x800fffff, RZ, 0xc0, !PT ;  /* 0x800fffff090a7812 */ /* 0x000fe200078ec0ff */
[----:B------:R-:W-:Y:S01]  /*0920*/  IMAD.MOV.U32 R6, RZ, RZ, R12 ;  /* 0x000000ffff067224 */ /* 0x000fe200078e000c */
[C---:B------:R-:W-:Y:S01]  /*0930*/  FSETP.GEU.AND P2, PT, |R7|.reuse, 1.469367938527859385e-39, PT ;  /* 0x001000000700780b */ /* 0x040fe20003f4e200 */
[----:B------:R-:W-:Y:S01]  /*0940*/  BSSY.RECONVERGENT B2, `(.L_x_156) ;  /* 0x0000053000027945 */ /* 0x000fe20003800200 */
        /* <DEDUP_REMOVED lines=9> */
[----:B------:R-:W-:Y:S01]  /*09e0*/  IMAD.MOV.U32 R5, RZ, RZ, 0x1ca00000 ;  /* 0x1ca00000ff057424 */ /* 0x000fe200078e00ff */
[----:B------:R-:W-:-:S04]  /*09f0*/  @!P0 LOP3.LUT R27, R11, 0x7ff00000, RZ, 0xc0, !PT ;  /* 0x7ff000000b1b8812 */ /* 0x000fc800078ec0ff */
        /* <DEDUP_REMOVED lines=11> */
[----:B------:R-:W-:-:S05]  /*0ab0*/  @!P2 DFMA R18, R18, 2, -R24 ;  /* 0x400000001212a82b */ /* 0x000fca0000000818 */
[----:B------:R-:W-:-:S08]  /*0ac0*/  DFMA R20, R22, R20, R22 ;  /* 0x000000141614722b */ /* 0x000fd00000000016 */
[----:B------:R-:W-:-:S08]  /*0ad0*/  DMUL R22, R20, R18 ;  /* 0x0000001214167228 */ /* 0x000fd00000000000 */
[----:B------:R-:W-:-:S08]  /*0ae0*/  DFMA R24, R22, -R10, R18 ;  /* 0x8000000a1618722b */ /* 0x000fd00000000012 */
[----:B------:R-:W-:Y:S01]  /*0af0*/  DFMA R24, R20, R24, R22 ;  /* 0x000000181418722b */ /* 0x000fe20000000016 */
[----:B------:R-:W-:Y:S01]  /*0b00*/  IMAD.MOV.U32 R20, RZ, RZ, R4 ;  /* 0x000000ffff147224 */ /* 0x000fe200078e0004 */
[----:B------:R-:W-:Y:S01]  /*0b10*/  @!P2 LOP3.LUT R20, R19, 0x7ff00000, RZ, 0xc0, !PT ;  /* 0x7ff000001314a812 */ /* 0x000fe200078ec0ff */
[----:B------:R-:W-:-:S04]  /*0b20*/  VIADD R22, R27, 0xffffffff ;  /* 0xffffffff1b167836 */ /* 0x000fc80000000000 */
[----:B------:R-:W-:-:S05]  /*0b30*/  VIADD R21, R20, 0xffffffff ;  /* 0xffffffff14157836 */ /* 0x000fca0000000000 */
[----:B------:R-:W-:-:S04]  /*0b40*/  ISETP.GT.U32.AND P0, PT, R21, 0x7feffffe, PT ;  /* 0x7feffffe1500780c */ /* 0x000fc80003f04070 */
[----:B------:R-:W-:-:S13]  /*0b50*/  ISETP.GT.U32.OR P0, PT, R22, 0x7feffffe, P0 ;  /* 0x7feffffe1600780c */ /* 0x000fda0000704470 */
[----:B------:R-:W-:Y:S05]  /*0b60*/  @P0 BRA `(.L_x_157) ;  /* 0x00000000006c0947 */ /* 0x000fea0003800000 */
[----:B------:R-:W-:Y:S01]  /*0b70*/  LOP3.LUT R7, R9, 0x7ff00000, RZ, 0xc0, !PT ;  /* 0x7ff0000009077812 */ /* 0x000fe200078ec0ff */
[----:B------:R-:W-:-:S03]  /*0b80*/  IMAD.MOV.U32 R20, RZ, RZ, RZ ;  /* 0x000000ffff147224 */ /* 0x000fc600078e00ff */
[CC--:B------:R-:W-:Y:S02]  /*0b90*/  VIADDMNMX R6, R4.reuse, -R7.reuse, 0xb9600000, !PT ;  /* 0xb960000004067446 */ /* 0x0c0fe40007800907 */
[----:B------:R-:W-:Y:S02]  /*0ba0*/  ISETP.GE.U32.AND P0, PT, R4, R7, PT ;  /* 0x000000070400720c */ /* 0x000fe40003f06070 */
[----:B------:R-:W-:Y:S02]  /*0bb0*/  VIMNMX R6, PT, PT, R6, 0x46a00000, PT ;  /* 0x46a0000006067848 */ /* 0x000fe40003fe0100 */
[----:B------:R-:W-:-:S05]  /*0bc0*/  SEL R5, R5, 0x63400000, !P0 ;  /* 0x6340000005057807 */ /* 0x000fca0004000000 */
        /* <DEDUP_REMOVED lines=21> */
.L_x_157:
        /* <DEDUP_REMOVED lines=16> */
.L_x_160:
[----:B------:R-:W-:Y:S01]  /*0e20*/  LOP3.LUT R5, R9, 0x80000, RZ, 0xfc, !PT ;  /* 0x0008000009057812 */ /* 0x000fe200078efcff */
[----:B------:R-:W-:Y:S01]  /*0e30*/  IMAD.MOV.U32 R4, RZ, RZ, R8 ;  /* 0x000000ffff047224 */ /* 0x000fe200078e0008 */
[----:B------:R-:W-:Y:S06]  /*0e40*/  BRA `(.L_x_158) ;  /* 0x0000000000087947 */ /* 0x000fec0003800000 */
.L_x_159:
[----:B------:R-:W-:Y:S01]  /*0e50*/  LOP3.LUT R5, R7, 0x80000, RZ, 0xfc, !PT ;  /* 0x0008000007057812 */ /* 0x000fe200078efcff */
[----:B------:R-:W-:-:S07]  /*0e60*/  IMAD.MOV.U32 R4, RZ, RZ, R6 ;  /* 0x000000ffff047224 */ /* 0x000fce00078e0006 */
.L_x_158:
[----:B------:R-:W-:Y:S05]  /*0e70*/  BSYNC.RECONVERGENT B2 ;  /* 0x0000000000027941 */ /* 0x000fea0003800200 */
.L_x_156:
[----:B------:R-:W-:Y:S02]  /*0e80*/  IMAD.MOV.U32 R6, RZ, RZ, R4 ;  /* 0x000000ffff067224 */ /* 0x000fe400078e0004 */
[----:B------:R-:W-:Y:S02]  /*0e90*/  IMAD.MOV.U32 R7, RZ, RZ, R5 ;  /* 0x000000ffff077224 */ /* 0x000fe400078e0005 */
[----:B------:R-:W-:Y:S02]  /*0ea0*/  IMAD.MOV.U32 R4, RZ, RZ, R0 ;  /* 0x000000ffff047224 */ /* 0x000fe400078e0000 */
[----:B------:R-:W-:-:S04]  /*0eb0*/  IMAD.MOV.U32 R5, RZ, RZ, 0x0 ;  /* 0x00000000ff057424 */ /* 0x000fc800078e00ff */
[----:B------:R-:W-:Y:S05]  /*0ec0*/  RET.REL.NODEC R4 `(math_sinh) ;  /* 0xfffffff0044c7950 */ /* 0x000fea0003c3ffff */
.L_x_161:
        /* <DEDUP_REMOVED lines=11> */
.L_x_478:


//--------------------- .text.math_sin            --------------------------
	.section	.text.math_sin,"ax",@progbits
	.align	128
        .global         math_sin
        .type           math_sin,@function
        .size           math_sin,(.L_x_479 - math_sin)
        .other          math_sin,@"STO_CUDA_ENTRY STV_DEFAULT"
math_sin:
.text.math_sin:
        /* <DEDUP_REMOVED lines=21> */
[----:B------:R-:W-:Y:S01]  /*0150*/  @!P0 IMAD.MOV.U32 R0, RZ, RZ, RZ ;  /* 0x000000ffff008224 */ /* 0x000fe200078e00ff */
[----:B------:R-:W-:Y:S09]  /*0160*/  @!P0 BRA `(.L_x_163) ;  /* 0x0000000000488947 */ /* 0x000ff20003800000 */
[----:B------:R-:W-:Y:S01]  /*0170*/  UMOV UR6, 0x6dc9c883 ;  /* 0x6dc9c88300067882 */ /* 0x000fe20000000000 */
[----:B------:R-:W-:Y:S01]  /*0180*/  UMOV UR7, 0x3fe45f30 ;  /* 0x3fe45f3000077882 */ /* 0x000fe20000000000 */
[C---:B------:R-:W-:Y:S02]  /*0190*/  DSETP.GE.AND P0, PT, |R16|.reuse, 2.14748364800000000000e+09, PT ;  /* 0x41e000001000742a */ /* 0x040fe40003f06200 */
        /* <DEDUP_REMOVED lines=14> */
[----:B------:R-:W-:Y:S05]  /*0280*/  CALL.REL.NOINC `($math_sin$__internal_trig_reduction_slowpathd) ;  /* 0x00000000008c7944 */ /* 0x000fea0003c00000 */
.L_x_163:
[----:B------:R-:W-:Y:S05]  /*0290*/  BSYNC.RECONVERGENT B0 ;  /* 0x0000000000007941 */ /* 0x000fea0003800200 */
.L_x_162:
[----:B------:R-:W0:Y:S01]  /*02a0*/  LDCU.64 UR6, c[0x4][0x8] ;  /* 0x01000100ff0677ac */ /* 0x000e220008000a00 */
[----:B------:R-:W-:-:S05]  /*02b0*/  IMAD.SHL.U32 R4, R0, 0x40, RZ ;  /* 0x0000004000047824 */ /* 0x000fca00078e00ff */
[----:B------:R-:W-:-:S04]  /*02c0*/  LOP3.LUT R4, R4, 0x40, RZ, 0xc0, !PT ;  /* 0x0000004004047812 */ /* 0x000fc800078ec0ff */
[----:B0-----:R-:W-:-:S05]  /*02d0*/  IADD3 R14, P0, PT, R4, UR6, RZ ;  /* 0x00000006040e7c10 */ /* 0x001fca000ff1e0ff */
[----:B------:R-:W-:Y:S01]  /*02e0*/  IMAD.X R15, RZ, RZ, UR7, P0 ;  /* 0x00000007ff0f7e24 */ /* 0x000fe200080e06ff */
[----:B------:R-:W-:Y:S01]  /*02f0*/  LOP3.LUT R8, R0, 0x1, RZ, 0xc0, !PT ;  /* 0x0000000100087812 */ /* 0x000fe200078ec0ff */
[----:B------:R-:W-:Y:S01]  /*0300*/  IMAD.MOV.U32 R24, RZ, RZ, 0x20fd8164 ;  /* 0x20fd8164ff187424 */ /* 0x000fe200078e00ff */
[----:B------:R-:W0:Y:S02]  /*0310*/  LDCU.64 UR6, c[0x0][0x388] ;  /* 0x00007100ff0677ac */ /* 0x000e240008000a00 */
[----:B------:R-:W2:Y:S04]  /*0320*/  LDG.E.128.CONSTANT R4, desc[UR4][R14.64] ;  /* 0x000000040e047981 */ /* 0x000ea8000c1e9d00 */
[----:B------:R-:W3:Y:S04]  /*0330*/  LDG.E.128.CONSTANT R16, desc[UR4][R14.64+0x10] ;  /* 0x000010040e107981 */ /* 0x000ee8000c1e9d00 */
[----:B------:R-:W4:Y:S01]  /*0340*/  LDG.E.128.CONSTANT R20, desc[UR4][R14.64+0x20] ;  /* 0x000020040e147981 */ /* 0x000f22000c1e9d00 */
[----:B------:R-:W-:Y:S01]  /*0350*/  IMAD.MOV.U32 R11, RZ, RZ, 0x3da8ff83 ;  /* 0x3da8ff83ff0b7424 */ /* 0x000fe200078e00ff */
[----:B------:R-:W-:Y:S01]  /*0360*/  ISETP.NE.U32.AND P0, PT, R8, 0x1, PT ;  /* 0x000000010800780c */ /* 0x000fe20003f05070 */
[----:B------:R-:W-:-:S03]  /*0370*/  DMUL R8, R2, R2 ;  /* 0x0000000202087228 */ /* 0x000fc60000000000 */
[----:B------:R-:W-:Y:S02]  /*0380*/  FSEL R24, R24, -8.06006814911005101289e+34, !P0 ;  /* 0xf9785eba18187808 */ /* 0x000fe40004000000 */
[----:B------:R-:W-:Y:S02]  /*0390*/  FSEL R25, -R11, 0.11223486810922622681, !P0 ;  /* 0x3de5db650b197808 */ /* 0x000fe40004000100 */
[----:B0-----:R-:W-:-:S04]  /*03a0*/  IADD3 R10, P1, PT, R10, UR6, RZ ;  /* 0x000000060a0a7c10 */ /* 0x001fc8000ff3e0ff */
[----:B------:R-:W-:Y:S01]  /*03b0*/  IADD3.X R11, PT, PT, R12, UR7, RZ, P1, !PT ;  /* 0x000000070c0b7c10 */ /* 0x000fe20008ffe4ff */
        /* <DEDUP_REMOVED lines=13> */
[----:B------:R-:W-:-:S05]  /*0490*/  FSEL R3, R5, R3, !P0 ;  /* 0x0000000305037208 */ /* 0x000fca0004000000 */
[----:B------:R-:W-:Y:S01]  /*04a0*/  STG.E.64 desc[UR4][R10.64], R2 ;  /* 0x000000020a007986 */ /* 0x000fe2000c101b04 */
[----:B------:R-:W-:Y:S05]  /*04b0*/  EXIT ;  /* 0x000000000000794d */ /* 0x000fea0003800000 */
        .type           $math_sin$__internal_trig_reduction_slowpathd,@function
        .size           $math_sin$__internal_trig_reduction_slowpathd,(.L_x_479 - $math_sin$__internal_trig_reduction_slowpathd)
$math_sin$__internal_trig_reduction_slowpathd:
        /* <DEDUP_REMOVED lines=25> */
.L_x_168:
        /* <DEDUP_REMOVED lines=29> */
.L_x_167:
[----:B------:R-:W-:-:S07]  /*0820*/  IMAD.MOV.U32 R15, RZ, RZ, R0 ;  /* 0x000000ffff0f7224 */ /* 0x000fce00078e0000 */
.L_x_166:
[----:B------:R-:W-:Y:S05]  /*0830*/  BSYNC.RECONVERGENT B1 ;  /* 0x0000000000017941 */ /* 0x000fea0003800200 */
.L_x_165:
        /* <DEDUP_REMOVED lines=60> */
.L_x_170:
[----:B------:R-:W-:Y:S05]  /*0c00*/  BSYNC.RECONVERGENT B1 ;  /* 0x0000000000017941 */ /* 0x000fea0003800200 */
.L_x_169:
        /* <DEDUP_REMOVED lines=36> */
.L_x_164:
[----:B------:R-:W-:Y:S02]  /*0e50*/  IMAD.MOV.U32 R15, RZ, RZ, 0x0 ;  /* 0x00000000ff0f7424 */ /* 0x000fe400078e00ff */
[----:B------:R-:W-:Y:S02]  /*0e60*/  IMAD.MOV.U32 R0, RZ, RZ, R4 ;  /* 0x000000ffff007224 */ /* 0x000fe400078e0004 */
[----:B------:R-:W-:Y:S05]  /*0e70*/  RET.REL.NODEC R14 `(math_sin) ;  /* 0xfffffff00e607950 */ /* 0x000fea0003c3ffff */
.L_x_171:
        /* <DEDUP_REMOVED lines=16> */
.L_x_479:


//--------------------- .text.math_rsqrt          --------------------------
	.section	.text.math_rsqrt,"ax",@progbits
	.align	128
        .global         math_rsqrt
        .type           math_rsqrt,@function
        .size           math_rsqrt,(.L_x_480 - math_rsqrt)
        .other          math_rsqrt,@"STO_CUDA_ENTRY STV_DEFAULT"
math_rsqrt:
.text.math_rsqrt:
        /* <DEDUP_REMOVED lines=17> */
[----:B------:R-:W-:Y:S01]  /*0110*/  IMAD.MOV.U32 R6, RZ, RZ, RZ ;  /* 0x000000ffff067224 */ /* 0x000fe200078e00ff */
[----:B------:R-:W-:Y:S01]  /*0120*/  BSSY.RECONVERGENT B0, `(.L_x_172) ;  /* 0x000000e000007945 */ /* 0x000fe20003800200 */
[----:B------:R-:W-:Y:S02]  /*0130*/  IMAD.MOV.U32 R10, RZ, RZ, 0x0 ;  /* 0x00000000ff0a7424 */ /* 0x000fe400078e00ff */
        /* <DEDUP_REMOVED lines=8> */
[----:B------:R-:W-:Y:S01]  /*01c0*/  DFMA R6, R10, R8, R6 ;  /* 0x000000080a06722b */ /* 0x000fe20000000006 */
[----:B------:R-:W-:Y:S10]  /*01d0*/  @!P0 BRA `(.L_x_173) ;  /* 0x0000000000088947 */ /* 0x000ff40003800000 */
[----:B------:R-:W-:-:S07]  /*01e0*/  MOV R3, 0x200 ;  /* 0x0000020000037802 */ /* 0x000fce0000000f00 */
[----:B------:R-:W-:Y:S05]  /*01f0*/  CALL.REL.NOINC `($__internal_8_$__cuda_sm20_drsqrt_f64_slowpath_v2) ;  /* 0x0000000000187944 */ /* 0x000fea0003c00000 */
.L_x_173:
[----:B------:R-:W-:Y:S05]  /*0200*/  BSYNC.RECONVERGENT B0 ;  /* 0x0000000000007941 */ /* 0x000fea0003800200 */
.L_x_172:
[----:B------:R-:W0:Y:S02]  /*0210*/  LDCU.64 UR6, c[0x0][0x388] ;  /* 0x00007100ff0677ac */ /* 0x000e240008000a00 */
[----:B0-----:R-:W-:-:S04]  /*0220*/  IADD3 R4, P0, PT, R0, UR6, RZ ;  /* 0x0000000600047c10 */ /* 0x001fc8000ff1e0ff */
[----:B------:R-:W-:-:S05]  /*0230*/  IADD3.X R5, PT, PT, R2, UR7, RZ, P0, !PT ;  /* 0x0000000702057c10 */ /* 0x000fca00087fe4ff */
[----:B------:R-:W-:Y:S01]  /*0240*/  STG.E.64 desc[UR4][R4.64], R6 ;  /* 0x0000000604007986 */ /* 0x000fe2000c101b04 */
[----:B------:R-:W-:Y:S05]  /*0250*/  EXIT ;  /* 0x000000000000794d */ /* 0x000fea0003800000 */
        .weak           $__internal_8_$__cuda_sm20_drsqrt_f64_slowpath_v2
        .type           $__internal_8_$__cuda_sm20_drsqrt_f64_slowpath_v2,@function
        .size           $__internal_8_$__cuda_sm20_drsqrt_f64_slowpath_v2,(.L_x_480 - $__internal_8_$__cuda_sm20_drsqrt_f64_slowpath_v2)
$__internal_8_$__cuda_sm20_drsqrt_f64_slowpath_v2:
        /* <DEDUP_REMOVED lines=25> */
.L_x_176:
[----:B------:R-:W-:Y:S01]  /*03f0*/  DADD R6, R4, R4 ;  /* 0x0000000004067229 */ /* 0x000fe20000000004 */
[----:B------:R-:W-:Y:S10]  /*0400*/  BRA `(.L_x_177) ;  /* 0x0000000000087947 */ /* 0x000ff40003800000 */
.L_x_175:
[----:B------:R-:W-:Y:S01]  /*0410*/  LOP3.LUT R7, R6, 0x7ff00000, RZ, 0xfc, !PT ;  /* 0x7ff0000006077812 */ /* 0x000fe200078efcff */
[----:B------:R-:W-:-:S07]  /*0420*/  IMAD.MOV.U32 R6, RZ, RZ, RZ ;  /* 0x000000ffff067224 */ /* 0x000fce00078e00ff */
.L_x_177:
[----:B------:R-:W-:Y:S05]  /*0430*/  BSYNC.RECONVERGENT B1 ;  /* 0x0000000000017941 */ /* 0x000fea0003800200 */
.L_x_174:
[----:B------:R-:W-:Y:S02]  /*0440*/  IMAD.MOV.U32 R4, RZ, RZ, R3 ;  /* 0x000000ffff047224 */ /* 0x000fe400078e0003 */
[----:B------:R-:W-:-:S04]  /*0450*/  IMAD.MOV.U32 R5, RZ, RZ, 0x0 ;  /* 0x00000000ff057424 */ /* 0x000fc800078e00ff */
[----:B------:R-:W-:Y:S05]  /*0460*/  RET.REL.NODEC R4 `(math_rsqrt) ;  /* 0xfffffff804e47950 */ /* 0x000fea0003c3ffff */
.L_x_178:
        /* <DEDUP_REMOVED lines=9> */
.L_x_480:


//--------------------- .text.math_round          --------------------------
	.section	.text.math_round,"ax",@progbits
	.align	128
        .global         math_round
        .type           math_round,@function
        .size           math_round,(.L_x_509 - math_round)
        .other          math_round,@"STO_CUDA_ENTRY STV_DEFAULT"
math_round:
.text.math_round:
        /* <DEDUP_REMOVED lines=16> */
[----:B------:R-:W-:Y:S01]  /*0100*/  IMAD.MOV.U32 R5, RZ, RZ, 0x3fe00000 ;  /* 0x3fe00000ff057424 */ /* 0x000fe200078e00ff */
[----:B------:R-:W0:Y:S03]  /*0110*/  LDCU.64 UR6, c[0x0][0x388] ;  /* 0x00007100ff0677ac */ /* 0x000e260008000a00 */
[----:B-1----:R-:W2:Y:S01]  /*0120*/  LDG.E.64 R2, desc[UR4][R6.64] ;  /* 0x0000000406027981 */ /* 0x002ea2000c1e1b00 */
[----:B------:R-:W-:Y:S01]  /*0130*/  IMAD.MOV.U32 R4, RZ, RZ, RZ ;  /* 0x000000ffff047224 */ /* 0x000fe200078e00ff */
[----:B--2---:R-:W-:-:S06]  /*0140*/  LOP3.LUT R5, R5, 0x80000000, R3, 0xb8, !PT ;  /* 0x8000000005057812 */ /* 0x004fcc00078eb803 */
[----:B------:R-:W-:Y:S01]  /*0150*/  DADD.RZ R2, R2, R4 ;  /* 0x0000000002027229 */ /* 0x000fe2000000c004 */
[----:B0-----:R-:W-:-:S04]  /*0160*/  IADD3 R4, P0, PT, R8, UR6, RZ ;  /* 0x0000000608047c10 */ /* 0x001fc8000ff1e0ff */
[----:B------:R-:W-:-:S05]  /*0170*/  IADD3.X R5, PT, PT, R0, UR7, RZ, P0, !PT ;  /* 0x0000000700057c10 */ /* 0x000fca00087fe4ff */
[----:B------:R-:W0:Y:S02]  /*0180*/  FRND.F64.TRUNC R2, R2 ;  /* 0x0000000200027313 */ /* 0x000e24000030d800 */
[----:B0-----:R-:W-:Y:S01]  /*0190*/  STG.E.64 desc[UR4][R4.64], R2 ;  /* 0x0000000204007986 */ /* 0x001fe2000c101b04 */
[----:B------:R-:W-:Y:S05]  /*01a0*/  EXIT ;  /* 0x000000000000794d */ /* 0x000fea0003800000 */
.L_x_179:
        /* <DEDUP_REMOVED lines=13> */
.L_x_509:


//--------------------- .text.math_rint           --------------------------
	.section	.text.math_rint,"ax",@progbits
	.align	128
        .global         math_rint
        .type           math_rint,@function
        .size           math_rint,(.L_x_510 - math_rint)
        .other          math_rint,@"STO_CUDA_ENTRY STV_DEFAULT"
math_rint:
.text.math_rint:
        /* <DEDUP_REMOVED lines=20> */
[----:B--2---:R-:W0:Y:S04]  /*0140*/  FRND.F64 R2, R2 ;  /* 0x0000000200027313 */ /* 0x004e280000301800 */
[----:B0-----:R-:W-:Y:S01]  /*0150*/  STG.E.64 desc[UR4][R6.64], R2 ;  /* 0x0000000206007986 */ /* 0x001fe2000c101b04 */
[----:B------:R-:W-:Y:S05]  /*0160*/  EXIT ;  /* 0x000000000000794d */ /* 0x000fea0003800000 */
.L_x_180:
        /* <DEDUP_REMOVED lines=9> */
.L_x_510:


//--------------------- .text.math_rcbrt          --------------------------
	.section	.text.math_rcbrt,"ax",@progbits
	.align	128
        .global         math_rcbrt
        .type           math_rcbrt,@function
        .size           math_rcbrt,(.L_x_511 - math_rcbrt)
        .other          math_rcbrt,@"STO_CUDA_ENTRY STV_DEFAULT"
math_rcbrt:
.text.math_rcbrt:
        /* <DEDUP_REMOVED lines=19> */
[----:B--2---:R-:W-:Y:S01]  /*0130*/  LOP3.LUT R7, R3, 0x7fffffff, RZ, 0xc0, !PT ;  /* 0x7fffffff03077812 */ /* 0x004fe200078ec0ff */
[----:B------:R-:W-:-:S03]  /*0140*/  IMAD.MOV.U32 R6, RZ, RZ, R2 ;  /* 0x000000ffff067224 */ /* 0x000fc600078e0002 */
[----:B------:R-:W-:-:S03]  /*0150*/  ISETP.GE.U32.AND P1, PT, R7, 0x100000, PT ;  /* 0x001000000700780c */ /* 0x000fc60003f26070 */
[----:B------:R-:W-:-:S10]  /*0160*/  DMUL R8, R6, 1.80143985094819840000e+16 ;  /* 0x4350000006087828 */ /* 0x000fd40000000000 */
[----:B------:R-:W-:Y:S02]  /*0170*/  SEL R6, R9, R7, !P1 ;  /* 0x0000000709067207 */ /* 0x000fe40004800000 */
[----:B------:R-:W-:Y:S02]  /*0180*/  SEL R8, R8, R2, !P1 ;  /* 0x0000000208087207 */ /* 0x000fe40004800000 */
[----:B------:R-:W-:-:S04]  /*0190*/  LEA.HI R5, R6, 0xfffffc02, RZ, 0xc ;  /* 0xfffffc0206057811 */ /* 0x000fc800078f60ff */
[----:B------:R-:W-:-:S05]  /*01a0*/  I2FP.F32.S32 R5, R5 ;  /* 0x0000000500057245 */ /* 0x000fca0000201400 */
[----:B------:R-:W-:-:S06]  /*01b0*/  FMUL R5, R5, 0.3333333432674407959 ;  /* 0x3eaaaaab05057820 */ /* 0x000fcc0000400000 */
[----:B------:R-:W0:Y:S02]  /*01c0*/  F2I.NTZ R5, R5 ;  /* 0x0000000500057305 */ /* 0x000e240000203100 */
[----:B0-----:R-:W-:-:S06]  /*01d0*/  IMAD R9, R5, -0x300000, R6 ;  /* 0xffd0000005097824 */ /* 0x001fcc00078e0206 */
[----:B------:R-:W0:Y:S08]  /*01e0*/  F2F.F32.F64 R20, R8 ;  /* 0x0000000800147310 */ /* 0x000e300000301000 */
[----:B0-----:R-:W0:Y:S02]  /*01f0*/  MUFU.LG2 R20, R20 ;  /* 0x0000001400147308 */ /* 0x001e240000000c00 */
[----:B0-----:R-:W-:-:S06]  /*0200*/  FMUL R21, R20, -0.3333333432674407959 ;  /* 0xbeaaaaab14157820 */ /* 0x001fcc0000400000 */
[----:B------:R-:W0:Y:S08]  /*0210*/  MUFU.EX2 R6, R21 ;  /* 0x0000001500067308 */ /* 0x000e300000000800 */
[----:B0-----:R-:W0:Y:S02]  /*0220*/  F2F.F64.F32 R6, R6 ;  /* 0x0000000600067310 */ /* 0x001e240000201800 */
[----:B0-----:R-:W-:-:S02]  /*0230*/  DMUL R12, R8, R6 ;  /* 0x00000006080c7228 */ /* 0x001fc40000000000 */
[----:B------:R-:W-:-:S06]  /*0240*/  DMUL R10, R6, R6 ;  /* 0x00000006060a7228 */ /* 0x000fcc0000000000 */
[----:B------:R-:W-:Y:S02]  /*0250*/  DFMA R16, R8, R6, -R12 ;  /* 0x000000060810722b */ /* 0x000fe4000000080c */
[----:B------:R-:W-:Y:S02]  /*0260*/  DFMA R14, R10, -R12, 1 ;  /* 0x3ff000000a0e742b */ /* 0x000fe4000000080c */
[----:B------:R-:W-:Y:S02]  /*0270*/  DFMA R18, R6, R6, -R10 ;  /* 0x000000060612722b */ /* 0x000fe4000000080a */
[----:B------:R-:W-:-:S04]  /*0280*/  DADD R8, R2, R2 ;  /* 0x0000000002087229 */ /* 0x000fc80000000002 */
[----:B------:R-:W-:Y:S01]  /*0290*/  DFMA R14, R10, -R16, R14 ;  /* 0x800000100a0e722b */ /* 0x000fe2000000000e */
[----:B------:R-:W-:Y:S02]  /*02a0*/  IMAD.MOV.U32 R10, RZ, RZ, 0x55555555 ;  /* 0x55555555ff0a7424 */ /* 0x000fe400078e00ff */
[----:B------:R-:W-:Y:S01]  /*02b0*/  IMAD.MOV.U32 R11, RZ, RZ, 0x3fd55555 ;  /* 0x3fd55555ff0b7424 */ /* 0x000fe200078e00ff */
[----:B------:R-:W-:-:S04]  /*02c0*/  DSETP.NEU.AND P0, PT, R8, R2, PT ;  /* 0x000000020800722a */ /* 0x000fc80003f0d000 */
[----:B------:R-:W-:Y:S01]  /*02d0*/  DFMA R14, R12, -R18, R14 ;  /* 0x800000120c0e722b */ /* 0x000fe2000000000e */
[----:B------:R-:W-:-:S07]  /*02e0*/  LOP3.LUT R13, R3, 0x7ff00000, RZ, 0x3c, !PT ;  /* 0x7ff00000030d7812 */ /* 0x000fce00078e3cff */
[----:B------:R-:W-:Y:S01]  /*02f0*/  DFMA R10, R14, UR6, R10 ;  /* 0x000000060e0a7c2b */ /* 0x000fe2000800000a */
[----:B------:R-:W0:Y:S01]  /*0300*/  LDCU.64 UR6, c[0x0][0x388] ;  /* 0x00007100ff0677ac */ /* 0x000e220008000a00 */
[----:B------:R-:W-:-:S08]  /*0310*/  DMUL R14, R6, R14 ;  /* 0x0000000e060e7228 */ /* 0x000fd00000000000 */
[----:B------:R-:W-:Y:S01]  /*0320*/  DFMA R10, R10, R14, R6 ;  /* 0x0000000e0a0a722b */ /* 0x000fe20000000006 */
[C---:B------:R-:W-:Y:S02]  /*0330*/  IADD3 R7, PT, PT, -R5.reuse, 0x12, RZ ;  /* 0x0000001205077810 */ /* 0x040fe40007ffe1ff */
[----:B------:R-:W-:Y:S01]  /*0340*/  @P1 IADD3 R7, PT, PT, -R5, 0x100000, RZ ;  /* 0x0010000005071810 */ /* 0x000fe20007ffe1ff */
[----:B------:R-:W-:Y:S01]  /*0350*/  DSETP.NAN.AND P1, PT, R2, R2, PT ;  /* 0x000000020200722a */ /* 0x000fe20003f28000 */
[----:B0-----:R-:W-:-:S05]  /*0360*/  IADD3 R6, P2, PT, R0, UR6, RZ ;  /* 0x0000000600067c10 */ /* 0x001fca000ff5e0ff */
[----:B------:R-:W-:Y:S01]  /*0370*/  IMAD R5, R7, 0x100000, R11 ;  /* 0x0010000007057824 */ /* 0x000fe200078e020b */
[----:B------:R-:W-:Y:S02]  /*0380*/  FSEL R2, R8, R10, P1 ;  /* 0x0000000a08027208 */ /* 0x000fe40000800000 */
[----:B------:R-:W-:Y:S02]  /*0390*/  IADD3.X R7, PT, PT, R4, UR7, RZ, P2, !PT ;  /* 0x0000000704077c10 */ /* 0x000fe400097fe4ff */
[----:B------:R-:W-:Y:S02]  /*03a0*/  @P0 FSEL R13, R9, R5, P1 ;  /* 0x00000005090d0208 */ /* 0x000fe40000800000 */
[----:B------:R-:W-:Y:S02]  /*03b0*/  FSEL R2, R2, RZ, P0 ;  /* 0x000000ff02027208 */ /* 0x000fe40000000000 */
[----:B------:R-:W-:-:S05]  /*03c0*/  LOP3.LUT R3, R13, 0x80000000, R3, 0xb8, !PT ;  /* 0x800000000d037812 */ /* 0x000fca00078eb803 */
[----:B------:R-:W-:Y:S01]  /*03d0*/  STG.E.64 desc[UR4][R6.64], R2 ;  /* 0x0000000206007986 */ /* 0x000fe2000c101b04 */
[----:B------:R-:W-:Y:S05]  /*03e0*/  EXIT ;  /* 0x000000000000794d */ /* 0x000fea0003800000 */
.L_x_181:
        /* <DEDUP_REMOVED lines=9> */
.L_x_511:


//--------------------- .text.math_normcdfinv     --------------------------
	.section	.text.math_normcdfinv,"ax",@progbits
	.align	128
        .global         math_normcdfinv
        .type           math_normcdfinv,@function
        .size           math_normcdfinv,(.L_x_482 - math_normcdfinv)
        .other          math_normcdfinv,@"STO_CUDA_ENTRY STV_DEFAULT"
math_normcdfinv:
.text.math_normcdfinv:
        /* <DEDUP_REMOVED lines=15> */
[----:B------:R-:W-:-:S05]  /*00f0*/  IADD3.X R9, PT, PT, R6, UR7, RZ, P0, !PT ;  /* 0x0000000706097c10 */ /* 0x000fca00087fe4ff */
[----:B-1----:R-:W2:Y:S01]  /*0100*/  LDG.E.64 R4, desc[UR4][R8.64] ;  /* 0x0000000408047981 */ /* 0x002ea2000c1e1b00 */
[----:B------:R-:W-:Y:S01]  /*0110*/  UMOV UR6, 0x65aa4e0e ;  /* 0x65aa4e0e00067882 */ /* 0x000fe20000000000 */
[----:B------:R-:W-:Y:S01]  /*0120*/  UMOV UR7, 0x3ffffc0b ;  /* 0x3ffffc0b00077882 */ /* 0x000fe20000000000 */
[----:B------:R-:W-:Y:S01]  /*0130*/  BSSY.RECONVERGENT B1, `(.L_x_182) ;  /* 0x00001b4000017945 */ /* 0x000fe20003800200 */
[----:B--2---:R-:W-:-:S08]  /*0140*/  DADD R4, R4, R4 ;  /* 0x0000000004047229 */ /* 0x004fd00000000004 */
[C---:B------:R-:W-:Y:S01]  /*0150*/  DSETP.GTU.AND P0, PT, R4.reuse, UR6, PT ;  /* 0x0000000604007e2a */ /* 0x040fe2000bf0c000 */
[----:B------:R-:W-:Y:S01]  /*0160*/  UMOV UR6, 0xad8f904d ;  /* 0xad8f904d00067882 */ /* 0x000fe20000000000 */
[----:B------:R-:W-:Y:S01]  /*0170*/  UMOV UR7, 0x3f4fa4d2 ;  /* 0x3f4fa4d200077882 */ /* 0x000fe20000000000 */
[----:B------:R-:W-:-:S03]  /*0180*/  DADD R2, -R4, 2 ;  /* 0x4000000004027429 */ /* 0x000fc60000000100 */
[----:B------:R-:W-:-:S14]  /*0190*/  DSETP.LTU.OR P0, PT, R4, UR6, P0 ;  /* 0x0000000604007e2a */ /* 0x000fdc0008709400 */
[----:B------:R-:W-:Y:S05]  /*01a0*/  @P0 BRA `(.L_x_183) ;  /* 0x0000000800040947 */ /* 0x000fea0003800000 */
[----:B------:R-:W-:Y:S01]  /*01b0*/  DMUL R2, R4, R2 ;  /* 0x0000000204027228 */ /* 0x000fe20000000000 */
[----:B------:R-:W-:Y:S01]  /*01c0*/  IMAD.MOV.U32 R10, RZ, RZ, RZ ;  /* 0x000000ffff0a7224 */ /* 0x000fe200078e00ff */
[----:B------:R-:W-:Y:S01]  /*01d0*/  UMOV UR6, 0x18c775c9 ;  /* 0x18c775c900067882 */ /* 0x000fe20000000000 */
[----:B------:R-:W-:-:S07]  /*01e0*/  UMOV UR7, 0x3fb5c5c2 ;  /* 0x3fb5c5c200077882 */ /* 0x000fce0000000000 */
[----:B------:R-:W-:-:S04]  /*01f0*/  LOP3.LUT R8, R3, 0x801fffff, RZ, 0xc0, !PT ;  /* 0x801fffff03087812 */ /* 0x000fc800078ec0ff */
[----:B------:R-:W-:Y:S01]  /*0200*/  LOP3.LUT R9, R8, 0x3fe00000, RZ, 0xfc, !PT ;  /* 0x3fe0000008097812 */ /* 0x000fe200078efcff */
[----:B------:R-:W-:Y:S01]  /*0210*/  IMAD.MOV.U32 R8, RZ, RZ, R2 ;  /* 0x000000ffff087224 */ /* 0x000fe200078e0002 */
[----:B------:R-:W-:Y:S01]  /*0220*/  SHF.R.U32.HI R2, RZ, 0x14, R3 ;  /* 0x00000014ff027819 */ /* 0x000fe20000011603 */
[----:B------:R-:W-:-:S03]  /*0230*/  IMAD.MOV.U32 R3, RZ, RZ, 0x43300000 ;  /* 0x43300000ff037424 */ /* 0x000fc600078e00ff */
[----:B------:R-:W-:Y:S01]  /*0240*/  LOP3.LUT R2, R2, 0x7fe, RZ, 0xc0, !PT ;  /* 0x000007fe02027812 */ /* 0x000fe200078ec0ff */
[C---:B------:R-:W-:Y:S02]  /*0250*/  DADD R12, R8.reuse, 1 ;  /* 0x3ff00000080c7429 */ /* 0x040fe40000000000 */
[----:B------:R-:W-:Y:S02]  /*0260*/  DADD R8, R8, -1 ;  /* 0xbff0000008087429 */ /* 0x000fe40000000000 */
[----:B------:R-:W-:Y:S02]  /*0270*/  VIADD R2, R2, 0x7ffffc02 ;  /* 0x7ffffc0202027836 */ /* 0x000fe40000000000 */
[----:B------:R-:W0:Y:S02]  /*0280*/  MUFU.RCP64H R11, R13 ;  /* 0x0000000d000b7308 */ /* 0x000e240000001800 */
[----:B0-----:R-:W-:Y:S01]  /*0290*/  DFMA R14, -R12, R10, 1 ;  /* 0x3ff000000c0e742b */ /* 0x001fe2000000010a */
[----:B------:R-:W-:-:S02]  /*02a0*/  IMAD.MOV.U32 R12, RZ, RZ, -0x6323a277 ;  /* 0x9cdc5d89ff0c7424 */ /* 0x000fc400078e00ff */
[----:B------:R-:W-:-:S05]  /*02b0*/  IMAD.MOV.U32 R13, RZ, RZ, 0x3fa55cf5 ;  /* 0x3fa55cf5ff0d7424 */ /* 0x000fca00078e00ff */
[----:B------:R-:W-:-:S08]  /*02c0*/  DFMA R14, R14, R14, R14 ;  /* 0x0000000e0e0e722b */ /* 0x000fd0000000000e */
[----:B------:R-:W-:-:S08]  /*02d0*/  DFMA R14, R10, R14, R10 ;  /* 0x0000000e0a0e722b */ /* 0x000fd0000000000a */
[----:B------:R-:W-:-:S08]  /*02e0*/  DMUL R10, R8, R14 ;  /* 0x0000000e080a7228 */ /* 0x000fd00000000000 */
[----:B------:R-:W-:-:S08]  /*02f0*/  DFMA R16, R10, -2, R8 ;  /* 0xc00000000a10782b */ /* 0x000fd00000000008 */
[----:B------:R-:W-:-:S08]  /*0300*/  DFMA R8, R8, -R10, R16 ;  /* 0x8000000a0808722b */ /* 0x000fd00000000010 */
        /* <DEDUP_REMOVED lines=29> */
[----:B------:R-:W-:Y:S01]  /*04e0*/  DADD R2, R2, -UR6 ;  /* 0x8000000602027e29 */ /* 0x000fe20008000000 */
[----:B------:R-:W-:Y:S01]  /*04f0*/  UMOV UR6, 0xfefa39ef ;  /* 0xfefa39ef00067882 */ /* 0x000fe20000000000 */
[----:B------:R-:W-:Y:S02]  /*0500*/  UMOV UR7, 0x3fe62e42 ;  /* 0x3fe62e4200077882 */ /* 0x000fe40000000000 */
[----:B------:R-:W-:-:S08]  /*0510*/  DMUL R12, R10, R12 ;  /* 0x0000000c0a0c7228 */ /* 0x000fd00000000000 */
[----:B------:R-:W-:Y:S01]  /*0520*/  DFMA R12, R8, R12, R8 ;  /* 0x0000000c080c722b */ /* 0x000fe20000000008 */
[----:B------:R-:W-:Y:S02]  /*0530*/  IMAD.MOV.U32 R8, RZ, RZ, 0x3324d327 ;  /* 0x3324d327ff087424 */ /* 0x000fe400078e00ff */
[----:B------:R-:W-:-:S05]  /*0540*/  IMAD.MOV.U32 R9, RZ, RZ, 0x3c08ddf9 ;  /* 0x3c08ddf9ff097424 */ /* 0x000fca00078e00ff */
[----:B------:R-:W-:-:S08]  /*0550*/  DADD R12, R12, R12 ;  /* 0x000000000c0c7229 */ /* 0x000fd0000000000c */
[----:B------:R-:W-:Y:S01]  /*0560*/  DFMA R2, R2, UR6, R12 ;  /* 0x0000000602027c2b */ /* 0x000fe2000800000c */
[----:B------:R-:W-:Y:S01]  /*0570*/  UMOV UR6, 0xe746e627 ;  /* 0xe746e62700067882 */ /* 0x000fe20000000000 */
[----:B------:R-:W-:-:S06]  /*0580*/  UMOV UR7, 0x3bb135d2 ;  /* 0x3bb135d200077882 */ /* 0x000fcc0000000000 */
[----:B------:R-:W-:-:S08]  /*0590*/  DADD R2, -R2, -3.125 ;  /* 0xc009000002027429 */ /* 0x000fd00000000100 */
        /* <DEDUP_REMOVED lines=63> */
[----:B------:R-:W-:-:S08]  /*0990*/  DFMA R8, R2, R8, UR6 ;  /* 0x0000000602087e2b */ /* 0x000fd00008000008 */
[----:B------:R-:W-:Y:S01]  /*09a0*/  DFMA R4, -R4, R8, R8 ;  /* 0x000000080404722b */ /* 0x000fe20000000108 */
[----:B------:R-:W-:Y:S10]  /*09b0*/  BRA `(.L_x_184) ;  /* 0x0000001000ac7947 */ /* 0x000ff40003800000 */
.L_x_183:
[----:B------:R-:W-:Y:S01]  /*09c0*/  ISETP.GT.AND P0, PT, R5, 0x3fefffff, PT ;  /* 0x3fefffff0500780c */ /* 0x000fe20003f04270 */
[----:B------:R-:W-:Y:S03]  /*09d0*/  BSSY.RECONVERGENT B0, `(.L_x_185) ;  /* 0x0000125000007945 */ /* 0x000fe60003800200 */
[----:B------:R-:W-:Y:S02]  /*09e0*/  FSEL R3, R3, R5, P0 ;  /* 0x0000000503037208 */ /* 0x000fe40000000000 */
[----:B------:R-:W-:Y:S02]  /*09f0*/  FSEL R8, R2, R4, P0 ;  /* 0x0000000402087208 */ /* 0x000fe40000000000 */
[----:B------:R-:W-:Y:S01]  /*0a00*/  FSETP.GE.AND P1, PT, R3, 6.1105542284098368633e-13, PT ;  /* 0x2b2bff2f0300780b */ /* 0x000fe20003f26000 */
[----:B------:R-:W-:-:S12]  /*0a10*/  IMAD.MOV.U32 R9, RZ, RZ, R3 ;  /* 0x000000ffff097224 */ /* 0x000fd800078e0003 */
[----:B------:R-:W-:Y:S05]  /*0a20*/  @!P1 BRA `(.L_x_186) ;  /* 0x00000008001c9947 */ /* 0x000fea0003800000 */
[----:B------:R-:W-:Y:S01]  /*0a30*/  LOP3.LUT R9, R3, 0x801fffff, RZ, 0xc0, !PT ;  /* 0x801fffff03097812 */ /* 0x000fe200078ec0ff */
[----:B------:R-:W-:Y:S01]  /*0a40*/  IMAD.MOV.U32 R10, RZ, RZ, RZ ;  /* 0x000000ffff0a7224 */ /* 0x000fe200078e00ff */
[----:B------:R-:W-:Y:S01]  /*0a50*/  UMOV UR6, 0x18c775c9 ;  /* 0x18c775c900067882 */ /* 0x000fe20000000000 */
[----:B------:R-:W-:Y:S01]  /*0a60*/  UMOV UR7, 0x3fb5c5c2 ;  /* 0x3fb5c5c200077882 */ /* 0x000fe20000000000 */
[----:B------:R-:W-:Y:S01]  /*0a70*/  LOP3.LUT R9, R9, 0x3fe00000, RZ, 0xfc, !PT ;  /* 0x3fe0000009097812 */ /* 0x000fe200078efcff */
[----:B------:R-:W-:Y:S01]  /*0a80*/  BSSY.RECONVERGENT B2, `(.L_x_187) ;  /* 0x0000080000027945 */ /* 0x000fe20003800200 */
[----:B------:R-:W-:-:S04]  /*0a90*/  SHF.R.U32.HI R3, RZ, 0x14, R3 ;  /* 0x00000014ff037819 */ /* 0x000fc80000011603 */
[C---:B------:R-:W-:Y:S01]  /*0aa0*/  DADD R12, R8.reuse, 1 ;  /* 0x3ff00000080c7429 */ /* 0x040fe20000000000 */
[----:B------:R-:W-:Y:S01]  /*0ab0*/  LOP3.LUT R3, R3, 0x7fe, RZ, 0xc0, !PT ;  /* 0x000007fe03037812 */ /* 0x000fe200078ec0ff */
[----:B------:R-:W-:-:S04]  /*0ac0*/  DADD R8, R8, -1 ;  /* 0xbff0000008087429 */ /* 0x000fc80000000000 */
[----:B------:R-:W0:Y:S01]  /*0ad0*/  MUFU.RCP64H R11, R13 ;  /* 0x0000000d000b7308 */ /* 0x000e220000001800 */
[----:B------:R-:W-:Y:S02]  /*0ae0*/  VIADD R2, R3, 0x7ffffc02 ;  /* 0x7ffffc0203027836 */ /* 0x000fe40000000000 */
[----:B------:R-:W-:Y:S01]  /*0af0*/  IMAD.MOV.U32 R3, RZ, RZ, 0x43300000 ;  /* 0x43300000ff037424 */ /* 0x000fe200078e00ff */
[----:B0-----:R-:W-:Y:S01]  /*0b00*/  DFMA R14, -R12, R10, 1 ;  /* 0x3ff000000c0e742b */ /* 0x001fe2000000010a */
[----:B------:R-:W-:Y:S02]  /*0b10*/  IMAD.MOV.U32 R12, RZ, RZ, -0x6323a277 ;  /* 0x9cdc5d89ff0c7424 */ /* 0x000fe400078e00ff */
        /* <DEDUP_REMOVED lines=40> */
[----:B------:R-:W-:-:S07]  /*0da0*/  IMAD.MOV.U32 R8, RZ, RZ, RZ ;  /* 0x000000ffff087224 */ /* 0x000fce00078e00ff */
[----:B------:R-:W-:-:S08]  /*0db0*/  DADD R12, R12, R12 ;  /* 0x000000000c0c7229 */ /* 0x000fd0000000000c */
[----:B------:R-:W-:Y:S01]  /*0dc0*/  DFMA R2, R2, UR6, R12 ;  /* 0x0000000602027c2b */ /* 0x000fe2000800000c */
[----:B------:R-:W-:Y:S01]  /*0dd0*/  UMOV UR6, 0xf51c2197 ;  /* 0xf51c219700067882 */ /* 0x000fe20000000000 */
[----:B------:R-:W-:-:S06]  /*0de0*/  UMOV UR7, 0x4001e90f ;  /* 0x4001e90f00077882 */ /* 0x000fcc0000000000 */
[----:B------:R-:W-:-:S06]  /*0df0*/  DADD R12, -RZ, -R2 ;  /* 0x00000000ff0c7229 */ /* 0x000fcc0000000902 */
[----:B------:R-:W0:Y:S01]  /*0e00*/  MUFU.RSQ64H R9, R13 ;  /* 0x0000000d00097308 */ /* 0x000e220000001c00 */
[----:B------:R-:W-:Y:S01]  /*0e10*/  IMAD.MOV.U32 R12, RZ, RZ, 0x1 ;  /* 0x00000001ff0c7424 */ /* 0x000fe200078e00ff */
[----:B0-----:R-:W-:-:S08]  /*0e20*/  DMUL R10, R8, R8 ;  /* 0x00000008080a7228 */ /* 0x001fd00000000000 */
[----:B------:R-:W-:Y:S01]  /*0e30*/  DFMA R10, R2, R10, 1 ;  /* 0x3ff00000020a742b */ /* 0x000fe2000000000a */
[----:B------:R-:W-:Y:S02]  /*0e40*/  IMAD.MOV.U32 R2, RZ, RZ, 0x0 ;  /* 0x00000000ff027424 */ /* 0x000fe400078e00ff */
[----:B------:R-:W-:-:S06]  /*0e50*/  IMAD.MOV.U32 R3, RZ, RZ, 0x3fd80000 ;  /* 0x3fd80000ff037424 */ /* 0x000fcc00078e00ff */
[----:B------:R-:W-:Y:S02]  /*0e60*/  DFMA R2, R10, R2, 0.5 ;  /* 0x3fe000000a02742b */ /* 0x000fe40000000002 */
[----:B------:R-:W-:-:S08]  /*0e70*/  DMUL R10, R8, R10 ;  /* 0x0000000a080a7228 */ /* 0x000fd00000000000 */
[----:B------:R-:W-:Y:S01]  /*0e80*/  DFMA R2, R2, R10, R8 ;  /* 0x0000000a0202722b */ /* 0x000fe20000000008 */
[----:B------:R-:W-:Y:S02]  /*0e90*/  IMAD.MOV.U32 R10, RZ, RZ, 0x333839aa ;  /* 0x333839aaff0a7424 */ /* 0x000fe400078e00ff */
[----:B------:R-:W-:-:S05]  /*0ea0*/  IMAD.MOV.U32 R11, RZ, RZ, 0x4000a0e7 ;  /* 0x4000a0e7ff0b7424 */ /* 0x000fca00078e00ff */
[----:B------:R-:W-:Y:S01]  /*0eb0*/  DADD R8, R2, UR6 ;  /* 0x0000000602087e29 */ /* 0x000fe20008000000 */
        /* <DEDUP_REMOVED lines=20> */
[C---:B------:R-:W-:Y:S01]  /*1000*/  DFMA R8, R2.reuse, R8, UR6 ;  /* 0x0000000602087e2b */ /* 0x040fe20008000008 */
[----:B------:R-:W-:Y:S01]  /*1010*/  UMOV UR6, 0x2591afab ;  /* 0x2591afab00067882 */ /* 0x000fe20000000000 */
[----:B------:R-:W-:Y:S02]  /*1020*/  UMOV UR7, 0x3febe922 ;  /* 0x3febe92200077882 */ /* 0x000fe40000000000 */
[C---:B------:R-:W-:Y:S01]  /*1030*/  DFMA R10, R2.reuse, UR6, R10 ;  /* 0x00000006020a7c2b */ /* 0x040fe2000800000a */
[----:B------:R-:W-:Y:S01]  /*1040*/  UMOV UR6, 0xf7e57d5c ;  /* 0xf7e57d5c00067882 */ /* 0x000fe20000000000 */
[----:B------:R-:W-:Y:S02]  /*1050*/  UMOV UR7, 0x4008768c ;  /* 0x4008768c00077882 */ /* 0x000fe40000000000 */
[----:B------:R-:W-:-:S04]  /*1060*/  DMUL R8, R2, R8 ;  /* 0x0000000802087228 */ /* 0x000fc80000000000 */
[----:B------:R-:W-:Y:S01]  /*1070*/  DFMA R10, R2, R10, UR6 ;  /* 0x00000006020a7e2b */ /* 0x000fe2000800000a */
[----:B------:R-:W-:Y:S01]  /*1080*/  UMOV UR6, 0xe28da583 ;  /* 0xe28da58300067882 */ /* 0x000fe20000000000 */
[----:B------:R-:W0:Y:S01]  /*1090*/  MUFU.RCP64H R13, R9 ;  /* 0x00000009000d7308 */ /* 0x000e220000001800 */
[----:B------:R-:W-:-:S05]  /*10a0*/  UMOV UR7, 0x400b77e7 ;  /* 0x400b77e700077882 */ /* 0x000fca0000000000 */
[----:B------:R-:W-:Y:S01]  /*10b0*/  DFMA R10, R2, R10, UR6 ;  /* 0x00000006020a7e2b */ /* 0x000fe2000800000a */
[----:B------:R-:W-:Y:S01]  /*10c0*/  UMOV UR6, 0xa4f99cf9 ;  /* 0xa4f99cf900067882 */ /* 0x000fe20000000000 */
[----:B------:R-:W-:-:S06]  /*10d0*/  UMOV UR7, 0x3ff34f26 ;  /* 0x3ff34f2600077882 */ /* 0x000fcc0000000000 */
[----:B------:R-:W-:Y:S01]  /*10e0*/  DFMA R10, R2, R10, UR6 ;  /* 0x00000006020a7e2b */ /* 0x000fe2000800000a */
[----:B------:R-:W-:Y:S01]  /*10f0*/  UMOV UR6, 0xadb019ed ;  /* 0xadb019ed00067882 */ /* 0x000fe20000000000 */
[----:B------:R-:W-:Y:S01]  /*1100*/  UMOV UR7, 0x3fc1f674 ;  /* 0x3fc1f67400077882 */ /* 0x000fe20000000000 */
[----:B0-----:R-:W-:-:S05]  /*1110*/  DFMA R14, -R8, R12, 1 ;  /* 0x3ff00000080e742b */ /* 0x001fca000000010c */
[----:B------:R-:W-:Y:S01]  /*1120*/  DFMA R10, R2, R10, UR6 ;  /* 0x00000006020a7e2b */ /* 0x000fe2000800000a */
[----:B------:R-:W-:Y:S01]  /*1130*/  UMOV UR6, 0x9506431d ;  /* 0x9506431d00067882 */ /* 0x000fe20000000000 */
[----:B------:R-:W-:Y:S01]  /*1140*/  UMOV UR7, 0x3f75ddae ;  /* 0x3f75ddae00077882 */ /* 0x000fe20000000000 */
[----:B------:R-:W-:-:S05]  /*1150*/  DFMA R14, R14, R14, R14 ;  /* 0x0000000e0e0e722b */ /* 0x000fca000000000e */
[----:B------:R-:W-:Y:S01]  /*1160*/  DFMA R10, R2, R10, UR6 ;  /* 0x00000006020a7e2b */ /* 0x000fe2000800000a */
[----:B------:R-:W-:Y:S01]  /*1170*/  UMOV UR6, 0xaa32489c ;  /* 0xaa32489c00067882 */ /* 0x000fe20000000000 */
[----:B------:R-:W-:Y:S01]  /*1180*/  UMOV UR7, 0x3f0ada49 ;  /* 0x3f0ada4900077882 */ /* 0x000fe20000000000 */
[----:B------:R-:W-:-:S05]  /*1190*/  DFMA R14, R12, R14, R12 ;  /* 0x0000000e0c0e722b */ /* 0x000fca000000000c */
[----:B------:R-:W-:-:S03]  /*11a0*/  DFMA R16, R2, R10, UR6 ;  /* 0x0000000602107e2b */ /* 0x000fc6000800000a */
[----:B------:R-:W-:-:S07]  /*11b0*/  DFMA R12, -R8, R14, 1 ;  /* 0x3ff00000080c742b */ /* 0x000fce000000010e */
[----:B------:R-:W-:Y:S01]  /*11c0*/  FSETP.GEU.AND P1, PT, |R17|, 6.5827683646048100446e-37, PT ;  /* 0x036000001100780b */ /* 0x000fe20003f2e200 */
        /* <DEDUP_REMOVED lines=10> */
[----:B------:R-:W-:Y:S05]  /*1270*/  CALL.REL.NOINC `($__internal_9_$__cuda_sm20_div_rn_f64_full) ;  /* 0x0000000800b07944 */ /* 0x000fea0003c00000 */
.L_x_188:
[----:B------:R-:W-:Y:S05]  /*1280*/  BSYNC.RECONVERGENT B2 ;  /* 0x0000000000027941 */ /* 0x000fea0003800200 */
.L_x_187:
[----:B------:R-:W-:Y:S05]  /*1290*/  BRA `(.L_x_189) ;  /* 0x0000000800607947 */ /* 0x000fea0003800000 */
.L_x_186:
[----:B------:R-:W-:Y:S01]  /*12a0*/  ISETP.GT.AND P0, PT, R3, 0xfffff, PT ;  /* 0x000fffff0300780c */ /* 0x000fe20003f04270 */
[----:B------:R-:W-:Y:S01]  /*12b0*/  IMAD.MOV.U32 R7, RZ, RZ, R8 ;  /* 0x000000ffff077224 */ /* 0x000fe200078e0008 */
[----:B------:R-:W-:Y:S11]  /*12c0*/  BSSY.RECONVERGENT B2, `(.L_x_190) ;  /* 0x0000050000027945 */ /* 0x000ff60003800200 */
[----:B------:R-:W-:-:S10]  /*12d0*/  @!P0 DMUL R8, R8, 1.80143985094819840000e+16 ;  /* 0x4350000008088828 */ /* 0x000fd40000000000 */
[----:B------:R-:W-:Y:S01]  /*12e0*/  @!P0 IMAD.MOV.U32 R3, RZ, RZ, R9 ;  /* 0x000000ffff038224 */ /* 0x000fe200078e0009 */
[----:B------:R-:W-:-:S03]  /*12f0*/  @!P0 MOV R7, R8 ;  /* 0x0000000800078202 */ /* 0x000fc60000000f00 */
        /* <DEDUP_REMOVED lines=70> */
.L_x_191:
[----:B------:R-:W-:Y:S01]  /*1760*/  IMAD.MOV.U32 R2, RZ, RZ, 0x0 ;  /* 0x00000000ff027424 */ /* 0x000fe200078e00ff */
[----:B------:R-:W-:Y:S01]  /*1770*/  LOP3.LUT P0, RZ, R9, 0x7fffffff, RZ, 0xc0, !PT ;  /* 0x7fffffff09ff7812 */ /* 0x000fe2000780c0ff */
[----:B------:R-:W-:-:S06]  /*1780*/  IMAD.MOV.U32 R3, RZ, RZ, 0x7ff00000 ;  /* 0x7ff00000ff037424 */ /* 0x000fcc00078e00ff */
[----:B------:R-:W-:-:S10]  /*1790*/  DFMA R2, R8, R2, +INF ;  /* 0x7ff000000802742b */ /* 0x000fd40000000002 */
[----:B------:R-:W-:Y:S02]  /*17a0*/  FSEL R16, R2, RZ, P0 ;  /* 0x000000ff02107208 */ /* 0x000fe40000000000 */
[----:B------:R-:W-:-:S07]  /*17b0*/  FSEL R17, R3, -QNAN , P0 ;  /* 0xfff0000003117808 */ /* 0x000fce0000000000 */
.L_x_192:
[----:B------:R-:W-:Y:S05]  /*17c0*/  BSYNC.RECONVERGENT B2 ;  /* 0x0000000000027941 */ /* 0x000fea0003800200 */
.L_x_190:
[----:B------:R-:W-:Y:S01]  /*17d0*/  DADD R8, -RZ, -R16 ;  /* 0x00000000ff087229 */ /* 0x000fe20000000910 */
[----:B------:R-:W-:Y:S01]  /*17e0*/  IMAD.MOV.U32 R2, RZ, RZ, RZ ;  /* 0x000000ffff027224 */ /* 0x000fe200078e00ff */
[----:B------:R-:W-:Y:S01]  /*17f0*/  BSSY.RECONVERGENT B2, `(.L_x_193) ;  /* 0x0000010000027945 */ /* 0x000fe20003800200 */
[----:B------:R-:W-:Y:S02]  /*1800*/  IMAD.MOV.U32 R12, RZ, RZ, 0x0 ;  /* 0x00000000ff0c7424 */ /* 0x000fe400078e00ff */
[----:B------:R-:W-:Y:S01]  /*1810*/  IMAD.MOV.U32 R13, RZ, RZ, 0x3fd80000 ;  /* 0x3fd80000ff0d7424 */ /* 0x000fe200078e00ff */
[----:B------:R-:W0:Y:S04]  /*1820*/  MUFU.RSQ64H R3, R9 ;  /* 0x0000000900037308 */ /* 0x000e280000001c00 */
[----:B------:R-:W-:-:S05]  /*1830*/  VIADD R7, R9, 0xfff00000 ;  /* 0xfff0000009077836 */ /* 0x000fca0000000000 */
[----:B------:R-:W-:Y:S01]  /*1840*/  ISETP.GE.U32.AND P0, PT, R7, 0x7fe00000, PT ;  /* 0x7fe000000700780c */ /* 0x000fe20003f06070 */
[----:B0-----:R-:W-:-:S08]  /*1850*/  DMUL R10, R2, R2 ;  /* 0x00000002020a7228 */ /* 0x001fd00000000000 */
[----:B------:R-:W-:-:S08]  /*1860*/  DFMA R10, -R10, -R16, 1 ;  /* 0x3ff000000a0a742b */ /* 0x000fd00000000910 */
[----:B------:R-:W-:Y:S02]  /*1870*/  DFMA R12, R10, R12, 0.5 ;  /* 0x3fe000000a0c742b */ /* 0x000fe4000000000c */
[----:B------:R-:W-:-:S08]  /*1880*/  DMUL R10, R2, R10 ;  /* 0x0000000a020a7228 */ /* 0x000fd00000000000 */
[----:B------:R-:W-:Y:S01]  /*1890*/  DFMA R2, R12, R10, R2 ;  /* 0x0000000a0c02722b */ /* 0x000fe20000000002 */
[----:B------:R-:W-:Y:S10]  /*18a0*/  @!P0 BRA `(.L_x_194) ;  /* 0x0000000000108947 */ /* 0x000ff40003800000 */
[----:B------:R-:W-:-:S07]  /*18b0*/  MOV R2, 0x18d0 ;  /* 0x000018d000027802 */ /* 0x000fce0000000f00 */
[----:B------:R-:W-:Y:S05]  /*18c0*/  CALL.REL.NOINC `($__internal_10_$__cuda_sm20_drsqrt_f64_slowpath_v2) ;  /* 0x00000008009c7944 */ /* 0x000fea0003c00000 */
[----:B------:R-:W-:Y:S02]  /*18d0*/  IMAD.MOV.U32 R2, RZ, RZ, R10 ;  /* 0x000000ffff027224 */ /* 0x000fe400078e000a */
[----:B------:R-:W-:-:S07]  /*18e0*/  IMAD.MOV.U32 R3, RZ, RZ, R11 ;  /* 0x000000ffff037224 */ /* 0x000fce00078e000b */
.L_x_194:
[----:B------:R-:W-:Y:S05]  /*18f0*/  BSYNC.RECONVERGENT B2 ;  /* 0x0000000000027941 */ /* 0x000fea0003800200 */
.L_x_193:
[----:B------:R-:W-:Y:S01]  /*1900*/  UMOV UR6, 0xc30baa54 ;  /* 0xc30baa5400067882 */ /* 0x000fe20000000000 */
[----:B------:R-:W-:Y:S01]  /*1910*/  UMOV UR7, 0x3ff59895 ;  /* 0x3ff5989500077882 */ /* 0x000fe20000000000 */
[----:B------:R-:W-:Y:S01]  /*1920*/  IMAD.MOV.U32 R12, RZ, RZ, 0x1 ;  /* 0x00000001ff0c7424 */ /* 0x000fe200078e00ff */
[----:B------:R-:W-:Y:S01]  /*1930*/  DADD R8, R2, UR6 ;  /* 0x0000000602087e29 */ /* 0x000fe20008000000 */
[----:B------:R-:W-:Y:S01]  /*1940*/  UMOV UR6, 0x956a143f ;  /* 0x956a143f00067882 */ /* 0x000fe20000000000 */
[----:B------:R-:W-:Y:S01]  /*1950*/  UMOV UR7, 0x3ffae8e5 ;  /* 0x3ffae8e500077882 */ /* 0x000fe20000000000 */
[----:B------:R-:W-:Y:S01]  /*1960*/  IMAD.MOV.U32 R10, RZ, RZ, -0x69b1da64 ;  /* 0x964e259cff0a7424 */ /* 0x000fe200078e00ff */
[----:B------:R-:W-:Y:S01]  /*1970*/  BSSY.RECONVERGENT B2, `(.L_x_189) ;  /* 0x000002a000027945 */ /* 0x000fe20003800200 */
[----:B------:R-:W-:-:S03]  /*1980*/  IMAD.MOV.U32 R11, RZ, RZ, 0x3ffa2013 ;  /* 0x3ffa2013ff0b7424 */ /* 0x000fc600078e00ff */
        /* <DEDUP_REMOVED lines=9> */
[-C--:B------:R-:W-:Y:S01]  /*1a20*/  DFMA R8, R8, R2.reuse, UR6 ;  /* 0x0000000608087e2b */ /* 0x080fe20008000002 */
[----:B------:R-:W-:Y:S01]  /*1a30*/  UMOV UR6, 0x1c71b0bf ;  /* 0x1c71b0bf00067882 */ /* 0x000fe20000000000 */
[----:B------:R-:W-:Y:S02]  /*1a40*/  UMOV UR7, 0x3fe8e210 ;  /* 0x3fe8e21000077882 */ /* 0x000fe40000000000 */
[----:B------:R-:W-:Y:S01]  /*1a50*/  DFMA R10, R2, UR6, R10 ;  /* 0x00000006020a7c2b */ /* 0x000fe2000800000a */
        /* <DEDUP_REMOVED lines=10> */
[----:B------:R-:W-:Y:S02]  /*1b00*/  DFMA R16, R10, R2, UR6 ;  /* 0x000000060a107e2b */ /* 0x000fe40008000002 */
[----:B0-----:R-:W-:-:S08]  /*1b10*/  DFMA R14, -R8, R12, 1 ;  /* 0x3ff00000080e742b */ /* 0x001fd0000000010c */
[----:B------:R-:W-:Y:S01]  /*1b20*/  FSETP.GEU.AND P1, PT, |R17|, 6.5827683646048100446e-37, PT ;  /* 0x036000001100780b */ /* 0x000fe20003f2e200 */
        /* <DEDUP_REMOVED lines=10> */
[----:B------:R-:W-:Y:S01]  /*1bd0*/  MOV R3, R17 ;  /* 0x0000001100037202 */ /* 0x000fe20000000f00 */
[----:B------:R-:W-:Y:S01]  /*1be0*/  IMAD.MOV.U32 R11, RZ, RZ, R9 ;  /* 0x000000ffff0b7224 */ /* 0x000fe200078e0009 */
[----:B------:R-:W-:-:S07]  /*1bf0*/  MOV R14, 0x1c10 ;  /* 0x00001c10000e7802 */ /* 0x000fce0000000f00 */
[----:B------:R-:W-:Y:S05]  /*1c00*/  CALL.REL.NOINC `($__internal_9_$__cuda_sm20_div_rn_f64_full) ;  /* 0x00000000004c7944 */ /* 0x000fea0003c00000 */
.L_x_195:
[----:B------:R-:W-:Y:S05]  /*1c10*/  BSYNC.RECONVERGENT B2 ;  /* 0x0000000000027941 */ /* 0x000fea0003800200 */
.L_x_189:
[----:B------:R-:W-:Y:S05]  /*1c20*/  BSYNC.RECONVERGENT B0 ;  /* 0x0000000000007941 */ /* 0x000fea0003800200 */
.L_x_185:
[----:B------:R-:W-:Y:S01]  /*1c30*/  DADD R8, -RZ, -R2 ;  /* 0x00000000ff087229 */ /* 0x000fe20000000902 */
[----:B------:R-:W-:-:S09]  /*1c40*/  ISETP.GT.AND P0, PT, R5, 0x3fefffff, PT ;  /* 0x3fefffff0500780c */ /* 0x000fd20003f04270 */
[----:B------:R-:W-:Y:S02]  /*1c50*/  FSEL R4, R8, R2, P0 ;  /* 0x0000000208047208 */ /* 0x000fe40000000000 */
[----:B------:R-:W-:-:S07]  /*1c60*/  FSEL R5, R9, R3, P0 ;  /* 0x0000000309057208 */ /* 0x000fce0000000000 */
.L_x_184:
[----:B------:R-:W-:Y:S05]  /*1c70*/  BSYNC.RECONVERGENT B1 ;  /* 0x0000000000017941 */ /* 0x000fea0003800200 */
.L_x_182:
[----:B------:R-:W0:Y:S01]  /*1c80*/  LDCU.64 UR8, c[0x0][0x388] ;  /* 0x00007100ff0877ac */ /* 0x000e220008000a00 */
[----:B------:R-:W-:Y:S01]  /*1c90*/  UMOV UR6, 0xf626cdd5 ;  /* 0xf626cdd500067882 */ /* 0x000fe20000000000 */
[----:B------:R-:W-:Y:S02]  /*1ca0*/  UMOV UR7, 0x3ca21165 ;  /* 0x3ca2116500077882 */ /* 0x000fe40000000000 */
[----:B------:R-:W-:Y:S01]  /*1cb0*/  DMUL R2, R4, -UR6 ;  /* 0x8000000604027c28 */ /* 0x000fe20008000000 */
[----:B------:R-:W-:Y:S01]  /*1cc0*/  UMOV UR6, 0x667f3bcc ;  /* 0x667f3bcc00067882 */ /* 0x000fe20000000000 */
[----:B------:R-:W-:-:S06]  /*1cd0*/  UMOV UR7, 0x3ff6a09e ;  /* 0x3ff6a09e00077882 */ /* 0x000fcc0000000000 */
[----:B------:R-:W-:Y:S01]  /*1ce0*/  DFMA R2, R4, -UR6, R2 ;  /* 0x8000000604027c2b */ /* 0x000fe20008000002 */
[----:B0-----:R-:W-:-:S04]  /*1cf0*/  IADD3 R4, P0, PT, R0, UR8, RZ ;  /* 0x0000000800047c10 */ /* 0x001fc8000ff1e0ff */
[----:B------:R-:W-:-:S03]  /*1d00*/  IADD3.X R5, PT, PT, R6, UR9, RZ, P0, !PT ;  /* 0x0000000906057c10 */ /* 0x000fc600087fe4ff */
[----:B------:R-:W-:-:S07]  /*1d10*/  DADD R2, RZ, R2 ;  /* 0x00000000ff027229 */ /* 0x000fce0000000002 */
[----:B------:R-:W-:Y:S01]  /*1d20*/  STG.E.64 desc[UR4][R4.64], R2 ;  /* 0x0000000204007986 */ /* 0x000fe2000c101b04 */
[----:B------:R-:W-:Y:S05]  /*1d30*/  EXIT ;  /* 0x000000000000794d */ /* 0x000fea0003800000 */
        .weak           $__internal_9_$__cuda_sm20_div_rn_f64_full
        .type           $__internal_9_$__cuda_sm20_div_rn_f64_full,@function
        .size           $__internal_9_$__cuda_sm20_div_rn_f64_full,($__internal_10_$__cuda_sm20_drsqrt_f64_slowpath_v2 - $__internal_9_$__cuda_sm20_div_rn_f64_full)
$__internal_9_$__cuda_sm20_div_rn_f64_full:
[C---:B------:R-:W-:Y:S01]  /*1d40*/  FSETP.GEU.AND P0, PT, |R11|.reuse, 1.469367938527859385e-39, PT ;  /* 0x001000000b00780b */ /* 0x040fe20003f0e200 */
[--C-:B------:R-:W-:Y:S01]  /*1d50*/  IMAD.MOV.U32 R10, RZ, RZ, R8.reuse ;  /* 0x000000ffff0a7224 */ /* 0x100fe200078e0008 */
[C---:B------:R-:W-:Y:S01]  /*1d60*/  LOP3.LUT R12, R11.reuse, 0x800fffff, RZ, 0xc0, !PT ;  /* 0x800fffff0b0c7812 */ /* 0x040fe200078ec0ff */
[----:B------:R-:W-:Y:S01]  /*1d70*/  IMAD.MOV.U32 R9, RZ, RZ, R3 ;  /* 0x000000ffff097224 */ /* 0x000fe200078e0003 */
[----:B------:R-:W-:Y:S01]  /*1d80*/  LOP3.LUT R20, R11, 0x7ff00000, RZ, 0xc0, !PT ;  /* 0x7ff000000b147812 */ /* 0x000fe200078ec0ff */
[----:B------:R-:W-:Y:S01]  /*1d90*/  IMAD.MOV.U32 R7, RZ, RZ, 0x1ca00000 ;  /* 0x1ca00000ff077424 */ /* 0x000fe200078e00ff */
[----:B------:R-:W-:Y:S01]  /*1da0*/  LOP3.LUT R13, R12, 0x3ff00000, RZ, 0xfc, !PT ;  /* 0x3ff000000c0d7812 */ /* 0x000fe200078efcff */
[----:B------:R-:W-:Y:S01]  /*1db0*/  IMAD.MOV.U32 R12, RZ, RZ, R8 ;  /* 0x000000ffff0c7224 */ /* 0x000fe200078e0008 */
[C---:B------:R-:W-:Y:S01]  /*1dc0*/  FSETP.GEU.AND P2, PT, |R9|.reuse, 1.469367938527859385e-39, PT ;  /* 0x001000000900780b */ /* 0x040fe20003f4e200 */
[----:B------:R-:W-:Y:S01]  /*1dd0*/  IMAD.MOV.U32 R8, RZ, RZ, R16 ;  /* 0x000000ffff087224 */ /* 0x000fe200078e0010 */
[----:B------:R-:W-:Y:S01]  /*1de0*/  LOP3.LUT R15, R9, 0x7ff00000, RZ, 0xc0, !PT ;  /* 0x7ff00000090f7812 */ /* 0x000fe200078ec0ff */
[----:B------:R-:W-:Y:S01]  /*1df0*/  IMAD.MOV.U32 R16, RZ, RZ, 0x1 ;  /* 0x00000001ff107424 */ /* 0x000fe200078e00ff */
[----:B------:R-:W-:Y:S01]  /*1e00*/  BSSY.RECONVERGENT B3, `(.L_x_196) ;  /* 0x000004f000037945 */ /* 0x000fe20003800200 */
[----:B------:R-:W-:Y:S01]  /*1e10*/  @!P0 DMUL R12, R10, 8.98846567431157953865e+307 ;  /* 0x7fe000000a0c8828 */ /* 0x000fe20000000000 */
[----:B------:R-:W-:-:S05]  /*1e20*/  ISETP.GE.U32.AND P1, PT, R15, R20, PT ;  /* 0x000000140f00720c */ /* 0x000fca0003f26070 */
[----:B------:R-:W0:Y:S02]  /*1e30*/  MUFU.RCP64H R17, R13 ;  /* 0x0000000d00117308 */ /* 0x000e240000001800 */
[----:B------:R-:W-:-:S04]  /*1e40*/  @!P2 LOP3.LUT R18, R11, 0x7ff00000, RZ, 0xc0, !PT ;  /* 0x7ff000000b12a812 */ /* 0x000fc800078ec0ff */
[----:B------:R-:W-:-:S04]  /*1e50*/  @!P2 ISETP.GE.U32.AND P3, PT, R15, R18, PT ;  /* 0x000000120f00a20c */ /* 0x000fc80003f66070 */
[----:B------:R-:W-:-:S04]  /*1e60*/  @!P2 SEL R19, R7, 0x63400000, !P3 ;  /* 0x634000000713a807 */ /* 0x000fc80005800000 */
[----:B------:R-:W-:Y:S01]  /*1e70*/  @!P2 LOP3.LUT R22, R19, 0x80000000, R9, 0xf8, !PT ;  /* 0x800000001316a812 */ /* 0x000fe200078ef809 */
[----:B0-----:R-:W-:-:S03]  /*1e80*/  DFMA R2, R16, -R12, 1 ;  /* 0x3ff000001002742b */ /* 0x001fc6000000080c */
[----:B------:R-:W-:Y:S01]  /*1e90*/  @!P2 LOP3.LUT R23, R22, 0x100000, RZ, 0xfc, !PT ;  /* 0x001000001617a812 */ /* 0x000fe200078efcff */
[----:B------:R-:W-:-:S04]  /*1ea0*/  @!P2 IMAD.MOV.U32 R22, RZ, RZ, RZ ;  /* 0x000000ffff16a224 */ /* 0x000fc800078e00ff */
        /* <DEDUP_REMOVED lines=38> */
[----:B------:R-:W-:Y:S01]  /*2110*/  MOV R2, RZ ;  /* 0x000000ff00027202 */ /* 0x000fe20000000f00 */
[----:B------:R-:W-:-:S05]  /*2120*/  DMUL.RP R8, R16, R8 ;  /* 0x0000000810087228 */ /* 0x000fca0000008000 */
[----:B------:R-:W-:-:S05]  /*2130*/  DFMA R2, R18, -R2, R16 ;  /* 0x800000021202722b */ /* 0x000fca0000000010 */
[----:B------:R-:W-:Y:S02]  /*2140*/  LOP3.LUT R11, R9, R11, RZ, 0x3c, !PT ;  /* 0x0000000b090b7212 */ /* 0x000fe400078e3cff */
[----:B------:R-:W-:-:S04]  /*2150*/  IADD3 R2, PT, PT, -R7, -0x43300000, RZ ;  /* 0xbcd0000007027810 */ /* 0x000fc80007ffe1ff */
[----:B------:R-:W-:-:S04]  /*2160*/  FSETP.NEU.AND P0, PT, |R3|, R2, PT ;  /* 0x000000020300720b */ /* 0x000fc80003f0d200 */
[----:B------:R-:W-:Y:S02]  /*2170*/  FSEL R18, R8, R18, !P0 ;  /* 0x0000001208127208 */ /* 0x000fe40004000000 */
[----:B------:R-:W-:Y:S01]  /*2180*/  FSEL R19, R11, R19, !P0 ;  /* 0x000000130b137208 */ /* 0x000fe20004000000 */
[----:B------:R-:W-:Y:S06]  /*2190*/  BRA `(.L_x_198) ;  /* 0x0000000000547947 */ /* 0x000fec0003800000 */
.L_x_197:
        /* <DEDUP_REMOVED lines=16> */
.L_x_200:
[----:B------:R-:W-:Y:S01]  /*22a0*/  LOP3.LUT R19, R11, 0x80000, RZ, 0xfc, !PT ;  /* 0x000800000b137812 */ /* 0x000fe200078efcff */
[----:B------:R-:W-:Y:S01]  /*22b0*/  IMAD.MOV.U32 R18, RZ, RZ, R10 ;  /* 0x000000ffff127224 */ /* 0x000fe200078e000a */
[----:B------:R-:W-:Y:S06]  /*22c0*/  BRA `(.L_x_198) ;  /* 0x0000000000087947 */ /* 0x000fec0003800000 */
.L_x_199:
[----:B------:R-:W-:Y:S01]  /*22d0*/  LOP3.LUT R19, R9, 0x80000, RZ, 0xfc, !PT ;  /* 0x0008000009137812 */ /* 0x000fe200078efcff */
[----:B------:R-:W-:-:S07]  /*22e0*/  IMAD.MOV.U32 R18, RZ, RZ, R8 ;  /* 0x000000ffff127224 */ /* 0x000fce00078e0008 */
.L_x_198:
[----:B------:R-:W-:Y:S05]  /*22f0*/  BSYNC.RECONVERGENT B3 ;  /* 0x0000000000037941 */ /* 0x000fea0003800200 */
.L_x_196:
[----:B------:R-:W-:Y:S02]  /*2300*/  IMAD.MOV.U32 R15, RZ, RZ, 0x0 ;  /* 0x00000000ff0f7424 */ /* 0x000fe400078e00ff */
[----:B------:R-:W-:Y:S02]  /*2310*/  IMAD.MOV.U32 R2, RZ, RZ, R18 ;  /* 0x000000ffff027224 */ /* 0x000fe400078e0012 */
[----:B------:R-:W-:Y:S01]  /*2320*/  IMAD.MOV.U32 R3, RZ, RZ, R19 ;  /* 0x000000ffff037224 */ /* 0x000fe200078e0013 */
[----:B------:R-:W-:Y:S06]  /*2330*/  RET.REL.NODEC R14 `(math_normcdfinv) ;  /* 0xffffffdc0e307950 */ /* 0x000fec0003c3ffff */
        .weak           $__internal_10_$__cuda_sm20_drsqrt_f64_slowpath_v2
        .type           $__internal_10_$__cuda_sm20_drsqrt_f64_slowpath_v2,@function
        .size           $__internal_10_$__cuda_sm20_drsqrt_f64_slowpath_v2,(.L_x_482 - $__internal_10_$__cuda_sm20_drsqrt_f64_slowpath_v2)
$__internal_10_$__cuda_sm20_drsqrt_f64_slowpath_v2:
        /* <DEDUP_REMOVED lines=25> */
.L_x_203:
[----:B------:R-:W-:Y:S01]  /*24d0*/  DADD R10, R8, R8 ;  /* 0x00000000080a7229 */ /* 0x000fe20000000008 */
[----:B------:R-:W-:Y:S10]  /*24e0*/  BRA `(.L_x_204) ;  /* 0x0000000000087947 */ /* 0x000ff40003800000 */
.L_x_202:
[----:B------:R-:W-:Y:S01]  /*24f0*/  LOP3.LUT R11, R10, 0x7ff00000, RZ, 0xfc, !PT ;  /* 0x7ff000000a0b7812 */ /* 0x000fe200078efcff */
[----:B------:R-:W-:-:S07]  /*2500*/  IMAD.MOV.U32 R10, RZ, RZ, RZ ;  /* 0x000000ffff0a7224 */ /* 0x000fce00078e00ff */
.L_x_204:
[----:B------:R-:W-:Y:S05]  /*2510*/  BSYNC.RECONVERGENT B3 ;  /* 0x0000000000037941 */ /* 0x000fea0003800200 */
.L_x_201:
[----:B------:R-:W-:-:S04]  /*2520*/  IMAD.MOV.U32 R3, RZ, RZ, 0x0 ;  /* 0x00000000ff037424 */ /* 0x000fc800078e00ff */
[----:B------:R-:W-:Y:S05]  /*2530*/  RET.REL.NODEC R2 `(math_normcdfinv) ;  /* 0xffffffd802b07950 */ /* 0x000fea0003c3ffff */
.L_x_205:
        /* <DEDUP_REMOVED lines=12> */
.L_x_482:


//--------------------- .text.math_normcdf        --------------------------
	.section	.text.math_normcdf,"ax",@progbits
	.align	128
        .global         math_normcdf
        .type           math_normcdf,@function
        .size           math_normcdf,(.L_x_513 - math_normcdf)
        .other          math_normcdf,@"STO_CUDA_ENTRY STV_DEFAULT"
math_normcdf:
.text.math_normcdf:
        /* <DEDUP_REMOVED lines=17> */
[----:B------:R-:W-:Y:S01]  /*0110*/  IMAD.MOV.U32 R5, RZ, RZ, 0x40434000 ;  /* 0x40434000ff057424 */ /* 0x000fe200078e00ff */
[----:B------:R-:W-:Y:S01]  /*0120*/  UMOV UR6, 0x667f3bcd ;  /* 0x667f3bcd00067882 */ /* 0x000fe20000000000 */
[----:B------:R-:W-:Y:S01]  /*0130*/  UMOV UR7, 0x3fe6a09e ;  /* 0x3fe6a09e00077882 */ /* 0x000fe20000000000 */
[----:B------:R-:W-:Y:S01]  /*0140*/  BSSY.RECONVERGENT B0, `(.L_x_206) ;  /* 0x00000b1000007945 */ /* 0x000fe20003800200 */
[----:B--2---:R-:W-:Y:S01]  /*0150*/  DSETP.GT.AND P0, PT, |R2|, 38.5, PT ;  /* 0x404340000200742a */ /* 0x004fe20003f04200 */
[----:B------:R-:W-:-:S05]  /*0160*/  LOP3.LUT R5, R5, 0x80000000, R3, 0xb8, !PT ;  /* 0x8000000005057812 */ /* 0x000fca00078eb803 */
[----:B------:R-:W-:Y:S02]  /*0170*/  FSEL R3, R5, R3, P0 ;  /* 0x0000000305037208 */ /* 0x000fe40000000000 */
[----:B------:R-:W-:-:S06]  /*0180*/  FSEL R2, R2, RZ, !P0 ;  /* 0x000000ff02027208 */ /* 0x000fcc0004000000 */
[----:B------:R-:W-:-:S08]  /*0190*/  DMUL R4, R2, -UR6 ;  /* 0x8000000602047c28 */ /* 0x000fd00008000000 */
[----:B------:R-:W-:Y:S01]  /*01a0*/  DFMA R6, R2, -UR6, -R4 ;  /* 0x8000000602067c2b */ /* 0x000fe20008000804 */
[----:B------:R-:W-:Y:S01]  /*01b0*/  UMOV UR6, 0x13b26456 ;  /* 0x13b2645600067882 */ /* 0x000fe20000000000 */
[----:B------:R-:W-:-:S06]  /*01c0*/  UMOV UR7, 0x3c8bdd34 ;  /* 0x3c8bdd3400077882 */ /* 0x000fcc0000000000 */
[----:B------:R-:W-:-:S08]  /*01d0*/  DFMA R6, R2, UR6, R6 ;  /* 0x0000000602067c2b */ /* 0x000fd00008000006 */
[----:B------:R-:W-:-:S10]  /*01e0*/  DADD R8, R4, R6 ;  /* 0x0000000004087229 */ /* 0x000fd40000000006 */
[----:B------:R-:W-:-:S04]  /*01f0*/  LOP3.LUT R11, R9, 0x7fffffff, RZ, 0xc0, !PT ;  /* 0x7fffffff090b7812 */ /* 0x000fc800078ec0ff */
[----:B------:R-:W-:-:S13]  /*0200*/  ISETP.GT.U32.AND P0, PT, R11, 0x7fefffff, PT ;  /* 0x7fefffff0b00780c */ /* 0x000fda0003f04070 */
[----:B------:R-:W-:Y:S05]  /*0210*/  @P0 BRA `(.L_x_207) ;  /* 0x0000000800680947 */ /* 0x000fea0003800000 */
[----:B------:R-:W-:Y:S01]  /*0220*/  IMAD.MOV.U32 R10, RZ, RZ, R8 ;  /* 0x000000ffff0a7224 */ /* 0x000fe200078e0008 */
[----:B------:R-:W-:Y:S01]  /*0230*/  UMOV UR6, 0xd4e0bfd7 ;  /* 0xd4e0bfd700067882 */ /* 0x000fe20000000000 */
[----:B------:R-:W-:Y:S01]  /*0240*/  IMAD.MOV.U32 R16, RZ, RZ, RZ ;  /* 0x000000ffff107224 */ /* 0x000fe200078e00ff */
[----:B------:R-:W-:Y:S01]  /*0250*/  UMOV UR7, 0x3df8774a ;  /* 0x3df8774a00077882 */ /* 0x000fe20000000000 */
[----:B------:R-:W-:Y:S02]  /*0260*/  ISETP.GT.U32.AND P0, PT, R11, 0x403b4000, PT ;  /* 0x403b40000b00780c */ /* 0x000fe40003f04070 */
[----:B------:R-:W-:-:S06]  /*0270*/  DADD R18, R10, 4 ;  /* 0x401000000a127429 */ /* 0x000fcc0000000000 */
[----:B------:R-:W0:Y:S02]  /*0280*/  MUFU.RCP64H R17, R19 ;  /* 0x0000001300117308 */ /* 0x000e240000001800 */
[----:B0-----:R-:W-:-:S08]  /*0290*/  DFMA R14, -R18, R16, 1 ;  /* 0x3ff00000120e742b */ /* 0x001fd00000000110 */
[----:B------:R-:W-:Y:S02]  /*02a0*/  DFMA R20, R14, R14, R14 ;  /* 0x0000000e0e14722b */ /* 0x000fe4000000000e */
[----:B------:R-:W-:-:S06]  /*02b0*/  DADD R14, R10, -4 ;  /* 0xc01000000a0e7429 */ /* 0x000fcc0000000000 */
[----:B------:R-:W-:-:S08]  /*02c0*/  DFMA R16, R16, R20, R16 ;  /* 0x000000141010722b */ /* 0x000fd00000000010 */
[----:B------:R-:W-:-:S08]  /*02d0*/  DMUL R14, R14, R16 ;  /* 0x000000100e0e7228 */ /* 0x000fd00000000000 */
[----:B------:R-:W-:-:S08]  /*02e0*/  DADD R20, R14, 1 ;  /* 0x3ff000000e147429 */ /* 0x000fd00000000000 */
[----:B------:R-:W-:-:S08]  /*02f0*/  DFMA R20, R20, -4, R10 ;  /* 0xc01000001414782b */ /* 0x000fd0000000000a */
[----:B------:R-:W-:-:S08]  /*0300*/  DFMA R20, R10, -R14, R20 ;  /* 0x8000000e0a14722b */ /* 0x000fd00000000014 */
[----:B------:R-:W-:Y:S01]  /*0310*/  DFMA R16, R16, R20, R14 ;  /* 0x000000141010722b */ /* 0x000fe2000000000e */
[----:B------:R-:W-:Y:S02]  /*0320*/  IMAD.MOV.U32 R14, RZ, RZ, -0x2fc2cd8 ;  /* 0xfd03d328ff0e7424 */ /* 0x000fe400078e00ff */
[----:B------:R-:W-:Y:S02]  /*0330*/  IMAD.MOV.U32 R15, RZ, RZ, 0x3e44e1c6 ;  /* 0x3e44e1c6ff0f7424 */ /* 0x000fe400078e00ff */
[----:B------:R-:W-:Y:S02]  /*0340*/  IMAD.MOV.U32 R20, RZ, RZ, 0x0 ;  /* 0x00000000ff147424 */ /* 0x000fe400078e00ff */
[----:B------:R-:W-:Y:S02]  /*0350*/  IMAD.MOV.U32 R21, RZ, RZ, 0x3ff00000 ;  /* 0x3ff00000ff157424 */ /* 0x000fe400078e00ff */
[----:B------:R-:W-:Y:S01]  /*0360*/  DFMA R14, R16, -UR6, -R14 ;  /* 0x80000006100e7c2b */ /* 0x000fe2000800080e */
[----:B------:R-:W-:Y:S01]  /*0370*/  UMOV UR6, 0x9f7a56b6 ;  /* 0x9f7a56b600067882 */ /* 0x000fe20000000000 */
[----:B------:R-:W-:-:S02]  /*0380*/  UMOV UR7, 0x3e433014 ;  /* 0x3e43301400077882 */ /* 0x000fc40000000000 */
[----:B------:R-:W-:-:S04]  /*0390*/  DFMA R20, R10, 2, R20 ;  /* 0x400000000a14782b */ /* 0x000fc80000000014 */
        /* <DEDUP_REMOVED lines=47> */
[----:B------:R-:W-:Y:S01]  /*0690*/  UMOV UR7, 0x3fb9ddb2 ;  /* 0x3fb9ddb200077882 */ /* 0x000fe20000000000 */
[----:B------:R-:W0:Y:S01]  /*06a0*/  MUFU.RCP64H R15, R21 ;  /* 0x00000015000f7308 */ /* 0x000e220000001800 */
[----:B------:R-:W-:-:S04]  /*06b0*/  IMAD.MOV.U32 R14, RZ, RZ, RZ ;  /* 0x000000ffff0e7224 */ /* 0x000fc800078e00ff */
[----:B------:R-:W-:Y:S01]  /*06c0*/  DFMA R18, R16, R18, -UR6 ;  /* 0x8000000610127e2b */ /* 0x000fe20008000012 */
[----:B------:R-:W-:Y:S01]  /*06d0*/  UMOV UR6, 0xfcfa5fda ;  /* 0xfcfa5fda00067882 */ /* 0x000fe20000000000 */
[----:B------:R-:W-:-:S06]  /*06e0*/  UMOV UR7, 0x3fb16ece ;  /* 0x3fb16ece00077882 */ /* 0x000fcc0000000000 */
[----:B------:R-:W-:Y:S01]  /*06f0*/  DFMA R18, R16, R18, UR6 ;  /* 0x0000000610127e2b */ /* 0x000fe20008000012 */
[----:B------:R-:W-:Y:S01]  /*0700*/  UMOV UR6, 0xf66fb6d6 ;  /* 0xf66fb6d600067882 */ /* 0x000fe20000000000 */
[----:B------:R-:W-:Y:S01]  /*0710*/  UMOV UR7, 0x3f8f7f5d ;  /* 0x3f8f7f5d00077882 */ /* 0x000fe20000000000 */
[----:B0-----:R-:W-:Y:S02]  /*0720*/  DFMA R22, -R20, R14, 1 ;  /* 0x3ff000001416742b */ /* 0x001fe4000000010e */
[----:B------:R-:W-:-:S03]  /*0730*/  DMUL R20, R10, -R10 ;  /* 0x8000000a0a147228 */ /* 0x000fc60000000000 */
[----:B------:R-:W-:Y:S01]  /*0740*/  DFMA R18, R16, R18, UR6 ;  /* 0x0000000610127e2b */ /* 0x000fe20008000012 */
[----:B------:R-:W-:Y:S01]  /*0750*/  UMOV UR6, 0xd154a29d ;  /* 0xd154a29d00067882 */ /* 0x000fe20000000000 */
[----:B------:R-:W-:Y:S01]  /*0760*/  UMOV UR7, 0x3fc1df1a ;  /* 0x3fc1df1a00077882 */ /* 0x000fe20000000000 */
[----:B------:R-:W-:-:S05]  /*0770*/  DFMA R22, R22, R22, R22 ;  /* 0x000000161616722b */ /* 0x000fca0000000016 */
[----:B------:R-:W-:Y:S01]  /*0780*/  DFMA R18, R16, R18, -UR6 ;  /* 0x8000000610127e2b */ /* 0x000fe20008000012 */
[----:B------:R-:W-:Y:S01]  /*0790*/  UMOV UR6, 0x16e9fd7f ;  /* 0x16e9fd7f00067882 */ /* 0x000fe20000000000 */
[----:B------:R-:W-:Y:S01]  /*07a0*/  UMOV UR7, 0x3ff3ba59 ;  /* 0x3ff3ba5900077882 */ /* 0x000fe20000000000 */
[----:B------:R-:W-:Y:S01]  /*07b0*/  DFMA R14, R14, R22, R14 ;  /* 0x000000160e0e722b */ /* 0x000fe2000000000e */
[----:B------:R-:W-:-:S04]  /*07c0*/  IMAD.MOV.U32 R22, RZ, RZ, 0x652b82fe ;  /* 0x652b82feff167424 */ /* 0x000fc800078e00ff */
[----:B------:R-:W-:Y:S01]  /*07d0*/  DFMA R18, R16, R18, UR6 ;  /* 0x0000000610127e2b */ /* 0x000fe20008000012 */
[----:B------:R-:W-:Y:S01]  /*07e0*/  IMAD.MOV.U32 R23, RZ, RZ, 0x3ff71547 ;  /* 0x3ff71547ff177424 */ /* 0x000fe200078e00ff */
[----:B------:R-:W-:Y:S01]  /*07f0*/  UMOV UR6, 0xfefa39ef ;  /* 0xfefa39ef00067882 */ /* 0x000fe20000000000 */
[----:B------:R-:W-:-:S04]  /*0800*/  UMOV UR7, 0x3fe62e42 ;  /* 0x3fe62e4200077882 */ /* 0x000fc80000000000 */
[----:B------:R-:W-:Y:S02]  /*0810*/  DFMA R22, R20, R22, 6.75539944105574400000e+15 ;  /* 0x433800001416742b */ /* 0x000fe40000000016 */
[----:B------:R-:W-:-:S06]  /*0820*/  DMUL R16, R18, R14 ;  /* 0x0000000e12107228 */ /* 0x000fcc0000000000 */
[----:B------:R-:W-:Y:S02]  /*0830*/  DADD R24, R22, -6.75539944105574400000e+15 ;  /* 0xc338000016187429 */ /* 0x000fe40000000000 */
[----:B------:R-:W-:Y:S01]  /*0840*/  DMUL R26, R16, -2 ;  /* 0xc0000000101a7828 */ /* 0x000fe20000000000 */
[----:B------:R-:W-:-:S04]  /*0850*/  LEA.HI R13, R22, R22, RZ, 0x1 ;  /* 0x00000016160d7211 */ /* 0x000fc800078f08ff */
[----:B------:R-:W-:-:S03]  /*0860*/  SHF.R.S32.HI R13, RZ, 0x1, R13 ;  /* 0x00000001ff0d7819 */ /* 0x000fc6000001140d */
[----:B------:R-:W-:Y:S02]  /*0870*/  DFMA R18, R10, R26, R18 ;  /* 0x0000001a0a12722b */ /* 0x000fe40000000012 */
[--C-:B------:R-:W-:Y:S01]  /*0880*/  DFMA R26, R24, -UR6, R20.reuse ;  /* 0x80000006181a7c2b */ /* 0x100fe20008000014 */
[----:B------:R-:W-:Y:S01]  /*0890*/  UMOV UR6, 0x3b39803f ;  /* 0x3b39803f00067882 */ /* 0x000fe20000000000 */
[----:B------:R-:W-:Y:S01]  /*08a0*/  UMOV UR7, 0x3c7abc9e ;  /* 0x3c7abc9e00077882 */ /* 0x000fe20000000000 */
[----:B------:R-:W-:Y:S01]  /*08b0*/  IMAD.IADD R22, R22, 0x1, -R13 ;  /* 0x0000000116167824 */ /* 0x000fe200078e0a0d */
[----:B------:R-:W-:Y:S02]  /*08c0*/  DFMA R20, -R10, R10, -R20 ;  /* 0x0000000a0a14722b */ /* 0x000fe40000000914 */
[----:B------:R-:W-:Y:S02]  /*08d0*/  DADD R18, -R16, R18 ;  /* 0x0000000010127229 */ /* 0x000fe40000000112 */
[----:B------:R-:W-:Y:S01]  /*08e0*/  DFMA R24, R24, -UR6, R26 ;  /* 0x8000000618187c2b */ /* 0x000fe2000800001a */
[----:B------:R-:W-:Y:S01]  /*08f0*/  UMOV UR6, 0x69ce2bdf ;  /* 0x69ce2bdf00067882 */ /* 0x000fe20000000000 */
[----:B------:R-:W-:Y:S01]  /*0900*/  IMAD.MOV.U32 R26, RZ, RZ, -0x35dec16 ;  /* 0xfca213eaff1a7424 */ /* 0x000fe200078e00ff */
[----:B------:R-:W-:Y:S01]  /*0910*/  UMOV UR7, 0x3e5ade15 ;  /* 0x3e5ade1500077882 */ /* 0x000fe20000000000 */
[----:B------:R-:W-:Y:S01]  /*0920*/  IMAD.MOV.U32 R27, RZ, RZ, 0x3e928af3 ;  /* 0x3e928af3ff1b7424 */ /* 0x000fe200078e00ff */
[----:B------:R-:W-:Y:S01]  /*0930*/  LEA R23, R22, 0x3ff00000, 0x14 ;  /* 0x3ff0000016177811 */ /* 0x000fe200078ea0ff */
[----:B------:R-:W-:Y:S01]  /*0940*/  IMAD.MOV.U32 R22, RZ, RZ, RZ ;  /* 0x000000ffff167224 */ /* 0x000fe200078e00ff */
[----:B------:R-:W-:-:S03]  /*0950*/  DFMA R18, R14, R18, R16 ;  /* 0x000000120e12722b */ /* 0x000fc60000000010 */
        /* <DEDUP_REMOVED lines=27> */
[----:B------:R-:W-:-:S06]  /*0b10*/  IMAD R25, R13, 0x100000, R25 ;  /* 0x001000000d197824 */ /* 0x000fcc00078e0219 */
[----:B------:R-:W-:-:S08]  /*0b20*/  DMUL R22, R24, R22 ;  /* 0x0000001618167228 */ /* 0x000fd00000000000 */
[----:B------:R-:W-:-:S08]  /*0b30*/  DFMA R20, R22, R20, R22 ;  /* 0x000000141614722b */ /* 0x000fd00000000016 */
[----:B------:R-:W-:-:S10]  /*0b40*/  DMUL R18, R18, R20 ;  /* 0x0000001412127228 */ /* 0x000fd40000000000 */
[----:B------:R-:W-:Y:S02]  /*0b50*/  FSEL R14, R18, RZ, !P0 ;  /* 0x000000ff120e7208 */ /* 0x000fe40004000000 */
[----:B------:R-:W-:Y:S02]  /*0b60*/  FSEL R15, R19, RZ, !P0 ;  /* 0x000000ff130f7208 */ /* 0x000fe40004000000 */
[----:B------:R-:W-:-:S04]  /*0b70*/  ISETP.GE.AND P0, PT, R9, RZ, PT ;  /* 0x000000ff0900720c */ /* 0x000fc80003f06270 */
[----:B------:R-:W-:-:S10]  /*0b80*/  DADD R10, -R14, 2 ;  /* 0x400000000e0a7429 */ /* 0x000fd40000000100 */
[----:B------:R-:W-:Y:S02]  /*0b90*/  FSEL R10, R10, R14, !P0 ;  /* 0x0000000e0a0a7208 */ /* 0x000fe40004000000 */
[----:B------:R-:W-:Y:S01]  /*0ba0*/  FSEL R11, R11, R15, !P0 ;  /* 0x0000000f0b0b7208 */ /* 0x000fe20004000000 */
[----:B------:R-:W-:Y:S06]  /*0bb0*/  BRA `(.L_x_208) ;  /* 0x0000000000247947 */ /* 0x000fec0003800000 */
.L_x_207:
[----:B------:R-:W-:Y:S01]  /*0bc0*/  DADD R14, R8, R8 ;  /* 0x00000000080e7229 */ /* 0x000fe20000000008 */
[----:B------:R-:W-:Y:S02]  /*0bd0*/  ISETP.GE.AND P1, PT, R9, RZ, PT ;  /* 0x000000ff0900720c */ /* 0x000fe40003f26270 */
[----:B------:R-:W-:Y:S02]  /*0be0*/  ISETP.NE.AND P0, PT, R8, RZ, PT ;  /* 0x000000ff0800720c */ /* 0x000fe40003f05270 */
[----:B------:R-:W-:Y:S02]  /*0bf0*/  FSEL R13, RZ, 2, P1 ;  /* 0x40000000ff0d7808 */ /* 0x000fe40000800000 */
[----:B------:R-:W-:-:S03]  /*0c00*/  ISETP.NE.AND P1, PT, R11, 0x7ff00000, PT ;  /* 0x7ff000000b00780c */ /* 0x000fc60003f25270 */
[----:B------:R-:W-:Y:S02]  /*0c10*/  FSEL R11, R14, RZ, P0 ;  /* 0x000000ff0e0b7208 */ /* 0x000fe40000000000 */
[-C--:B------:R-:W-:Y:S02]  /*0c20*/  FSEL R13, R13, R15.reuse, !P0 ;  /* 0x0000000f0d0d7208 */ /* 0x080fe40004000000 */
[----:B------:R-:W-:Y:S02]  /*0c30*/  FSEL R10, R11, R14, !P1 ;  /* 0x0000000e0b0a7208 */ /* 0x000fe40004800000 */
[----:B------:R-:W-:-:S07]  /*0c40*/  FSEL R11, R13, R15, !P1 ;  /* 0x0000000f0d0b7208 */ /* 0x000fce0004800000 */
.L_x_208:
[----:B------:R-:W-:Y:S05]  /*0c50*/  BSYNC.RECONVERGENT B0 ;  /* 0x0000000000007941 */ /* 0x000fea0003800200 */
.L_x_206:
[----:B------:R-:W-:Y:S01]  /*0c60*/  ISETP.GE.U32.AND P0, PT, R3, -0x400fffff, PT ;  /* 0xbff000010300780c */ /* 0x000fe20003f06070 */
[----:B------:R-:W0:-:S12]  /*0c70*/  LDCU.64 UR6, c[0x0][0x388] ;  /* 0x00007100ff0677ac */ /* 0x000e180008000a00 */
[----:B------:R-:W-:Y:S02]  /*0c80*/  @P0 DADD R4, R4, -R8 ;  /* 0x0000000004040229 */ /* 0x000fe40000000808 */
[----:B------:R-:W-:-:S06]  /*0c90*/  @P0 DMUL R8, R8, -2 ;  /* 0xc000000008080828 */ /* 0x000fcc0000000000 */
[----:B------:R-:W-:Y:S02]  /*0ca0*/  @P0 DADD R4, R6, R4 ;  /* 0x0000000006040229 */ /* 0x000fe40000000004 */
[----:B------:R-:W-:-:S08]  /*0cb0*/  @P0 DMUL R8, R10, R8 ;  /* 0x000000080a080228 */ /* 0x000fd00000000000 */
[----:B------:R-:W-:Y:S01]  /*0cc0*/  @P0 DFMA R10, R4, R8, R10 ;  /* 0x00000008040a022b */ /* 0x000fe2000000000a */
[----:B0-----:R-:W-:-:S04]  /*0cd0*/  IADD3 R2, P0, PT, R0, UR6, RZ ;  /* 0x0000000600027c10 */ /* 0x001fc8000ff1e0ff */
[----:B------:R-:W-:-:S03]  /*0ce0*/  IADD3.X R3, PT, PT, R12, UR7, RZ, P0, !PT ;  /* 0x000000070c037c10 */ /* 0x000fc600087fe4ff */
[----:B------:R-:W-:-:S07]  /*0cf0*/  DMUL R10, R10, 0.5 ;  /* 0x3fe000000a0a7828 */ /* 0x000fce0000000000 */
[----:B------:R-:W-:Y:S01]  /*0d00*/  STG.E.64 desc[UR4][R2.64], R10 ;  /* 0x0000000a02007986 */ /* 0x000fe2000c101b04 */
[----:B------:R-:W-:Y:S05]  /*0d10*/  EXIT ;  /* 0x000000000000794d */ /* 0x000fea0003800000 */
.L_x_209:
        /* <DEDUP_REMOVED lines=14> */
.L_x_513:


//--------------------- .text.math_nearbyint      --------------------------
	.section	.text.math_nearbyint,"ax",@progbits
	.align	128
        .global         math_nearbyint
        .type           math_nearbyint,@function
        .size           math_nearbyint,(.L_x_514 - math_nearbyint)
        .other          math_nearbyint,@"STO_CUDA_ENTRY STV_DEFAULT"
math_nearbyint:
.text.math_nearbyint:
        /* <DEDUP_REMOVED lines=23> */
.L_x_210:
        /* <DEDUP_REMOVED lines=9> */
.L_x_514:


//--------------------- .text.math_logb           --------------------------
	.section	.text.math_logb,"ax",@progbits
	.align	128
        .global         math_logb
        .type           math_logb,@function
        .size           math_logb,(.L_x_515 - math_logb)
        .other          math_logb,@"STO_CUDA_ENTRY STV_DEFAULT"
math_logb:
.text.math_logb:
        /* <DEDUP_REMOVED lines=18> */
[----:B--2---:R-:W-:-:S14]  /*0120*/  DSETP.NAN.AND P0, PT, R2, R2, PT ;  /* 0x000000020200722a */ /* 0x004fdc0003f08000 */
[----:B------:R-:W-:Y:S01]  /*0130*/  @P0 DADD R4, R2, R2 ;  /* 0x0000000002040229 */ /* 0x000fe20000000002 */
[----:B------:R-:W-:Y:S10]  /*0140*/  @P0 BRA `(.L_x_212) ;  /* 0x0000000000540947 */ /* 0x000ff40003800000 */
[----:B------:R-:W-:Y:S01]  /*0150*/  DSETP.NEU.AND P0, PT, |R2|, +INF , PT ;  /* 0x7ff000000200742a */ /* 0x000fe20003f0d200 */
[----:B------:R-:W-:Y:S02]  /*0160*/  IMAD.MOV.U32 R4, RZ, RZ, 0x0 ;  /* 0x00000000ff047424 */ /* 0x000fe400078e00ff */
[----:B------:R-:W-:-:S11]  /*0170*/  IMAD.MOV.U32 R5, RZ, RZ, 0x7ff00000 ;  /* 0x7ff00000ff057424 */ /* 0x000fd600078e00ff */
[----:B------:R-:W-:Y:S05]  /*0180*/  @!P0 BRA `(.L_x_212) ;  /* 0x0000000000448947 */ /* 0x000fea0003800000 */
[----:B------:R-:W-:Y:S01]  /*0190*/  DSETP.NEU.AND P0, PT, R2, RZ, PT ;  /* 0x000000ff0200722a */ /* 0x000fe20003f0d000 */
[----:B------:R-:W-:Y:S02]  /*01a0*/  IMAD.MOV.U32 R4, RZ, RZ, 0x0 ;  /* 0x00000000ff047424 */ /* 0x000fe400078e00ff */
[----:B------:R-:W-:-:S11]  /*01b0*/  IMAD.MOV.U32 R5, RZ, RZ, -0x100000 ;  /* 0xfff00000ff057424 */ /* 0x000fd600078e00ff */
[----:B------:R-:W-:Y:S05]  /*01c0*/  @!P0 BRA `(.L_x_212) ;  /* 0x0000000000348947 */ /* 0x000fea0003800000 */
[----:B------:R-:W-:-:S10]  /*01d0*/  DADD R2, -RZ, |R2| ;  /* 0x00000000ff027229 */ /* 0x000fd40000000502 */
[----:B------:R-:W-:-:S13]  /*01e0*/  ISETP.GE.U32.AND P0, PT, R3, 0x100000, PT ;  /* 0x001000000300780c */ /* 0x000fda0003f06070 */
[----:B------:R-:W-:-:S06]  /*01f0*/  @P0 LEA.HI R4, R3, 0xfffffc01, RZ, 0xc ;  /* 0xfffffc0103040811 */ /* 0x000fcc00078f60ff */
[----:B------:R-:W0:Y:S01]  /*0200*/  @P0 I2F.F64 R4, R4 ;  /* 0x0000000400040312 */ /* 0x000e220000201c00 */
[----:B------:R-:W-:Y:S05]  /*0210*/  @P0 BRA `(.L_x_212) ;  /* 0x0000000000200947 */ /* 0x000fea0003800000 */
[----:B------:R-:W-:-:S04]  /*0220*/  ISETP.NE.U32.AND P0, PT, R3, RZ, PT ;  /* 0x000000ff0300720c */ /* 0x000fc80003f05070 */
[----:B------:R-:W-:-:S06]  /*0230*/  SEL R2, R2, R3, !P0 ;  /* 0x0000000302027207 */ /* 0x000fcc0004000000 */
[----:B------:R-:W1:Y:S02]  /*0240*/  FLO.U32 R2, R2 ;  /* 0x0000000200027300 */ /* 0x000e6400000e0000 */
[C---:B-1----:R-:W-:Y:S02]  /*0250*/  IADD3 R0, PT, PT, -R2.reuse, 0x1f, RZ ;  /* 0x0000001f02007810 */ /* 0x042fe40007ffe1ff */
[----:B------:R-:W-:-:S03]  /*0260*/  IADD3 R3, PT, PT, -R2, 0x3f, RZ ;  /* 0x0000003f02037810 */ /* 0x000fc60007ffe1ff */
[----:B------:R-:W-:-:S05]  /*0270*/  @P0 IMAD.MOV R3, RZ, RZ, R0 ;  /* 0x000000ffff030224 */ /* 0x000fca00078e0200 */
[----:B------:R-:W-:-:S04]  /*0280*/  IADD3 R3, PT, PT, -R3, -0x3f3, RZ ;  /* 0xfffffc0d03037810 */ /* 0x000fc80007ffe1ff */
[----:B0-----:R1:W2:Y:S03]  /*0290*/  I2F.F64 R4, R3 ;  /* 0x0000000300047312 */ /* 0x0012a60000201c00 */
.L_x_212:
[----:B------:R-:W-:Y:S05]  /*02a0*/  BSYNC.RECONVERGENT B0 ;  /* 0x0000000000007941 */ /* 0x000fea0003800200 */
.L_x_211:
[----:B------:R-:W3:Y:S02]  /*02b0*/  LDCU.64 UR6, c[0x0][0x388] ;  /* 0x00007100ff0677ac */ /* 0x000ee40008000a00 */
[----:B---3--:R-:W-:-:S04]  /*02c0*/  IADD3 R2, P0, PT, R6, UR6, RZ ;  /* 0x0000000606027c10 */ /* 0x008fc8000ff1e0ff */
[----:B-1----:R-:W-:-:S05]  /*02d0*/  IADD3.X R3, PT, PT, R7, UR7, RZ, P0, !PT ;  /* 0x0000000707037c10 */ /* 0x002fca00087fe4ff */
[----:B0-2---:R-:W-:Y:S01]  /*02e0*/  STG.E.64 desc[UR4][R2.64], R4 ;  /* 0x0000000402007986 */ /* 0x005fe2000c101b04 */
[----:B------:R-:W-:Y:S05]  /*02f0*/  EXIT ;  /* 0x000000000000794d */ /* 0x000fea0003800000 */
.L_x_213:
        /* <DEDUP_REMOVED lines=16> */
.L_x_515:


//--------------------- .text.math_log2           --------------------------
	.section	.text.math_log2,"ax",@progbits
	.align	128
        .global         math_log2
        .type           math_log2,@function
        .size           math_log2,(.L_x_516 - math_log2)
        .other          math_log2,@"STO_CUDA_ENTRY STV_DEFAULT"
math_log2:
.text.math_log2:
        /* <DEDUP_REMOVED lines=18> */
[----:B--2---:R-:W-:Y:S01]  /*0120*/  ISETP.GT.AND P0, PT, R7, 0xfffff, PT ;  /* 0x000fffff0700780c */ /* 0x004fe20003f04270 */
[----:B------:R-:W-:Y:S02]  /*0130*/  IMAD.MOV.U32 R8, RZ, RZ, R6 ;  /* 0x000000ffff087224 */ /* 0x000fe400078e0006 */
[--C-:B------:R-:W-:Y:S02]  /*0140*/  IMAD.MOV.U32 R9, RZ, RZ, R7.reuse ;  /* 0x000000ffff097224 */ /* 0x100fe400078e0007 */
[----:B------:R-:W-:-:S08]  /*0150*/  IMAD.MOV.U32 R4, RZ, RZ, R7 ;  /* 0x000000ffff047224 */ /* 0x000fd000078e0007 */
[----:B------:R-:W-:-:S10]  /*0160*/  @!P0 DMUL R8, R8, 1.80143985094819840000e+16 ;  /* 0x4350000008088828 */ /* 0x000fd40000000000 */
[----:B------:R-:W-:Y:S02]  /*0170*/  @!P0 IMAD.MOV.U32 R4, RZ, RZ, R9 ;  /* 0x000000ffff048224 */ /* 0x000fe400078e0009 */
[----:B------:R-:W-:Y:S02]  /*0180*/  @!P0 IMAD.MOV.U32 R6, RZ, RZ, R8 ;  /* 0x000000ffff068224 */ /* 0x000fe400078e0008 */
[----:B------:R-:W-:-:S05]  /*0190*/  VIADD R3, R4, 0xffffffff ;  /* 0xffffffff04037836 */ /* 0x000fca0000000000 */
[----:B------:R-:W-:Y:S01]  /*01a0*/  ISETP.GT.U32.AND P1, PT, R3, 0x7feffffe, PT ;  /* 0x7feffffe0300780c */ /* 0x000fe20003f24070 */
[----:B------:R-:W-:Y:S02]  /*01b0*/  IMAD.MOV.U32 R3, RZ, RZ, -0x3ff ;  /* 0xfffffc01ff037424 */ /* 0x000fe400078e00ff */
[----:B------:R-:W-:-:S10]  /*01c0*/  @!P0 IMAD.MOV.U32 R3, RZ, RZ, -0x435 ;  /* 0xfffffbcbff038424 */ /* 0x000fd400078e00ff */
[----:B------:R-:W-:Y:S05]  /*01d0*/  @P1 BRA `(.L_x_215) ;  /* 0x0000000400001947 */ /* 0x000fea0003800000 */
[C---:B------:R-:W-:Y:S01]  /*01e0*/  LOP3.LUT R5, R4.reuse, 0xfffff, RZ, 0xc0, !PT ;  /* 0x000fffff04057812 */ /* 0x040fe200078ec0ff */
[----:B------:R-:W-:Y:S01]  /*01f0*/  IMAD.MOV.U32 R8, RZ, RZ, RZ ;  /* 0x000000ffff087224 */ /* 0x000fe200078e00ff */
[----:B------:R-:W-:Y:S01]  /*0200*/  UMOV UR6, 0x3ae80f1e ;  /* 0x3ae80f1e00067882 */ /* 0x000fe20000000000 */
[----:B------:R-:W-:Y:S01]  /*0210*/  IMAD.MOV.U32 R16, RZ, RZ, -0x748574fc ;  /* 0x8b7a8b04ff107424 */ /* 0x000fe200078e00ff */
[----:B------:R-:W-:Y:S01]  /*0220*/  LOP3.LUT R7, R5, 0x3ff00000, RZ, 0xfc, !PT ;  /* 0x3ff0000005077812 */ /* 0x000fe200078efcff */
[----:B------:R-:W-:Y:S01]  /*0230*/  IMAD.MOV.U32 R17, RZ, RZ, 0x3ed0ee25 ;  /* 0x3ed0ee25ff117424 */ /* 0x000fe200078e00ff */
[----:B------:R-:W-:Y:S01]  /*0240*/  UMOV UR7, 0x3eb1380b ;  /* 0x3eb1380b00077882 */ /* 0x000fe20000000000 */
[----:B------:R-:W-:Y:S01]  /*0250*/  LEA.HI R3, R4, R3, RZ, 0xc ;  /* 0x0000000304037211 */ /* 0x000fe200078f60ff */
[----:B------:R-:W-:Y:S01]  /*0260*/  IMAD.MOV.U32 R19, RZ, RZ, 0x43300000 ;  /* 0x43300000ff137424 */ /* 0x000fe200078e00ff */
[----:B------:R-:W-:Y:S01]  /*0270*/  ISETP.GE.U32.AND P0, PT, R7, 0x3ff6a09f, PT ;  /* 0x3ff6a09f0700780c */ /* 0x000fe20003f06070 */
[----:B------:R-:W-:Y:S01]  /*0280*/  UMOV UR8, 0x80000000 ;  /* 0x8000000000087882 */ /* 0x000fe20000000000 */
[----:B------:R-:W-:-:S11]  /*0290*/  UMOV UR9, 0x43300000 ;  /* 0x4330000000097882 */ /* 0x000fd60000000000 */
[----:B------:R-:W-:Y:S02]  /*02a0*/  @P0 IADD3 R5, PT, PT, R7, -0x100000, RZ ;  /* 0xfff0000007050810 */ /* 0x000fe40007ffe0ff */
[----:B------:R-:W-:-:S03]  /*02b0*/  @P0 IADD3 R3, PT, PT, R3, 0x1, RZ ;  /* 0x0000000103030810 */ /* 0x000fc60007ffe0ff */
[----:B------:R-:W-:Y:S01]  /*02c0*/  @P0 IMAD.MOV.U32 R7, RZ, RZ, R5 ;  /* 0x000000ffff070224 */ /* 0x000fe200078e0005 */
[----:B------:R-:W-:-:S05]  /*02d0*/  LOP3.LUT R18, R3, 0x80000000, RZ, 0x3c, !PT ;  /* 0x8000000003127812 */ /* 0x000fca00078e3cff */
        /* <DEDUP_REMOVED lines=48> */
.L_x_215:
[----:B------:R-:W-:Y:S01]  /*05e0*/  IMAD.MOV.U32 R4, RZ, RZ, 0x0 ;  /* 0x00000000ff047424 */ /* 0x000fe200078e00ff */
[----:B------:R-:W-:Y:S01]  /*05f0*/  LOP3.LUT P0, RZ, R9, 0x7fffffff, RZ, 0xc0, !PT ;  /* 0x7fffffff09ff7812 */ /* 0x000fe2000780c0ff */
[----:B------:R-:W-:-:S06]  /*0600*/  IMAD.MOV.U32 R5, RZ, RZ, 0x7ff00000 ;  /* 0x7ff00000ff057424 */ /* 0x000fcc00078e00ff */
[----:B------:R-:W-:-:S10]  /*0610*/  DFMA R4, R8, R4, +INF ;  /* 0x7ff000000804742b */ /* 0x000fd40000000004 */
[----:B------:R-:W-:Y:S02]  /*0620*/  FSEL R6, R4, RZ, P0 ;  /* 0x000000ff04067208 */ /* 0x000fe40000000000 */
[----:B------:R-:W-:-:S07]  /*0630*/  FSEL R7, R5, -QNAN , P0 ;  /* 0xfff0000005077808 */ /* 0x000fce0000000000 */
.L_x_216:
[----:B------:R-:W-:Y:S05]  /*0640*/  BSYNC.RECONVERGENT B0 ;  /* 0x0000000000007941 */ /* 0x000fea0003800200 */
.L_x_214:
[----:B------:R-:W0:Y:S01]  /*0650*/  LDCU.64 UR8, c[0x0][0x388] ;  /* 0x00007100ff0877ac */ /* 0x000e220008000a00 */
[----:B------:R-:W-:Y:S01]  /*0660*/  UMOV UR6, 0xffda0d24 ;  /* 0xffda0d2400067882 */ /* 0x000fe20000000000 */
[----:B------:R-:W-:Y:S02]  /*0670*/  UMOV UR7, 0x3c7777d0 ;  /* 0x3c7777d000077882 */ /* 0x000fe40000000000 */
[----:B------:R-:W-:Y:S01]  /*0680*/  DMUL R4, R6, UR6 ;  /* 0x0000000606047c28 */ /* 0x000fe20008000000 */
[----:B------:R-:W-:Y:S01]  /*0690*/  UMOV UR6, 0x652b82fe ;  /* 0x652b82fe00067882 */ /* 0x000fe20000000000 */
[----:B------:R-:W-:-:S06]  /*06a0*/  UMOV UR7, 0x3ff71547 ;  /* 0x3ff7154700077882 */ /* 0x000fcc0000000000 */
[----:B------:R-:W-:Y:S01]  /*06b0*/  DFMA R4, R6, UR6, R4 ;  /* 0x0000000606047c2b */ /* 0x000fe20008000004 */
[----:B0-----:R-:W-:-:S04]  /*06c0*/  IADD3 R8, P0, PT, R0, UR8, RZ ;  /* 0x0000000800087c10 */ /* 0x001fc8000ff1e0ff */
[----:B------:R-:W-:-:S05]  /*06d0*/  IADD3.X R9, PT, PT, R2, UR9, RZ, P0, !PT ;  /* 0x0000000902097c10 */ /* 0x000fca00087fe4ff */
[----:B------:R-:W-:Y:S01]  /*06e0*/  STG.E.64 desc[UR4][R8.64], R4 ;  /* 0x0000000408007986 */ /* 0x000fe2000c101b04 */
[----:B------:R-:W-:Y:S05]  /*06f0*/  EXIT ;  /* 0x000000000000794d */ /* 0x000fea0003800000 */
.L_x_217:
        /* <DEDUP_REMOVED lines=16> */
.L_x_516:


//--------------------- .text.math_log1p          --------------------------
	.section	.text.math_log1p,"ax",@progbits
	.align	128
        .global         math_log1p
        .type           math_log1p,@function
        .size           math_log1p,(.L_x_483 - math_log1p)
        .other          math_log1p,@"STO_CUDA_ENTRY STV_DEFAULT"
math_log1p:
.text.math_log1p:
        /* <DEDUP_REMOVED lines=18> */
[----:B--2---:R-:W-:-:S04]  /*0120*/  FSETP.GT.AND P0, PT, R7, -1.6999999284744262695, PT ;  /* 0xbfd999990700780b */ /* 0x004fc80003f04000 */
[----:B------:R-:W-:-:S13]  /*0130*/  FSETP.GEU.OR P0, PT, R7, 1.7916666269302368164, !P0 ;  /* 0x3fe555550700780b */ /* 0x000fda000470e400 */
[----:B------:R-:W-:Y:S05]  /*0140*/  @P0 BRA `(.L_x_219) ;  /* 0x0000000000c40947 */ /* 0x000fea0003800000 */
[----:B------:R-:W-:Y:S01]  /*0150*/  DADD R8, R6, 2 ;  /* 0x4000000006087429 */ /* 0x000fe20000000000 */
[----:B------:R-:W-:Y:S01]  /*0160*/  IMAD.MOV.U32 R2, RZ, RZ, 0x1 ;  /* 0x00000001ff027424 */ /* 0x000fe200078e00ff */
[----:B------:R-:W-:Y:S01]  /*0170*/  FSETP.GEU.AND P1, PT, |R7|, 6.5827683646048100446e-37, PT ;  /* 0x036000000700780b */ /* 0x000fe20003f2e200 */
[----:B------:R-:W-:Y:S03]  /*0180*/  BSSY.RECONVERGENT B1, `(.L_x_220) ;  /* 0x000000f000017945 */ /* 0x000fe60003800200 */
        /* <DEDUP_REMOVED lines=13> */
[----:B------:R-:W-:Y:S05]  /*0260*/  CALL.REL.NOINC `($__internal_11_$__cuda_sm20_div_rn_f64_full) ;  /* 0x0000000400e07944 */ /* 0x000fea0003c00000 */
.L_x_221:
[----:B------:R-:W-:Y:S05]  /*0270*/  BSYNC.RECONVERGENT B1 ;  /* 0x0000000000017941 */ /* 0x000fea0003800200 */
.L_x_220:
[----:B------:R-:W-:Y:S01]  /*0280*/  DMUL R8, R6, -R2 ;  /* 0x8000000206087228 */ /* 0x000fe20000000000 */
[----:B------:R-:W-:Y:S01]  /*0290*/  IMAD.MOV.U32 R12, RZ, RZ, -0x314d23bc ;  /* 0xceb2dc44ff0c7424 */ /* 0x000fe200078e00ff */
[----:B------:R-:W-:Y:S01]  /*02a0*/  UMOV UR6, 0x2fbe14b5 ;  /* 0x2fbe14b500067882 */ /* 0x000fe20000000000 */
[----:B------:R-:W-:Y:S01]  /*02b0*/  IMAD.MOV.U32 R13, RZ, RZ, 0x3ed087ff ;  /* 0x3ed087ffff0d7424 */ /* 0x000fe200078e00ff */
[----:B------:R-:W-:-:S04]  /*02c0*/  UMOV UR7, 0x3eb372fb ;  /* 0x3eb372fb00077882 */ /* 0x000fc80000000000 */
[----:B------:R-:W-:-:S08]  /*02d0*/  DADD R2, R6, R8 ;  /* 0x0000000006027229 */ /* 0x000fd00000000008 */
        /* <DEDUP_REMOVED lines=21> */
[----:B------:R-:W-:-:S08]  /*0430*/  DFMA R12, R2, R12, R8 ;  /* 0x0000000c020c722b */ /* 0x000fd00000000008 */
[----:B------:R-:W-:Y:S01]  /*0440*/  DADD R6, R6, R12 ;  /* 0x0000000006067229 */ /* 0x000fe2000000000c */
[----:B------:R-:W-:Y:S10]  /*0450*/  BRA `(.L_x_222) ;  /* 0x00000004004c7947 */ /* 0x000ff40003800000 */
.L_x_219:
[----:B------:R-:W-:-:S10]  /*0460*/  DADD R6, R6, 1 ;  /* 0x3ff0000006067429 */ /* 0x000fd40000000000 */
[----:B------:R-:W-:Y:S01]  /*0470*/  ISETP.GT.AND P0, PT, R7, 0xfffff, PT ;  /* 0x000fffff0700780c */ /* 0x000fe20003f04270 */
        /* <DEDUP_REMOVED lines=75> */
.L_x_223:
[----:B------:R-:W-:Y:S01]  /*0930*/  IMAD.MOV.U32 R2, RZ, RZ, 0x0 ;  /* 0x00000000ff027424 */ /* 0x000fe200078e00ff */
[----:B------:R-:W-:Y:S01]  /*0940*/  LOP3.LUT P0, RZ, R9, 0x7fffffff, RZ, 0xc0, !PT ;  /* 0x7fffffff09ff7812 */ /* 0x000fe2000780c0ff */
[----:B------:R-:W-:-:S06]  /*0950*/  IMAD.MOV.U32 R3, RZ, RZ, 0x7ff00000 ;  /* 0x7ff00000ff037424 */ /* 0x000fcc00078e00ff */
[----:B------:R-:W-:-:S10]  /*0960*/  DFMA R2, R8, R2, +INF ;  /* 0x7ff000000802742b */ /* 0x000fd40000000002 */
[----:B------:R-:W-:Y:S02]  /*0970*/  FSEL R6, R2, RZ, P0 ;  /* 0x000000ff02067208 */ /* 0x000fe40000000000 */
[----:B------:R-:W-:-:S07]  /*0980*/  FSEL R7, R3, -QNAN , P0 ;  /* 0xfff0000003077808 */ /* 0x000fce0000000000 */
.L_x_222:
[----:B------:R-:W-:Y:S05]  /*0990*/  BSYNC.RECONVERGENT B0 ;  /* 0x0000000000007941 */ /* 0x000fea0003800200 */
.L_x_218:
[----:B------:R-:W0:Y:S02]  /*09a0*/  LDCU.64 UR6, c[0x0][0x388] ;  /* 0x00007100ff0677ac */ /* 0x000e240008000a00 */
[----:B0-----:R-:W-:-:S04]  /*09b0*/  IADD3 R2, P0, PT, R0, UR6, RZ ;  /* 0x0000000600027c10 */ /* 0x001fc8000ff1e0ff */
[----:B------:R-:W-:-:S05]  /*09c0*/  IADD3.X R3, PT, PT, R4, UR7, RZ, P0, !PT ;  /* 0x0000000704037c10 */ /* 0x000fca00087fe4ff */
[----:B------:R-:W-:Y:S01]  /*09d0*/  STG.E.64 desc[UR4][R2.64], R6 ;  /* 0x0000000602007986 */ /* 0x000fe2000c101b04 */
[----:B------:R-:W-:Y:S05]  /*09e0*/  EXIT ;  /* 0x000000000000794d */ /* 0x000fea0003800000 */
        .weak           $__internal_11_$__cuda_sm20_div_rn_f64_full
        .type           $__internal_11_$__cuda_sm20_div_rn_f64_full,@function
        .size           $__internal_11_$__cuda_sm20_div_rn_f64_full,(.L_x_483 - $__internal_11_$__cuda_sm20_div_rn_f64_full)
$__internal_11_$__cuda_sm20_div_rn_f64_full:
[C---:B------:R-:W-:Y:S01]  /*09f0*/  FSETP.GEU.AND P0, PT, |R9|.reuse, 1.469367938527859385e-39, PT ;  /* 0x001000000900780b */ /* 0x040fe20003f0e200 */
[--C-:B------:R-:W-:Y:S01]  /*0a00*/  IMAD.MOV.U32 R10, RZ, RZ, R8.reuse ;  /* 0x000000ffff0a7224 */ /* 0x100fe200078e0008 */
[----:B------:R-:W-:Y:S01]  /*0a10*/  LOP3.LUT R2, R9, 0x800fffff, RZ, 0xc0, !PT ;  /* 0x800fffff09027812 */ /* 0x000fe200078ec0ff */
[----:B------:R-:W-:Y:S01]  /*0a20*/  IMAD.MOV.U32 R11, RZ, RZ, R9 ;  /* 0x000000ffff0b7224 */ /* 0x000fe200078e0009 */
[C---:B------:R-:W-:Y:S01]  /*0a30*/  FSETP.GEU.AND P2, PT, |R7|.reuse, 1.469367938527859385e-39, PT ;  /* 0x001000000700780b */ /* 0x040fe20003f4e200 */
[----:B------:R-:W-:Y:S01]  /*0a40*/  IMAD.MOV.U32 R14, RZ, RZ, 0x1 ;  /* 0x00000001ff0e7424 */ /* 0x000fe200078e00ff */
[----:B------:R-:W-:Y:S01]  /*0a50*/  LOP3.LUT R3, R2, 0x3ff00000, RZ, 0xfc, !PT ;  /* 0x3ff0000002037812 */ /* 0x000fe200078efcff */
[----:B------:R-:W-:Y:S01]  /*0a60*/  IMAD.MOV.U32 R2, RZ, RZ, R8 ;  /* 0x000000ffff027224 */ /* 0x000fe200078e0008 */
[----:B------:R-:W-:Y:S01]  /*0a70*/  LOP3.LUT R5, R7, 0x7ff00000, RZ, 0xc0, !PT ;  /* 0x7ff0000007057812 */ /* 0x000fe200078ec0ff */
[----:B------:R-:W-:Y:S01]  /*0a80*/  IMAD.MOV.U32 R13, RZ, RZ, 0x1ca00000 ;  /* 0x1ca00000ff0d7424 */ /* 0x000fe200078e00ff */
[----:B------:R-:W-:Y:S01]  /*0a90*/  LOP3.LUT R18, R9, 0x7ff00000, RZ, 0xc0, !PT ;  /* 0x7ff0000009127812 */ /* 0x000fe200078ec0ff */
[----:B------:R-:W-:Y:S02]  /*0aa0*/  BSSY.RECONVERGENT B2, `(.L_x_224) ;  /* 0x000004f000027945 */ /* 0x000fe40003800200 */
[----:B------:R-:W-:Y:S01]  /*0ab0*/  @!P0 DMUL R2, R10, 8.98846567431157953865e+307 ;  /* 0x7fe000000a028828 */ /* 0x000fe20000000000 */
[----:B------:R-:W-:-:S03]  /*0ac0*/  ISETP.GE.U32.AND P1, PT, R5, R18, PT ;  /* 0x000000120500720c */ /* 0x000fc60003f26070 */
[----:B------:R-:W-:Y:S02]  /*0ad0*/  @!P2 LOP3.LUT R8, R11, 0x7ff00000, RZ, 0xc0, !PT ;  /* 0x7ff000000b08a812 */ /* 0x000fe400078ec0ff */
[----:B------:R-:W0:Y:S01]  /*0ae0*/  MUFU.RCP64H R15, R3 ;  /* 0x00000003000f7308 */ /* 0x000e220000001800 */
[----:B------:R-:W-:Y:S02]  /*0af0*/  SEL R9, R13, 0x63400000, !P1 ;  /* 0x634000000d097807 */ /* 0x000fe40004800000 */
[----:B------:R-:W-:Y:S01]  /*0b00*/  @!P2 ISETP.GE.U32.AND P3, PT, R5, R8, PT ;  /* 0x000000080500a20c */ /* 0x000fe20003f66070 */
[----:B------:R-:W-:Y:S01]  /*0b10*/  IMAD.MOV.U32 R8, RZ, RZ, R6 ;  /* 0x000000ffff087224 */ /* 0x000fe200078e0006 */
[----:B------:R-:W-:Y:S01]  /*0b20*/  LOP3.LUT R9, R9, 0x800fffff, R7, 0xf8, !PT ;  /* 0x800fffff09097812 */ /* 0x000fe200078ef807 */
[----:B0-----:R-:W-:-:S08]  /*0b30*/  DFMA R16, R14, -R2, 1 ;  /* 0x3ff000000e10742b */ /* 0x001fd00000000802 */
[----:B------:R-:W-:-:S08]  /*0b40*/  DFMA R16, R16, R16, R16 ;  /* 0x000000101010722b */ /* 0x000fd00000000010 */
[----:B------:R-:W-:Y:S01]  /*0b50*/  DFMA R14, R14, R16, R14 ;  /* 0x000000100e0e722b */ /* 0x000fe2000000000e */
[----:B------:R-:W-:-:S04]  /*0b60*/  @!P2 SEL R17, R13, 0x63400000, !P3 ;  /* 0x634000000d11a807 */ /* 0x000fc80005800000 */
[----:B------:R-:W-:-:S03]  /*0b70*/  @!P2 LOP3.LUT R20, R17, 0x80000000, R7, 0xf8, !PT ;  /* 0x800000001114a812 */ /* 0x000fc600078ef807 */
[----:B------:R-:W-:Y:S01]  /*0b80*/  DFMA R16, R14, -R2, 1 ;  /* 0x3ff000000e10742b */ /* 0x000fe20000000802 */
[----:B------:R-:W-:Y:S01]  /*0b90*/  @!P2 LOP3.LUT R21, R20, 0x100000, RZ, 0xfc, !PT ;  /* 0x001000001415a812 */ /* 0x000fe200078efcff */
[----:B------:R-:W-:-:S06]  /*0ba0*/  @!P2 IMAD.MOV.U32 R20, RZ, RZ, RZ ;  /* 0x000000ffff14a224 */ /* 0x000fcc00078e00ff */
[----:B------:R-:W-:Y:S02]  /*0bb0*/  DFMA R14, R14, R16, R14 ;  /* 0x000000100e0e722b */ /* 0x000fe4000000000e */
[----:B------:R-:W-:Y:S01]  /*0bc0*/  @!P2 DFMA R8, R8, 2, -R20 ;  /* 0x400000000808a82b */ /* 0x000fe20000000814 */
[----:B------:R-:W-:Y:S02]  /*0bd0*/  IMAD.MOV.U32 R20, RZ, RZ, R5 ;  /* 0x000000ffff147224 */ /* 0x000fe400078e0005 */
[----:B------:R-:W-:Y:S01]  /*0be0*/  IMAD.MOV.U32 R21, RZ, RZ, R18 ;  /* 0x000000ffff157224 */ /* 0x000fe200078e0012 */
[----:B------:R-:W-:-:S04]  /*0bf0*/  @!P0 LOP3.LUT R21, R3, 0x7ff00000, RZ, 0xc0, !PT ;  /* 0x7ff0000003158812 */ /* 0x000fc800078ec0ff */
[----:B------:R-:W-:Y:S02]  /*0c00*/  DMUL R16, R14, R8 ;  /* 0x000000080e107228 */ /* 0x000fe40000000000 */
[----:B------:R-:W-:Y:S01]  /*0c10*/  @!P2 LOP3.LUT R20, R9, 0x7ff00000, RZ, 0xc0, !PT ;  /* 0x7ff000000914a812 */ /* 0x000fe200078ec0ff */
[----:B------:R-:W-:-:S04]  /*0c20*/  VIADD R23, R21, 0xffffffff ;  /* 0xffffffff15177836 */ /* 0x000fc80000000000 */
[----:B------:R-:W-:Y:S01]  /*0c30*/  VIADD R22, R20, 0xffffffff ;  /* 0xffffffff14167836 */ /* 0x000fe20000000000 */
[----:B------:R-:W-:-:S04]  /*0c40*/  DFMA R18, R16, -R2, R8 ;  /* 0x800000021012722b */ /* 0x000fc80000000008 */
[----:B------:R-:W-:-:S04]  /*0c50*/  ISETP.GT.U32.AND P0, PT, R22, 0x7feffffe, PT ;  /* 0x7feffffe1600780c */ /* 0x000fc80003f04070 */
[----:B------:R-:W-:Y:S01]  /*0c60*/  ISETP.GT.U32.OR P0, PT, R23, 0x7feffffe, P0 ;  /* 0x7feffffe1700780c */ /* 0x000fe20000704470 */
[----:B------:R-:W-:-:S12]  /*0c70*/  DFMA R14, R14, R18, R16 ;  /* 0x000000120e0e722b */ /* 0x000fd80000000010 */
[----:B------:R-:W-:Y:S05]  /*0c80*/  @P0 BRA `(.L_x_225) ;  /* 0x00000000006c0947 */ /* 0x000fea0003800000 */
[----:B------:R-:W-:-:S04]  /*0c90*/  LOP3.LUT R18, R11, 0x7ff00000, RZ, 0xc0, !PT ;  /* 0x7ff000000b127812 */ /* 0x000fc800078ec0ff */
[CC--:B------:R-:W-:Y:S02]  /*0ca0*/  VIADDMNMX R16, R5.reuse, -R18.reuse, 0xb9600000, !PT ;  /* 0xb960000005107446 */ /* 0x0c0fe40007800912 */
[----:B------:R-:W-:Y:S01]  /*0cb0*/  ISETP.GE.U32.AND P0, PT, R5, R18, PT ;  /* 0x000000120500720c */ /* 0x000fe20003f06070 */
[----:B------:R-:W-:Y:S01]  /*0cc0*/  IMAD.MOV.U32 R18, RZ, RZ, RZ ;  /* 0x000000ffff127224 */ /* 0x000fe200078e00ff */
        /* <DEDUP_REMOVED lines=23> */
.L_x_225:
        /* <DEDUP_REMOVED lines=16> */
.L_x_228:
[----:B------:R-:W-:Y:S01]  /*0f40*/  LOP3.LUT R17, R11, 0x80000, RZ, 0xfc, !PT ;  /* 0x000800000b117812 */ /* 0x000fe200078efcff */
[----:B------:R-:W-:Y:S01]  /*0f50*/  IMAD.MOV.U32 R16, RZ, RZ, R10 ;  /* 0x000000ffff107224 */ /* 0x000fe200078e000a */
[----:B------:R-:W-:Y:S06]  /*0f60*/  BRA `(.L_x_226) ;  /* 0x0000000000087947 */ /* 0x000fec0003800000 */
.L_x_227:
[----:B------:R-:W-:Y:S01]  /*0f70*/  LOP3.LUT R17, R7, 0x80000, RZ, 0xfc, !PT ;  /* 0x0008000007117812 */ /* 0x000fe200078efcff */
[----:B------:R-:W-:-:S07]  /*0f80*/  IMAD.MOV.U32 R16, RZ, RZ, R6 ;  /* 0x000000ffff107224 */ /* 0x000fce00078e0006 */
.L_x_226:
[----:B------:R-:W-:Y:S05]  /*0f90*/  BSYNC.RECONVERGENT B2 ;  /* 0x0000000000027941 */ /* 0x000fea0003800200 */
.L_x_224:
[----:B------:R-:W-:Y:S02]  /*0fa0*/  IMAD.MOV.U32 R13, RZ, RZ, 0x0 ;  /* 0x00000000ff0d7424 */ /* 0x000fe400078e00ff */
[----:B------:R-:W-:Y:S02]  /*0fb0*/  IMAD.MOV.U32 R2, RZ, RZ, R16 ;  /* 0x000000ffff027224 */ /* 0x000fe400078e0010 */
[----:B------:R-:W-:Y:S01]  /*0fc0*/  IMAD.MOV.U32 R3, RZ, RZ, R17 ;  /* 0x000000ffff037224 */ /* 0x000fe200078e0011 */
[----:B------:R-:W-:Y:S06]  /*0fd0*/  RET.REL.NODEC R12 `(math_log1p) ;  /* 0xfffffff00c087950 */ /* 0x000fec0003c3ffff */
.L_x_229:
        /* <DEDUP_REMOVED lines=10> */
.L_x_483:


//--------------------- .text.math_log10          --------------------------
	.section	.text.math_log10,"ax",@progbits
	.align	128
        .global         math_log10
        .type           math_log10,@function
        .size           math_log10,(.L_x_518 - math_log10)
        .other          math_log10,@"STO_CUDA_ENTRY STV_DEFAULT"
math_log10:
.text.math_log10:
        /* <DEDUP_REMOVED lines=94> */
.L_x_231:
[----:B------:R-:W-:Y:S01]  /*05e0*/  IMAD.MOV.U32 R4, RZ, RZ, 0x0 ;  /* 0x00000000ff047424 */ /* 0x000fe200078e00ff */
[----:B------:R-:W-:Y:S01]  /*05f0*/  LOP3.LUT P0, RZ, R9, 0x7fffffff, RZ, 0xc0, !PT ;  /* 0x7fffffff09ff7812 */ /* 0x000fe2000780c0ff */
[----:B------:R-:W-:-:S06]  /*0600*/  IMAD.MOV.U32 R5, RZ, RZ, 0x7ff00000 ;  /* 0x7ff00000ff057424 */ /* 0x000fcc00078e00ff */
[----:B------:R-:W-:-:S10]  /*0610*/  DFMA R4, R8, R4, +INF ;  /* 0x7ff000000804742b */ /* 0x000fd40000000004 */
[----:B------:R-:W-:Y:S02]  /*0620*/  FSEL R6, R4, RZ, P0 ;  /* 0x000000ff04067208 */ /* 0x000fe40000000000 */
[----:B------:R-:W-:-:S07]  /*0630*/  FSEL R7, R5, -QNAN , P0 ;  /* 0xfff0000005077808 */ /* 0x000fce0000000000 */
.L_x_232:
[----:B------:R-:W-:Y:S05]  /*0640*/  BSYNC.RECONVERGENT B0 ;  /* 0x0000000000007941 */ /* 0x000fea0003800200 */
.L_x_230:
        /* <DEDUP_REMOVED lines=11> */
.L_x_233:
        /* <DEDUP_REMOVED lines=16> */
.L_x_518:


//--------------------- .text.math_log            --------------------------
	.section	.text.math_log,"ax",@progbits
	.align	128
        .global         math_log
        .type           math_log,@function
        .size           math_log,(.L_x_519 - math_log)
        .other          math_log,@"STO_CUDA_ENTRY STV_DEFAULT"
math_log:
.text.math_log:
        /* <DEDUP_REMOVED lines=94> */
.L_x_235:
[----:B------:R-:W-:Y:S01]  /*05e0*/  IMAD.MOV.U32 R4, RZ, RZ, 0x0 ;  /* 0x00000000ff047424 */ /* 0x000fe200078e00ff */
[----:B------:R-:W-:Y:S01]  /*05f0*/  LOP3.LUT P0, RZ, R9, 0x7fffffff, RZ, 0xc0, !PT ;  /* 0x7fffffff09ff7812 */ /* 0x000fe2000780c0ff */
[----:B------:R-:W-:-:S06]  /*0600*/  IMAD.MOV.U32 R5, RZ, RZ, 0x7ff00000 ;  /* 0x7ff00000ff057424 */ /* 0x000fcc00078e00ff */
[----:B------:R-:W-:-:S10]  /*0610*/  DFMA R4, R8, R4, +INF ;  /* 0x7ff000000804742b */ /* 0x000fd40000000004 */
[----:B------:R-:W-:Y:S02]  /*0620*/  FSEL R6, R4, RZ, P0 ;  /* 0x000000ff04067208 */ /* 0x000fe40000000000 */
[----:B------:R-:W-:-:S07]  /*0630*/  FSEL R7, R5, -QNAN , P0 ;  /* 0xfff0000005077808 */ /* 0x000fce0000000000 */
.L_x_236:
[----:B------:R-:W-:Y:S05]  /*0640*/  BSYNC.RECONVERGENT B0 ;  /* 0x0000000000007941 */ /* 0x000fea0003800200 */
.L_x_234:
[----:B------:R-:W0:Y:S02]  /*0650*/  LDCU.64 UR6, c[0x0][0x388] ;  /* 0x00007100ff0677ac */ /* 0x000e240008000a00 */
[----:B0-----:R-:W-:-:S04]  /*0660*/  IADD3 R4, P0, PT, R0, UR6, RZ ;  /* 0x0000000600047c10 */ /* 0x001fc8000ff1e0ff */
[----:B------:R-:W-:-:S05]  /*0670*/  IADD3.X R5, PT, PT, R2, UR7, RZ, P0, !PT ;  /* 0x0000000702057c10 */ /* 0x000fca00087fe4ff */
[----:B------:R-:W-:Y:S01]  /*0680*/  STG.E.64 desc[UR4][R4.64], R6 ;  /* 0x0000000604007986 */ /* 0x000fe2000c101b04 */
[----:B------:R-:W-:Y:S05]  /*0690*/  EXIT ;  /* 0x000000000000794d */ /* 0x000fea0003800000 */
.L_x_237:
        /* <DEDUP_REMOVED lines=14> */
.L_x_519:


//--------------------- .text.math_lgamma         --------------------------
	.section	.text.math_lgamma,"ax",@progbits
	.align	128
        .global         math_lgamma
        .type           math_lgamma,@function
        .size           math_lgamma,(.L_x_485 - math_lgamma)
        .other          math_lgamma,@"STO_CUDA_ENTRY STV_DEFAULT"
math_lgamma:
.text.math_lgamma:
        /* <DEDUP_REMOVED lines=19> */
[----:B------:R-:W-:Y:S05]  /*0130*/  @P0 BRA `(.L_x_239) ;  /* 0x0000000800b80947 */ /* 0x000fea0003800000 */
[----:B------:R-:W-:Y:S01]  /*0140*/  DADD R18, -RZ, |R20| ;  /* 0x00000000ff127229 */ /* 0x000fe20000000514 */
[----:B------:R-:W-:Y:S01]  /*0150*/  BSSY.RECONVERGENT B1, `(.L_x_240) ;  /* 0x0000003000017945 */ /* 0x000fe20003800200 */
[----:B------:R-:W-:-:S09]  /*0160*/  MOV R3, 0x180 ;  /* 0x0000018000037802 */ /* 0x000fd20000000f00 */
[----:B------:R-:W-:Y:S05]  /*0170*/  CALL.REL.NOINC `($math_lgamma$__internal_lgamma_pos) ;  /* 0x00000010003c7944 */ /* 0x000fea0003c00000 */
[----:B------:R-:W-:Y:S05]  /*0180*/  BSYNC.RECONVERGENT B1 ;  /* 0x0000000000017941 */ /* 0x000fea0003800200 */
.L_x_240:
[----:B------:R-:W-:Y:S01]  /*0190*/  ISETP.GT.AND P0, PT, R21, -0x1, PT ;  /* 0xffffffff1500780c */ /* 0x000fe20003f04270 */
[----:B------:R-:W-:Y:S02]  /*01a0*/  IMAD.MOV.U32 R4, RZ, RZ, R16 ;  /* 0x000000ffff047224 */ /* 0x000fe400078e0010 */
[----:B------:R-:W-:-:S10]  /*01b0*/  IMAD.MOV.U32 R5, RZ, RZ, R17 ;  /* 0x000000ffff057224 */ /* 0x000fd400078e0011 */
[----:B------:R-:W-:Y:S05]  /*01c0*/  @P0 BRA `(.L_x_241) ;  /* 0x0000000800980947 */ /* 0x000fea0003800000 */
[----:B------:R-:W0:Y:S02]  /*01d0*/  FRND.F64.TRUNC R4, R18 ;  /* 0x0000001200047313 */ /* 0x000e24000030d800 */
[----:B0-----:R-:W-:Y:S01]  /*01e0*/  DSETP.NEU.AND P0, PT, R18, R4, PT ;  /* 0x000000041200722a */ /* 0x001fe20003f0d000 */
[----:B------:R-:W-:Y:S02]  /*01f0*/  IMAD.MOV.U32 R4, RZ, RZ, 0x0 ;  /* 0x00000000ff047424 */ /* 0x000fe400078e00ff */
[----:B------:R-:W-:-:S11]  /*0200*/  IMAD.MOV.U32 R5, RZ, RZ, 0x7ff00000 ;  /* 0x7ff00000ff057424 */ /* 0x000fd600078e00ff */
[----:B------:R-:W-:Y:S05]  /*0210*/  @!P0 BRA `(.L_x_241) ;  /* 0x0000000800848947 */ /* 0x000fea0003800000 */
[----:B------:R-:W-:Y:S01]  /*0220*/  ISETP.GE.AND P0, PT, R19, 0x3c000000, PT ;  /* 0x3c0000001300780c */ /* 0x000fe20003f06270 */
[----:B------:R-:W-:Y:S01]  /*0230*/  BSSY.RECONVERGENT B1, `(.L_x_242) ;  /* 0x0000045000017945 */ /* 0x000fe20003800200 */
[----:B------:R-:W-:-:S11]  /*0240*/  IMAD.MOV.U32 R3, RZ, RZ, R19 ;  /* 0x000000ffff037224 */ /* 0x000fd600078e0013 */
        /* <DEDUP_REMOVED lines=15> */
[----:B------:R-:W-:Y:S01]  /*0340*/  LOP3.LUT R23, R22, 0x1, RZ, 0xc0, !PT ;  /* 0x0000000116177812 */ /* 0x000fe200078ec0ff */
[----:B------:R-:W-:Y:S03]  /*0350*/  BSSY.RECONVERGENT B2, `(.L_x_243) ;  /* 0x0000032000027945 */ /* 0x000fe60003800200 */
[----:B------:R-:W-:-:S04]  /*0360*/  ISETP.NE.U32.AND P0, PT, R23, 0x1, PT ;  /* 0x000000011700780c */ /* 0x000fc80003f05070 */
[----:B------:R-:W-:Y:S01]  /*0370*/  ISETP.NE.U32.AND.EX P0, PT, RZ, RZ, PT, P0 ;  /* 0x000000ffff00720c */ /* 0x000fe20003f05100 */
[----:B0-----:R-:W-:-:S08]  /*0380*/  DFMA R26, R26, -0.5, R18 ;  /* 0xbfe000001a1a782b */ /* 0x001fd00000000012 */
[----:B------:R-:W-:Y:S01]  /*0390*/  DMUL R18, R26, UR6 ;  /* 0x000000061a127c28 */ /* 0x000fe20008000000 */
[----:B------:R-:W-:Y:S01]  /*03a0*/  UMOV UR6, 0x54442d18 ;  /* 0x54442d1800067882 */ /* 0x000fe20000000000 */
[----:B------:R-:W-:-:S06]  /*03b0*/  UMOV UR7, 0x400921fb ;  /* 0x400921fb00077882 */ /* 0x000fcc0000000000 */
[----:B------:R-:W-:Y:S01]  /*03c0*/  DFMA R26, R26, UR6, R18 ;  /* 0x000000061a1a7c2b */ /* 0x000fe20008000012 */
[----:B------:R-:W-:Y:S02]  /*03d0*/  IMAD.MOV.U32 R18, RZ, RZ, 0x20fd8164 ;  /* 0x20fd8164ff127424 */ /* 0x000fe400078e00ff */
[----:B------:R-:W-:-:S03]  /*03e0*/  IMAD.MOV.U32 R19, RZ, RZ, 0x3da8ff83 ;  /* 0x3da8ff83ff137424 */ /* 0x000fc600078e00ff */
[----:B------:R-:W-:Y:S02]  /*03f0*/  FSEL R18, R18, -8.06006814911005101289e+34, !P0 ;  /* 0xf9785eba12127808 */ /* 0x000fe40004000000 */
[----:B------:R-:W-:Y:S01]  /*0400*/  DMUL R24, R26, R26 ;  /* 0x0000001a1a187228 */ /* 0x000fe20000000000 */
[----:B------:R-:W-:-:S07]  /*0410*/  FSEL R19, -R19, 0.11223486810922622681, !P0 ;  /* 0x3de5db6513137808 */ /* 0x000fce0004000100 */
[----:B--2---:R-:W-:-:S08]  /*0420*/  DFMA R4, R24, R18, R4 ;  /* 0x000000121804722b */ /* 0x004fd00000000004 */
[----:B------:R-:W-:-:S08]  /*0430*/  DFMA R4, R24, R4, R6 ;  /* 0x000000041804722b */ /* 0x000fd00000000006 */
[----:B---3--:R-:W-:-:S08]  /*0440*/  DFMA R4, R24, R4, R8 ;  /* 0x000000041804722b */ /* 0x008fd00000000008 */
[----:B------:R-:W-:-:S08]  /*0450*/  DFMA R4, R24, R4, R10 ;  /* 0x000000041804722b */ /* 0x000fd0000000000a */
        /* <DEDUP_REMOVED lines=8> */
[----:B------:R-:W-:Y:S01]  /*04e0*/  FSEL R4, R6, R4, !P0 ;  /* 0x0000000406047208 */ /* 0x000fe20004000000 */
[----:B------:R-:W-:Y:S01]  /*04f0*/  IMAD.MOV.U32 R6, RZ, RZ, 0x1 ;  /* 0x00000001ff067424 */ /* 0x000fe200078e00ff */
[----:B------:R-:W-:-:S06]  /*0500*/  FSEL R5, R7, R5, !P0 ;  /* 0x0000000507057208 */ /* 0x000fcc0004000000 */
[----:B------:R-:W-:-:S08]  /*0510*/  DMUL R20, R20, R4 ;  /* 0x0000000414147228 */ /* 0x000fd00000000000 */
[----:B------:R-:W-:-:S06]  /*0520*/  DADD R4, -RZ, |R20| ;  /* 0x00000000ff047229 */ /* 0x000fcc0000000514 */
[----:B------:R-:W0:Y:S02]  /*0530*/  MUFU.RCP64H R7, R5 ;  /* 0x0000000500077308 */ /* 0x000e240000001800 */
[----:B0-----:R-:W-:-:S08]  /*0540*/  DFMA R8, -|R20|, R6, 1 ;  /* 0x3ff000001408742b */ /* 0x001fd00000000306 */
[----:B------:R-:W-:-:S08]  /*0550*/  DFMA R8, R8, R8, R8 ;  /* 0x000000080808722b */ /* 0x000fd00000000008 */
[----:B------:R-:W-:-:S08]  /*0560*/  DFMA R8, R6, R8, R6 ;  /* 0x000000080608722b */ /* 0x000fd00000000006 */
[----:B------:R-:W-:-:S08]  /*0570*/  DFMA R6, -|R20|, R8, 1 ;  /* 0x3ff000001406742b */ /* 0x000fd00000000308 */
[----:B------:R-:W-:-:S08]  /*0580*/  DFMA R6, R8, R6, R8 ;  /* 0x000000060806722b */ /* 0x000fd00000000008 */
[----:B------:R-:W-:-:S08]  /*0590*/  DMUL R18, R6, UR6 ;  /* 0x0000000606127c28 */ /* 0x000fd00008000000 */
[----:B------:R-:W-:-:S08]  /*05a0*/  DFMA R8, -|R20|, R18, UR6 ;  /* 0x0000000614087e2b */ /* 0x000fd00008000312 */
[----:B------:R-:W-:-:S10]  /*05b0*/  DFMA R18, R6, R8, R18 ;  /* 0x000000080612722b */ /* 0x000fd40000000012 */
[----:B------:R-:W-:-:S05]  /*05c0*/  FFMA R6, RZ, R5, R19 ;  /* 0x00000005ff067223 */ /* 0x000fca0000000013 */
[----:B------:R-:W-:-:S13]  /*05d0*/  FSETP.GT.AND P0, PT, |R6|, 1.469367938527859385e-39, PT ;  /* 0x001000000600780b */ /* 0x000fda0003f04200 */
[----:B------:R-:W-:Y:S05]  /*05e0*/  @P0 BRA `(.L_x_244) ;  /* 0x0000000000200947 */ /* 0x000fea0003800000 */
[----:B------:R-:W-:Y:S01]  /*05f0*/  IMAD.MOV.U32 R8, RZ, RZ, R4 ;  /* 0x000000ffff087224 */ /* 0x000fe200078e0004 */
[----:B------:R-:W-:Y:S01]  /*0600*/  MOV R4, 0x650 ;  /* 0x0000065000047802 */ /* 0x000fe20000000f00 */
[----:B------:R-:W-:Y:S02]  /*0610*/  IMAD.MOV.U32 R9, RZ, RZ, R5 ;  /* 0x000000ffff097224 */ /* 0x000fe400078e0005 */
[----:B------:R-:W-:Y:S02]  /*0620*/  IMAD.MOV.U32 R5, RZ, RZ, 0x54442d18 ;  /* 0x54442d18ff057424 */ /* 0x000fe400078e00ff */
[----:B------:R-:W-:-:S07]  /*0630*/  IMAD.MOV.U32 R12, RZ, RZ, 0x400921fb ;  /* 0x400921fbff0c7424 */ /* 0x000fce00078e00ff */
[----:B------:R-:W-:Y:S05]  /*0640*/  CALL.REL.NOINC `($__internal_12_$__cuda_sm20_div_rn_f64_full) ;  /* 0x0000000400907944 */ /* 0x000fea0003c00000 */
[----:B------:R-:W-:Y:S01]  /*0650*/  IMAD.MOV.U32 R18, RZ, RZ, R6 ;  /* 0x000000ffff127224 */ /* 0x000fe200078e0006 */
[----:B------:R-:W-:-:S07]  /*0660*/  MOV R19, R7 ;  /* 0x0000000700137202 */ /* 0x000fce0000000f00 */
.L_x_244:
[----:B------:R-:W-:Y:S05]  /*0670*/  BSYNC.RECONVERGENT B2 ;  /* 0x0000000000027941 */ /* 0x000fea0003800200 */
.L_x_243:
[----:B------:R-:W-:Y:S05]  /*0680*/  BSYNC.RECONVERGENT B1 ;  /* 0x0000000000017941 */ /* 0x000fea0003800200 */
.L_x_242:
[----:B------:R-:W-:Y:S01]  /*0690*/  ISETP.GT.AND P0, PT, R19, 0xfffff, PT ;  /* 0x000fffff1300780c */ /* 0x000fe20003f04270 */
[----:B------:R-:W-:Y:S01]  /*06a0*/  IMAD.MOV.U32 R7, RZ, RZ, R19 ;  /* 0x000000ffff077224 */ /* 0x000fe200078e0013 */
[----:B------:R-:W-:Y:S01]  /*06b0*/  BSSY.RECONVERGENT B1, `(.L_x_245) ;  /* 0x0000050000017945 */ /* 0x000fe20003800200 */
[----:B------:R-:W-:Y:S02]  /*06c0*/  IMAD.MOV.U32 R4, RZ, RZ, R18 ;  /* 0x000000ffff047224 */ /* 0x000fe400078e0012 */
[----:B------:R-:W-:-:S08]  /*06d0*/  IMAD.MOV.U32 R6, RZ, RZ, -0x3ff ;  /* 0xfffffc01ff067424 */ /* 0x000fd000078e00ff */
[----:B------:R-:W-:Y:S01]  /*06e0*/  @!P0 DMUL R18, R18, 1.80143985094819840000e+16 ;  /* 0x4350000012128828 */ /* 0x000fe20000000000 */
[----:B------:R-:W-:-:S09]  /*06f0*/  @!P0 IMAD.MOV.U32 R6, RZ, RZ, -0x435 ;  /* 0xfffffbcbff068424 */ /* 0x000fd200078e00ff */
[----:B------:R-:W-:Y:S02]  /*0700*/  @!P0 IMAD.MOV.U32 R7, RZ, RZ, R19 ;  /* 0x000000ffff078224 */ /* 0x000fe400078e0013 */
[----:B------:R-:W-:Y:S02]  /*0710*/  @!P0 IMAD.MOV.U32 R4, RZ, RZ, R18 ;  /* 0x000000ffff048224 */ /* 0x000fe400078e0012 */
[----:B------:R-:W-:-:S05]  /*0720*/  VIADD R5, R7, 0xffffffff ;  /* 0xffffffff07057836 */ /* 0x000fca0000000000 */
[----:B------:R-:W-:-:S13]  /*0730*/  ISETP.GT.U32.AND P1, PT, R5, 0x7feffffe, PT ;  /* 0x7feffffe0500780c */ /* 0x000fda0003f24070 */
        /* <DEDUP_REMOVED lines=65> */
.L_x_246:
[----:B------:R-:W-:Y:S01]  /*0b50*/  IMAD.MOV.U32 R4, RZ, RZ, 0x0 ;  /* 0x00000000ff047424 */ /* 0x000fe200078e00ff */
[----:B------:R-:W-:Y:S02]  /*0b60*/  MOV R5, 0x7ff00000 ;  /* 0x7ff0000000057802 */ /* 0x000fe40000000f00 */
[----:B------:R-:W-:-:S04]  /*0b70*/  LOP3.LUT P0, RZ, R19, 0x7fffffff, RZ, 0xc0, !PT ;  /* 0x7fffffff13ff7812 */ /* 0x000fc8000780c0ff */
[----:B------:R-:W-:-:S10]  /*0b80*/  DFMA R4, R18, R4, +INF ;  /* 0x7ff000001204742b */ /* 0x000fd40000000004 */
[----:B------:R-:W-:Y:S02]  /*0b90*/  FSEL R4, R4, RZ, P0 ;  /* 0x000000ff04047208 */ /* 0x000fe40000000000 */
[----:B------:R-:W-:-:S07]  /*0ba0*/  FSEL R5, R5, -QNAN , P0 ;  /* 0xfff0000005057808 */ /* 0x000fce0000000000 */
.L_x_247:
[----:B------:R-:W-:Y:S05]  /*0bb0*/  BSYNC.RECONVERGENT B1 ;  /* 0x0000000000017941 */ /* 0x000fea0003800200 */
.L_x_245:
[--C-:B------:R-:W-:Y:S01]  /*0bc0*/  DADD R16, -R16, R4.reuse ;  /* 0x0000000010107229 */ /* 0x100fe20000000104 */
[----:B------:R-:W-:Y:S01]  /*0bd0*/  ISETP.GE.AND P0, PT, R3, 0x3c000000, PT ;  /* 0x3c0000000300780c */ /* 0x000fe20003f06270 */
[----:B------:R-:W-:-:S10]  /*0be0*/  DADD R4, -RZ, -R4 ;  /* 0x00000000ff047229 */ /* 0x000fd40000000904 */
[----:B------:R-:W-:Y:S02]  /*0bf0*/  FSEL R4, R4, R16, !P0 ;  /* 0x0000001004047208 */ /* 0x000fe40004000000 */
[----:B------:R-:W-:Y:S01]  /*0c00*/  FSEL R5, R5, R17, !P0 ;  /* 0x0000001105057208 */ /* 0x000fe20004000000 */
[----:B------:R-:W-:Y:S06]  /*0c10*/  BRA `(.L_x_241) ;  /* 0x0000000000047947 */ /* 0x000fec0003800000 */
.L_x_239:
[----:B------:R-:W-:-:S11]  /*0c20*/  DADD R4, R20, R20 ;  /* 0x0000000014047229 */ /* 0x000fd60000000014 */
.L_x_241:
[----:B------:R-:W-:Y:S05]  /*0c30*/  BSYNC.RECONVERGENT B0 ;  /* 0x0000000000007941 */ /* 0x000fea0003800200 */
.L_x_238:
[----:B------:R-:W0:Y:S02]  /*0c40*/  LDCU.64 UR6, c[0x0][0x388] ;  /* 0x00007100ff0677ac */ /* 0x000e240008000a00 */
[----:B0-----:R-:W-:-:S04]  /*0c50*/  IADD3 R2, P0, PT, R2, UR6, RZ ;  /* 0x0000000602027c10 */ /* 0x001fc8000ff1e0ff */
[----:B------:R-:W-:-:S05]  /*0c60*/  IADD3.X R3, PT, PT, R0, UR7, RZ, P0, !PT ;  /* 0x0000000700037c10 */ /* 0x000fca00087fe4ff */
[----:B------:R-:W-:Y:S01]  /*0c70*/  STG.E.64 desc[UR4][R2.64], R4 ;  /* 0x0000000402007986 */ /* 0x000fe2000c101b04 */
[----:B------:R-:W-:Y:S05]  /*0c80*/  EXIT ;  /* 0x000000000000794d */ /* 0x000fea0003800000 */
        .weak           $__internal_12_$__cuda_sm20_div_rn_f64_full
        .type           $__internal_12_$__cuda_sm20_div_rn_f64_full,@function
        .size           $__internal_12_$__cuda_sm20_div_rn_f64_full,($math_lgamma$__internal_lgamma_pos - $__internal_12_$__cuda_sm20_div_rn_f64_full)
$__internal_12_$__cuda_sm20_div_rn_f64_full:
[C---:B------:R-:W-:Y:S01]  /*0c90*/  FSETP.GEU.AND P0, PT, |R9|.reuse, 1.469367938527859385e-39, PT ;  /* 0x001000000900780b */ /* 0x040fe20003f0e200 */
[----:B------:R-:W-:Y:S01]  /*0ca0*/  IMAD.MOV.U32 R7, RZ, RZ, R12 ;  /* 0x000000ffff077224 */ /* 0x000fe200078e000c */
[C---:B------:R-:W-:Y:S01]  /*0cb0*/  LOP3.LUT R10, R9.reuse, 0x800fffff, RZ, 0xc0, !PT ;  /* 0x800fffff090a7812 */ /* 0x040fe200078ec0ff */
[----:B------:R-:W-:Y:S01]  /*0cc0*/  IMAD.MOV.U32 R12, RZ, RZ, 0x1 ;  /* 0x00000001ff0c7424 */ /* 0x000fe200078e00ff */
[----:B------:R-:W-:Y:S01]  /*0cd0*/  LOP3.LUT R28, R9, 0x7ff00000, RZ, 0xc0, !PT ;  /* 0x7ff00000091c7812 */ /* 0x000fe200078ec0ff */
[----:B------:R-:W-:Y:S01]  /*0ce0*/  IMAD.MOV.U32 R6, RZ, RZ, R5 ;  /* 0x000000ffff067224 */ /* 0x000fe200078e0005 */
[----:B------:R-:W-:Y:S01]  /*0cf0*/  LOP3.LUT R11, R10, 0x3ff00000, RZ, 0xfc, !PT ;  /* 0x3ff000000a0b7812 */ /* 0x000fe200078efcff */
[----:B------:R-:W-:Y:S01]  /*0d00*/  IMAD.MOV.U32 R10, RZ, RZ, R8 ;  /* 0x000000ffff0a7224 */ /* 0x000fe200078e0008 */
[C---:B------:R-:W-:Y:S01]  /*0d10*/  FSETP.GEU.AND P2, PT, |R7|.reuse, 1.469367938527859385e-39, PT ;  /* 0x001000000700780b */ /* 0x040fe20003f4e200 */
[----:B------:R-:W-:Y:S01]  /*0d20*/  IMAD.MOV.U32 R26, RZ, RZ, 0x1ca00000 ;  /* 0x1ca00000ff1a7424 */ /* 0x000fe200078e00ff */
[----:B------:R-:W-:Y:S01]  /*0d30*/  LOP3.LUT R5, R7, 0x7ff00000, RZ, 0xc0, !PT ;  /* 0x7ff0000007057812 */ /* 0x000fe200078ec0ff */
[----:B------:R-:W-:Y:S02]  /*0d40*/  BSSY.RECONVERGENT B4, `(.L_x_248) ;  /* 0x000004e000047945 */ /* 0x000fe40003800200 */
[----:B------:R-:W-:Y:S01]  /*0d50*/  @!P0 DMUL R10, R8, 8.98846567431157953865e+307 ;  /* 0x7fe00000080a8828 */ /* 0x000fe20000000000 */
[----:B------:R-:W-:-:S05]  /*0d60*/  ISETP.GE.U32.AND P1, PT, R5, R28, PT ;  /* 0x0000001c0500720c */ /* 0x000fca0003f26070 */
[----:B------:R-:W0:Y:S02]  /*0d70*/  MUFU.RCP64H R13, R11 ;  /* 0x0000000b000d7308 */ /* 0x000e240000001800 */
[----:B------:R-:W-:Y:S02]  /*0d80*/  @!P2 LOP3.LUT R14, R9, 0x7ff00000, RZ, 0xc0, !PT ;  /* 0x7ff00000090ea812 */ /* 0x000fe400078ec0ff */
[----:B------:R-:W-:Y:S02]  /*0d90*/  @!P0 LOP3.LUT R28, R11, 0x7ff00000, RZ, 0xc0, !PT ;  /* 0x7ff000000b1c8812 */ /* 0x000fe400078ec0ff */
        /* <DEDUP_REMOVED lines=24> */
[----:B------:R-:W-:-:S04]  /*0f20*/  LOP3.LUT R14, R9, 0x7ff00000, RZ, 0xc0, !PT ;  /* 0x7ff00000090e7812 */ /* 0x000fc800078ec0ff */
[CC--:B------:R-:W-:Y:S02]  /*0f30*/  VIADDMNMX R6, R5.reuse, -R14.reuse, 0xb9600000, !PT ;  /* 0xb960000005067446 */ /* 0x0c0fe4000780090e */
[----:B------:R-:W-:Y:S02]  /*0f40*/  ISETP.GE.U32.AND P0, PT, R5, R14, PT ;  /* 0x0000000e0500720c */ /* 0x000fe40003f06070 */
[----:B------:R-:W-:Y:S01]  /*0f50*/  VIMNMX R5, PT, PT, R6, 0x46a00000, PT ;  /* 0x46a0000006057848 */ /* 0x000fe20003fe0100 */
[----:B------:R-:W-:Y:S01]  /*0f60*/  IMAD.MOV.U32 R6, RZ, RZ, RZ ;  /* 0x000000ffff067224 */ /* 0x000fe200078e00ff */
        /* <DEDUP_REMOVED lines=14> */
[----:B------:R-:W-:Y:S01]  /*1050*/  DMUL.RP R6, R24, R6 ;  /* 0x0000000618067228 */ /* 0x000fe20000008000 */
[----:B------:R-:W-:-:S04]  /*1060*/  IADD3 R5, PT, PT, -R5, -0x43300000, RZ ;  /* 0xbcd0000005057810 */ /* 0x000fc80007ffe1ff */
[----:B------:R-:W-:-:S05]  /*1070*/  DFMA R8, R14, -R8, R24 ;  /* 0x800000080e08722b */ /* 0x000fca0000000018 */
[----:B------:R-:W-:-:S05]  /*1080*/  LOP3.LUT R13, R7, R13, RZ, 0x3c, !PT ;  /* 0x0000000d070d7212 */ /* 0x000fca00078e3cff */
[----:B------:R-:W-:-:S04]  /*1090*/  FSETP.NEU.AND P0, PT, |R9|, R5, PT ;  /* 0x000000050900720b */ /* 0x000fc80003f0d200 */
[----:B------:R-:W-:Y:S02]  /*10a0*/  FSEL R14, R6, R14, !P0 ;  /* 0x0000000e060e7208 */ /* 0x000fe40004000000 */
[----:B------:R-:W-:Y:S01]  /*10b0*/  FSEL R15, R13, R15, !P0 ;  /* 0x0000000f0d0f7208 */ /* 0x000fe20004000000 */
[----:B------:R-:W-:Y:S06]  /*10c0*/  BRA `(.L_x_250) ;  /* 0x0000000000547947 */ /* 0x000fec0003800000 */
.L_x_249:
        /* <DEDUP_REMOVED lines=16> */
.L_x_252:
[----:B------:R-:W-:Y:S01]  /*11d0*/  LOP3.LUT R15, R9, 0x80000, RZ, 0xfc, !PT ;  /* 0x00080000090f7812 */ /* 0x000fe200078efcff */
[----:B------:R-:W-:Y:S01]  /*11e0*/  IMAD.MOV.U32 R14, RZ, RZ, R8 ;  /* 0x000000ffff0e7224 */ /* 0x000fe200078e0008 */
[----:B------:R-:W-:Y:S06]  /*11f0*/  BRA `(.L_x_250) ;  /* 0x0000000000087947 */ /* 0x000fec0003800000 */
.L_x_251:
[----:B------:R-:W-:Y:S01]  /*1200*/  LOP3.LUT R15, R7, 0x80000, RZ, 0xfc, !PT ;  /* 0x00080000070f7812 */ /* 0x000fe200078efcff */
[----:B------:R-:W-:-:S07]  /*1210*/  IMAD.MOV.U32 R14, RZ, RZ, R6 ;  /* 0x000000ffff0e7224 */ /* 0x000fce00078e0006 */
.L_x_250:
[----:B------:R-:W-:Y:S05]  /*1220*/  BSYNC.RECONVERGENT B4 ;  /* 0x0000000000047941 */ /* 0x000fea0003800200 */
.L_x_248:
[----:B------:R-:W-:Y:S02]  /*1230*/  IMAD.MOV.U32 R5, RZ, RZ, 0x0 ;  /* 0x00000000ff057424 */ /* 0x000fe400078e00ff */
[----:B------:R-:W-:Y:S02]  /*1240*/  IMAD.MOV.U32 R6, RZ, RZ, R14 ;  /* 0x000000ffff067224 */ /* 0x000fe400078e000e */
[----:B------:R-:W-:Y:S01]  /*1250*/  IMAD.MOV.U32 R7, RZ, RZ, R15 ;  /* 0x000000ffff077224 */ /* 0x000fe200078e000f */
[----:B------:R-:W-:Y:S06]  /*1260*/  RET.REL.NODEC R4 `(math_lgamma) ;  /* 0xffffffec04647950 */ /* 0x000fec0003c3ffff */
        .type           $math_lgamma$__internal_lgamma_pos,@function
        .size           $math_lgamma$__internal_lgamma_pos,(.L_x_485 - $math_lgamma$__internal_lgamma_pos)
$math_lgamma$__internal_lgamma_pos:
[----:B------:R-:W-:Y:S01]  /*1270*/  ISETP.GE.AND P0, PT, R19, 0x40080000, PT ;  /* 0x400800001300780c */ /* 0x000fe20003f06270 */
[----:B------:R-:W-:-:S12]  /*1280*/  BSSY.RECONVERGENT B2, `(.L_x_253) ;  /* 0x00001ba000027945 */ /* 0x000fd80003800200 */
[----:B------:R-:W-:Y:S05]  /*1290*/  @!P0 BRA `(.L_x_254) ;  /* 0x0000000800d08947 */ /* 0x000fea0003800000 */
[----:B------:R-:W-:-:S13]  /*12a0*/  ISETP.GE.U32.AND P0, PT, R19, 0x40200000, PT ;  /* 0x402000001300780c */ /* 0x000fda0003f06070 */
[----:B------:R-:W-:Y:S05]  /*12b0*/  @!P0 BRA `(.L_x_255) ;  /* 0x0000000400ac8947 */ /* 0x000fea0003800000 */
[----:B------:R-:W-:Y:S01]  /*12c0*/  ISETP.GT.U32.AND P0, PT, R19, 0x7fefffff, PT ;  /* 0x7fefffff1300780c */ /* 0x000fe20003f04070 */
[----:B------:R-:W-:-:S12]  /*12d0*/  BSSY.RECONVERGENT B3, `(.L_x_256) ;  /* 0x0000046000037945 */ /* 0x000fd80003800200 */
[----:B------:R-:W-:Y:S05]  /*12e0*/  @P0 BRA `(.L_x_257) ;  /* 0x0000000400040947 */ /* 0x000fea0003800000 */
[----:B------:R-:W-:Y:S01]  /*12f0*/  LOP3.LUT R4, R19, 0xfffff, RZ, 0xc0, !PT ;  /* 0x000fffff13047812 */ /* 0x000fe200078ec0ff */
[----:B------:R-:W-:Y:S01]  /*1300*/  IMAD.MOV.U32 R16, RZ, RZ, R18 ;  /* 0x000000ffff107224 */ /* 0x000fe200078e0012 */
[----:B------:R-:W-:Y:S01]  /*1310*/  MOV R13, 0x3ed0ee25 ;  /* 0x3ed0ee25000d7802 */ /* 0x000fe20000000f00 */
[----:B------:R-:W-:Y:S01]  /*1320*/  IMAD.MOV.U32 R12, RZ, RZ, -0x748574fc ;  /* 0x8b7a8b04ff0c7424 */ /* 0x000fe200078e00ff */
[----:B------:R-:W-:Y:S01]  /*1330*/  LOP3.LUT R17, R4, 0x3ff00000, RZ, 0xfc, !PT ;  /* 0x3ff0000004117812 */ /* 0x000fe200078efcff */
[----:B------:R-:W-:Y:S01]  /*1340*/  IMAD.MOV.U32 R4, RZ, RZ, RZ ;  /* 0x000000ffff047224 */ /* 0x000fe200078e00ff */
[----:B------:R-:W-:Y:S01]  /*1350*/  UMOV UR6, 0x3ae80f1e ;  /* 0x3ae80f1e00067882 */ /* 0x000fe20000000000 */
[----:B------:R-:W-:Y:S01]  /*1360*/  UMOV UR7, 0x3eb1380b ;  /* 0x3eb1380b00077882 */ /* 0x000fe20000000000 */
[----:B------:R-:W-:Y:S01]  /*1370*/  ISETP.GE.U32.AND P0, PT, R17, 0x3ff6a09f, PT ;  /* 0x3ff6a09f1100780c */ /* 0x000fe20003f06070 */
[----:B------:R-:W-:Y:S01]  /*1380*/  UMOV UR8, 0x80000000 ;  /* 0x8000000000087882 */ /* 0x000fe20000000000 */
[----:B------:R-:W-:Y:S01]  /*1390*/  LEA.HI R22, R19, 0xfffffc01, RZ, 0xc ;  /* 0xfffffc0113167811 */ /* 0x000fe200078f60ff */
[----:B------:R-:W-:-:S10]  /*13a0*/  UMOV UR9, 0x43300000 ;  /* 0x4330000000097882 */ /* 0x000fd40000000000 */
[----:B------:R-:W-:Y:S01]  /*13b0*/  @P0 VIADD R5, R17, 0xfff00000 ;  /* 0xfff0000011050836 */ /* 0x000fe20000000000 */
[----:B------:R-:W-:-:S03]  /*13c0*/  @P0 LEA.HI R22, R19, 0xfffffc02, RZ, 0xc ;  /* 0xfffffc0213160811 */ /* 0x000fc600078f60ff */
        /* <DEDUP_REMOVED lines=18> */
[----:B------:R-:W-:-:S05]  /*14f0*/  DFMA R16, R16, -R6, R14 ;  /* 0x800000061010722b */ /* 0x000fca000000000e */
[----:B------:R-:W-:Y:S01]  /*1500*/  DFMA R10, R8, R10, UR6 ;  /* 0x00000006080a7e2b */ /* 0x000fe2000800000a */
[----:B------:R-:W-:Y:S01]  /*1510*/  UMOV UR6, 0x2d1b5154 ;  /* 0x2d1b515400067882 */ /* 0x000fe20000000000 */
[----:B------:R-:W-:Y:S01]  /*1520*/  UMOV UR7, 0x3f3c71c7 ;  /* 0x3f3c71c700077882 */ /* 0x000fe20000000000 */
[----:B------:R-:W-:-:S05]  /*1530*/  DMUL R16, R4, R16 ;  /* 0x0000001004107228 */ /* 0x000fca0000000000 */
[----:B------:R-:W-:Y:S01]  /*1540*/  DFMA R12, R8, R10, UR6 ;  /* 0x00000006080c7e2b */ /* 0x000fe2000800000a */
[----:B------:R-:W-:Y:S01]  /*1550*/  UMOV UR6, 0x923be72d ;  /* 0x923be72d00067882 */ /* 0x000fe20000000000 */
[----:B------:R-:W-:Y:S01]  /*1560*/  UMOV UR7, 0x3f624924 ;  /* 0x3f62492400077882 */ /* 0x000fe20000000000 */
[----:B------:R-:W-:Y:S01]  /*1570*/  LOP3.LUT R10, R22, 0x80000000, RZ, 0x3c, !PT ;  /* 0x80000000160a7812 */ /* 0x000fe200078e3cff */
[----:B------:R-:W-:-:S04]  /*1580*/  IMAD.MOV.U32 R11, RZ, RZ, 0x43300000 ;  /* 0x43300000ff0b7424 */ /* 0x000fc800078e00ff */
[----:B------:R-:W-:Y:S01]  /*1590*/  DFMA R12, R8, R12, UR6 ;  /* 0x00000006080c7e2b */ /* 0x000fe2000800000c */
[----:B------:R-:W-:Y:S01]  /*15a0*/  UMOV UR6, 0x9999a3c4 ;  /* 0x9999a3c400067882 */ /* 0x000fe20000000000 */
[----:B------:R-:W-:Y:S01]  /*15b0*/  UMOV UR7, 0x3f899999 ;  /* 0x3f89999900077882 */ /* 0x000fe20000000000 */
[----:B------:R-:W-:Y:S01]  /*15c0*/  DADD R10, R10, -UR8 ;  /* 0x800000080a0a7e29 */ /* 0x000fe20008000000 */
[----:B------:R-:W-:Y:S01]  /*15d0*/  UMOV UR8, 0xfefa39ef ;  /* 0xfefa39ef00087882 */ /* 0x000fe20000000000 */
[----:B------:R-:W-:-:S03]  /*15e0*/  UMOV UR9, 0x3fe62e42 ;  /* 0x3fe62e4200097882 */ /* 0x000fc60000000000 */
        /* <DEDUP_REMOVED lines=17> */
.L_x_257:
[----:B------:R-:W-:Y:S02]  /*1700*/  IMAD.MOV.U32 R14, RZ, RZ, 0x0 ;  /* 0x00000000ff0e7424 */ /* 0x000fe400078e00ff */
[----:B------:R-:W-:-:S06]  /*1710*/  IMAD.MOV.U32 R15, RZ, RZ, 0x7ff00000 ;  /* 0x7ff00000ff0f7424 */ /* 0x000fcc00078e00ff */
[----:B------:R-:W-:-:S11]  /*1720*/  DFMA R14, R18, R14, +INF ;  /* 0x7ff00000120e742b */ /* 0x000fd6000000000e */
.L_x_258:
[----:B------:R-:W-:Y:S05]  /*1730*/  BSYNC.RECONVERGENT B3 ;  /* 0x0000000000037941 */ /* 0x000fea0003800200 */
.L_x_256:
[----:B------:R-:W0:Y:S01]  /*1740*/  MUFU.RCP64H R5, R19 ;  /* 0x0000001300057308 */ /* 0x000e220000001800 */
[----:B------:R-:W-:Y:S01]  /*1750*/  IMAD.MOV.U32 R4, RZ, RZ, RZ ;  /* 0x000000ffff047224 */ /* 0x000fe200078e00ff */
[----:B------:R-:W-:Y:S01]  /*1760*/  UMOV UR6, 0x34783f9 ;  /* 0x034783f900067882 */ /* 0x000fe20000000000 */
[----:B------:R-:W-:Y:S01]  /*1770*/  IMAD.MOV.U32 R8, RZ, RZ, -0x6d8c7041 ;  /* 0x92738fbfff087424 */ /* 0x000fe200078e00ff */
[----:B------:R-:W-:Y:S01]  /*1780*/  UMOV UR7, 0x3f5ac321 ;  /* 0x3f5ac32100077882 */ /* 0x000fe20000000000 */
[----:B------:R-:W-:Y:S01]  /*1790*/  IMAD.MOV.U32 R9, RZ, RZ, 0x3f4b68b9 ;  /* 0x3f4b68b9ff097424 */ /* 0x000fe200078e00ff */
[C---:B------:R-:W-:Y:S01]  /*17a0*/  DSETP.NEU.AND P0, PT, R18.reuse, +INF , PT ;  /* 0x7ff000001200742a */ /* 0x040fe20003f0d000 */
[----:B------:R-:W-:Y:S01]  /*17b0*/  VIADD R15, R15, 0xfff00000 ;  /* 0xfff000000f0f7836 */ /* 0x000fe20000000000 */
[----:B0-----:R-:W-:-:S08]  /*17c0*/  DFMA R6, -R18, R4, 1 ;  /* 0x3ff000001206742b */ /* 0x001fd00000000104 */
        /* <DEDUP_REMOVED lines=18> */
[----:B------:R-:W-:-:S05]  /*18f0*/  DADD R6, R18, -0.5 ;  /* 0xbfe0000012067429 */ /* 0x000fca0000000000 */
[----:B------:R-:W-:-:S03]  /*1900*/  DFMA R8, R4, R8, UR6 ;  /* 0x0000000604087e2b */ /* 0x000fc60008000008 */
[----:B------:R-:W-:-:S05]  /*1910*/  DFMA R4, R14, R6, -R18 ;  /* 0x000000060e04722b */ /* 0x000fca0000000812 */
[----:B------:R-:W-:-:S08]  /*1920*/  DFMA R8, R14, R6, R8 ;  /* 0x000000060e08722b */ /* 0x000fd00000000008 */
[----:B------:R-:W-:-:S10]  /*1930*/  DADD R4, R8, R4 ;  /* 0x0000000008047229 */ /* 0x000fd40000000004 */
[----:B------:R-:W-:Y:S02]  /*1940*/  FSEL R4, R4, RZ, P0 ;  /* 0x000000ff04047208 */ /* 0x000fe40000000000 */
[----:B------:R-:W-:Y:S01]  /*1950*/  FSEL R5, R5, +QNAN , P0 ;  /* 0x7ff0000005057808 */ /* 0x000fe20000000000 */
[----:B------:R-:W-:Y:S06]  /*1960*/  BRA `(.L_x_259) ;  /* 0x00000014002c7947 */ /* 0x000fec0003800000 */
.L_x_255:
[----:B------:R-:W-:Y:S01]  /*1970*/  DADD R16, R18, -3 ;  /* 0xc008000012107429 */ /* 0x000fe20000000000 */
[----:B------:R-:W-:Y:S01]  /*1980*/  UMOV UR6, 0xbe189fe ;  /* 0x0be189fe00067882 */ /* 0x000fe20000000000 */
[----:B------:R-:W-:Y:S01]  /*1990*/  UMOV UR7, 0x408ff62e ;  /* 0x408ff62e00077882 */ /* 0x000fe20000000000 */
[----:B------:R-:W-:Y:S01]  /*19a0*/  IMAD.MOV.U32 R8, RZ, RZ, 0x30207ef3 ;  /* 0x30207ef3ff087424 */ /* 0x000fe200078e00ff */
[----:B------:R-:W-:Y:S01]  /*19b0*/  BSSY.RECONVERGENT B3, `(.L_x_260) ;  /* 0x0000040000037945 */ /* 0x000fe20003800200 */
[----:B------:R-:W-:-:S03]  /*19c0*/  IMAD.MOV.U32 R9, RZ, RZ, 0x41122b77 ;  /* 0x41122b77ff097424 */ /* 0x000fc600078e00ff */
[----:B------:R-:W-:Y:S01]  /*19d0*/  DADD R4, R16, -UR6 ;  /* 0x8000000610047e29 */ /* 0x000fe20008000000 */
        /* <DEDUP_REMOVED lines=17> */
[C---:B------:R-:W-:Y:S01]  /*1af0*/  DFMA R6, R16.reuse, R4, -UR6 ;  /* 0x8000000610067e2b */ /* 0x040fe20008000004 */
[----:B------:R-:W-:Y:S01]  /*1b00*/  UMOV UR6, 0xbb18fb05 ;  /* 0xbb18fb0500067882 */ /* 0x000fe20000000000 */
[----:B------:R-:W-:Y:S01]  /*1b10*/  UMOV UR7, 0x40af7040 ;  /* 0x40af704000077882 */ /* 0x000fe20000000000 */
[----:B------:R-:W-:Y:S01]  /*1b20*/  IMAD.MOV.U32 R4, RZ, RZ, 0x1 ;  /* 0x00000001ff047424 */ /* 0x000fe200078e00ff */
[----:B------:R-:W-:Y:S01]  /*1b30*/  DFMA R8, R16, -UR6, -R8 ;  /* 0x8000000610087c2b */ /* 0x000fe20008000808 */
[----:B------:R-:W-:Y:S01]  /*1b40*/  UMOV UR6, 0xb81de7d0 ;  /* 0xb81de7d000067882 */ /* 0x000fe20000000000 */
[----:B------:R-:W0:Y:S01]  /*1b50*/  MUFU.RCP64H R5, R7 ;  /* 0x0000000700057308 */ /* 0x000e220000001800 */
[----:B------:R-:W-:-:S05]  /*1b60*/  UMOV UR7, 0x41585a0d ;  /* 0x41585a0d00077882 */ /* 0x000fca0000000000 */
[----:B------:R-:W-:Y:S01]  /*1b70*/  DFMA R8, R16, R8, -UR6 ;  /* 0x8000000610087e2b */ /* 0x000fe20008000008 */
[----:B------:R-:W-:Y:S01]  /*1b80*/  UMOV UR6, 0x8ba94677 ;  /* 0x8ba9467700067882 */ /* 0x000fe20000000000 */
[----:B------:R-:W-:-:S06]  /*1b90*/  UMOV UR7, 0x418a992b ;  /* 0x418a992b00077882 */ /* 0x000fcc0000000000 */
[----:B------:R-:W-:Y:S01]  /*1ba0*/  DFMA R8, R16, R8, -UR6 ;  /* 0x8000000610087e2b */ /* 0x000fe20008000008 */
[----:B------:R-:W-:Y:S01]  /*1bb0*/  UMOV UR6, 0x6957cc20 ;  /* 0x6957cc2000067882 */ /* 0x000fe20000000000 */
[----:B------:R-:W-:Y:S01]  /*1bc0*/  UMOV UR7, 0x41aac5cb ;  /* 0x41aac5cb00077882 */ /* 0x000fe20000000000 */
[----:B0-----:R-:W-:-:S05]  /*1bd0*/  DFMA R10, -R6, R4, 1 ;  /* 0x3ff00000060a742b */ /* 0x001fca0000000104 */
[----:B------:R-:W-:Y:S01]  /*1be0*/  DFMA R8, R16, R8, -UR6 ;  /* 0x8000000610087e2b */ /* 0x000fe20008000008 */
[----:B------:R-:W-:Y:S01]  /*1bf0*/  UMOV UR6, 0x308774be ;  /* 0x308774be00067882 */ /* 0x000fe20000000000 */
[----:B------:R-:W-:Y:S01]  /*1c00*/  UMOV UR7, 0x41bc0e2b ;  /* 0x41bc0e2b00077882 */ /* 0x000fe20000000000 */
[----:B------:R-:W-:-:S05]  /*1c10*/  DFMA R10, R10, R10, R10 ;  /* 0x0000000a0a0a722b */ /* 0x000fca000000000a */
[----:B------:R-:W-:Y:S01]  /*1c20*/  DFMA R8, R16, R8, -UR6 ;  /* 0x8000000610087e2b */ /* 0x000fe20008000008 */
[----:B------:R-:W-:Y:S01]  /*1c30*/  UMOV UR6, 0xdcae7f67 ;  /* 0xdcae7f6700067882 */ /* 0x000fe20000000000 */
[----:B------:R-:W-:Y:S01]  /*1c40*/  UMOV UR7, 0x41c6ba13 ;  /* 0x41c6ba1300077882 */ /* 0x000fe20000000000 */
[----:B------:R-:W-:-:S05]  /*1c50*/  DFMA R10, R4, R10, R4 ;  /* 0x0000000a040a722b */ /* 0x000fca0000000004 */
[----:B------:R-:W-:Y:S01]  /*1c60*/  DFMA R8, R16, R8, -UR6 ;  /* 0x8000000610087e2b */ /* 0x000fe20008000008 */
[----:B------:R-:W-:Y:S01]  /*1c70*/  UMOV UR6, 0x9c3d120c ;  /* 0x9c3d120c00067882 */ /* 0x000fe20000000000 */
[----:B------:R-:W-:Y:S01]  /*1c80*/  UMOV UR7, 0x41ccf33b ;  /* 0x41ccf33b00077882 */ /* 0x000fe20000000000 */
[----:B------:R-:W-:-:S05]  /*1c90*/  DFMA R4, -R6, R10, 1 ;  /* 0x3ff000000604742b */ /* 0x000fca000000010a */
[----:B------:R-:W-:-:S03]  /*1ca0*/  DFMA R8, R16, R8, -UR6 ;  /* 0x8000000610087e2b */ /* 0x000fc60008000008 */
[----:B------:R-:W-:-:S07]  /*1cb0*/  DFMA R4, R10, R4, R10 ;  /* 0x000000040a04722b */ /* 0x000fce000000000a */
[----:B------:R-:W-:Y:S01]  /*1cc0*/  FSETP.GEU.AND P1, PT, |R9|, 6.5827683646048100446e-37, PT ;  /* 0x036000000900780b */ /* 0x000fe20003f2e200 */
        /* <DEDUP_REMOVED lines=11> */
[----:B------:R-:W-:Y:S05]  /*1d80*/  CALL.REL.NOINC `($__internal_12_$__cuda_sm20_div_rn_f64_full) ;  /* 0xffffffec00c07944 */ /* 0x000fea0003c3ffff */
[----:B------:R-:W-:Y:S01]  /*1d90*/  MOV R4, R14 ;  /* 0x0000000e00047202 */ /* 0x000fe20000000f00 */
[----:B------:R-:W-:-:S07]  /*1da0*/  IMAD.MOV.U32 R5, RZ, RZ, R15 ;  /* 0x000000ffff057224 */ /* 0x000fce00078e000f */
.L_x_261:
[----:B------:R-:W-:Y:S05]  /*1db0*/  BSYNC.RECONVERGENT B3 ;  /* 0x0000000000037941 */ /* 0x000fea0003800200 */
.L_x_260:
[----:B------:R-:W-:Y:S01]  /*1dc0*/  DADD R4, R16, R4 ;  /* 0x0000000010047229 */ /* 0x000fe20000000004 */
[----:B------:R-:W-:Y:S10]  /*1dd0*/  BRA `(.L_x_259) ;  /* 0x0000001000107947 */ /* 0x000ff40003800000 */
.L_x_254:
[----:B------:R-:W-:-:S13]  /*1de0*/  ISETP.GE.AND P0, PT, R19, 0x3ff80000, PT ;  /* 0x3ff800001300780c */ /* 0x000fda0003f06270 */
[----:B------:R-:W-:Y:S05]  /*1df0*/  @!P0 BRA `(.L_x_262) ;  /* 0x0000000000f88947 */ /* 0x000fea0003800000 */
[----:B------:R-:W-:Y:S01]  /*1e00*/  DADD R4, R18, -2 ;  /* 0xc000000012047429 */ /* 0x000fe20000000000 */
[----:B------:R-:W-:Y:S01]  /*1e10*/  IMAD.MOV.U32 R6, RZ, RZ, -0x2873f11e ;  /* 0xd78c0ee2ff067424 */ /* 0x000fe200078e00ff */
[----:B------:R-:W-:Y:S01]  /*1e20*/  UMOV UR6, 0x124338b3 ;  /* 0x124338b300067882 */ /* 0x000fe20000000000 */
[----:B------:R-:W-:Y:S01]  /*1e30*/  IMAD.MOV.U32 R7, RZ, RZ, 0x3e71fa71 ;  /* 0x3e71fa71ff077424 */ /* 0x000fe200078e00ff */
[----:B------:R-:W-:-:S05]  /*1e40*/  UMOV UR7, 0x3e452636 ;  /* 0x3e45263600077882 */ /* 0x000fca0000000000 */
        /* <DEDUP_REMOVED lines=55> */
[----:B------:R-:W-:Y:S01]  /*21c0*/  DMUL R4, R4, R6 ;  /* 0x0000000604047228 */ /* 0x000fe20000000000 */
[----:B------:R-:W-:Y:S10]  /*21d0*/  BRA `(.L_x_259) ;  /* 0x0000000c00107947 */ /* 0x000ff40003800000 */
.L_x_262:
[----:B------:R-:W-:-:S13]  /*21e0*/  ISETP.GE.AND P0, PT, R19, 0x3fe66666, PT ;  /* 0x3fe666661300780c */ /* 0x000fda0003f06270 */
[----:B------:R-:W-:Y:S05]  /*21f0*/  @!P0 BRA `(.L_x_263) ;  /* 0x0000000400108947 */ /* 0x000fea0003800000 */
[----:B------:R-:W-:Y:S01]  /*2200*/  DADD R4, -R18, 1 ;  /* 0x3ff0000012047429 */ /* 0x000fe20000000100 */
        /* <DEDUP_REMOVED lines=67> */
.L_x_263:
[----:B------:R-:W-:Y:S01]  /*2640*/  IMAD.MOV.U32 R4, RZ, RZ, -0x14f9da18 ;  /* 0xeb0625e8ff047424 */ /* 0x000fe200078e00ff */
        /* <DEDUP_REMOVED lines=40> */
[----:B------:R-:W-:-:S08]  /*28d0*/  DMUL R4, R18, R4 ;  /* 0x0000000412047228 */ /* 0x000fd00000000000 */
[----:B------:R-:W-:-:S10]  /*28e0*/  DFMA R6, R18, R4, R18 ;  /* 0x000000041206722b */ /* 0x000fd40000000012 */
[----:B------:R-:W-:Y:S01]  /*28f0*/  ISETP.GT.AND P0, PT, R7, 0xfffff, PT ;  /* 0x000fffff0700780c */ /* 0x000fe20003f04270 */
[----:B------:R-:W-:Y:S02]  /*2900*/  IMAD.MOV.U32 R8, RZ, RZ, R6 ;  /* 0x000000ffff087224 */ /* 0x000fe400078e0006 */
[--C-:B------:R-:W-:Y:S02]  /*2910*/  IMAD.MOV.U32 R9, RZ, RZ, R7.reuse ;  /* 0x000000ffff097224 */ /* 0x100fe400078e0007 */
[----:B------:R-:W-:-:S08]  /*2920*/  IMAD.MOV.U32 R5, RZ, RZ, R7 ;  /* 0x000000ffff057224 */ /* 0x000fd000078e0007 */
        /* <DEDUP_REMOVED lines=72> */
.L_x_264:
[----:B------:R-:W-:Y:S01]  /*2db0*/  IMAD.MOV.U32 R4, RZ, RZ, 0x0 ;  /* 0x00000000ff047424 */ /* 0x000fe200078e00ff */
[----:B------:R-:W-:Y:S01]  /*2dc0*/  LOP3.LUT P0, RZ, R9, 0x7fffffff, RZ, 0xc0, !PT ;  /* 0x7fffffff09ff7812 */ /* 0x000fe2000780c0ff */
[----:B------:R-:W-:-:S06]  /*2dd0*/  IMAD.MOV.U32 R5, RZ, RZ, 0x7ff00000 ;  /* 0x7ff00000ff057424 */ /* 0x000fcc00078e00ff */
[----:B------:R-:W-:-:S10]  /*2de0*/  DFMA R4, R8, R4, +INF ;  /* 0x7ff000000804742b */ /* 0x000fd40000000004 */
[----:B------:R-:W-:Y:S02]  /*2df0*/  FSEL R4, R4, RZ, P0 ;  /* 0x000000ff04047208 */ /* 0x000fe40000000000 */
[----:B------:R-:W-:-:S07]  /*2e00*/  FSEL R5, R5, -QNAN , P0 ;  /* 0xfff0000005057808 */ /* 0x000fce0000000000 */
.L_x_265:
[----:B------:R-:W-:-:S11]  /*2e10*/  DADD R4, -RZ, -R4 ;  /* 0x00000000ff047229 */ /* 0x000fd60000000904 */
.L_x_259:
[----:B------:R-:W-:Y:S05]  /*2e20*/  BSYNC.RECONVERGENT B2 ;  /* 0x0000000000027941 */ /* 0x000fea0003800200 */
.L_x_253:
[----:B------:R-:W-:Y:S02]  /*2e30*/  IMAD.MOV.U32 R16, RZ, RZ, R4 ;  /* 0x000000ffff107224 */ /* 0x000fe400078e0004 */
[----:B------:R-:W-:Y:S02]  /*2e40*/  IMAD.MOV.U32 R17, RZ, RZ, R5 ;  /* 0x000000ffff117224 */ /* 0x000fe400078e0005 */
[----:B------:R-:W-:Y:S02]  /*2e50*/  IMAD.MOV.U32 R4, RZ, RZ, R3 ;  /* 0x000000ffff047224 */ /* 0x000fe400078e0003 */
[----:B------:R-:W-:-:S04]  /*2e60*/  IMAD.MOV.U32 R5, RZ, RZ, 0x0 ;  /* 0x00000000ff057424 */ /* 0x000fc800078e00ff */
[----:B------:R-:W-:Y:S05]  /*2e70*/  RET.REL.NODEC R4 `(math_lgamma) ;  /* 0xffffffd004607950 */ /* 0x000fea0003c3ffff */
.L_x_266:
        /* <DEDUP_REMOVED lines=16> */
.L_x_485:


//--------------------- .text.math_j1             --------------------------
	.section	.text.math_j1,"ax",@progbits
	.align	128
        .global         math_j1
        .type           math_j1,@function
        .size           math_j1,(.L_x_487 - math_j1)
        .other          math_j1,@"STO_CUDA_ENTRY STV_DEFAULT"
math_j1:
.text.math_j1:
        /* <DEDUP_REMOVED lines=21> */
[----:B--2---:R-:W-:-:S14]  /*0150*/  DSETP.GTU.AND P0, PT, |R6|, UR6, PT ;  /* 0x0000000606007e2a */ /* 0x004fdc000bf0c200 */
        /* <DEDUP_REMOVED lines=48> */
.L_x_268:
        /* <DEDUP_REMOVED lines=59> */
.L_x_270:
        /* <DEDUP_REMOVED lines=59> */
.L_x_271:
[----:B------:R-:W-:Y:S01]  /*0bc0*/  DSETP.NEU.AND P0, PT, |R6|, +INF , PT ;  /* 0x7ff000000600742a */ /* 0x000fe20003f0d200 */
[----:B------:R-:W-:-:S13]  /*0bd0*/  CS2R R4, SRZ ;  /* 0x0000000000047805 */ /* 0x000fda000001ff00 */
[----:B------:R-:W-:Y:S05]  /*0be0*/  @!P0 BRA `(.L_x_269) ;  /* 0x0000000800b88947 */ /* 0x000fea0003800000 */
[----:B------:R-:W-:Y:S01]  /*0bf0*/  DADD R12, -RZ, |R6| ;  /* 0x00000000ff0c7229 */ /* 0x000fe20000000506 */
[----:B------:R-:W-:Y:S01]  /*0c00*/  IMAD.MOV.U32 R8, RZ, RZ, RZ ;  /* 0x000000ffff087224 */ /* 0x000fe200078e00ff */
[----:B------:R-:W-:Y:S01]  /*0c10*/  UMOV UR6, 0x212fdc9a ;  /* 0x212fdc9a00067882 */ /* 0x000fe20000000000 */
[----:B------:R-:W-:Y:S01]  /*0c20*/  IMAD.MOV.U32 R10, RZ, RZ, 0x6857bee0 ;  /* 0x6857bee0ff0a7424 */ /* 0x000fe200078e00ff */
[----:B------:R-:W-:Y:S01]  /*0c30*/  UMOV UR7, 0x418da26b ;  /* 0x418da26b00077882 */ /* 0x000fe20000000000 */
[----:B------:R-:W-:Y:S01]  /*0c40*/  IMAD.MOV.U32 R11, RZ, RZ, 0x415a30ac ;  /* 0x415a30acff0b7424 */ /* 0x000fe200078e00ff */
[----:B------:R-:W0:Y:S01]  /*0c50*/  MUFU.RCP64H R9, R13 ;  /* 0x0000000d00097308 */ /* 0x000e220000001800 */
        /* <DEDUP_REMOVED lines=73> */
[----:B------:R-:W-:Y:S05]  /*10f0*/  CALL.REL.NOINC `($math_j1$__internal_trig_reduction_slowpathd) ;  /* 0x00000008003c7944 */ /* 0x000fea0003c00000 */
[----:B------:R-:W-:Y:S02]  /*1100*/  IMAD.MOV.U32 R14, RZ, RZ, R12 ;  /* 0x000000ffff0e7224 */ /* 0x000fe400078e000c */
[----:B------:R-:W-:-:S07]  /*1110*/  IMAD.MOV.U32 R15, RZ, RZ, R13 ;  /* 0x000000ffff0f7224 */ /* 0x000fce00078e000d */
.L_x_273:
[----:B------:R-:W-:Y:S05]  /*1120*/  BSYNC.RECONVERGENT B1 ;  /* 0x0000000000017941 */ /* 0x000fea0003800200 */
.L_x_272:
        /* <DEDUP_REMOVED lines=36> */
.L_x_277:
[----:B------:R-:W-:Y:S05]  /*1370*/  BSYNC.RECONVERGENT B2 ;  /* 0x0000000000027941 */ /* 0x000fea0003800200 */
.L_x_276:
[----:B------:R-:W-:-:S07]  /*1380*/  VIADD R3, R3, 0x1 ;  /* 0x0000000103037836 */ /* 0x000fce0000000000 */
.L_x_275:
[----:B------:R-:W-:Y:S05]  /*1390*/  BSYNC.RECONVERGENT B1 ;  /* 0x0000000000017941 */ /* 0x000fea0003800200 */
.L_x_274:
        /* <DEDUP_REMOVED lines=43> */
[----:B------:R-:W-:-:S07]  /*1650*/  MOV R12, 0x1670 ;  /* 0x00001670000c7802 */ /* 0x000fce0000000f00 */
[----:B------:R-:W-:Y:S05]  /*1660*/  CALL.REL.NOINC `($__internal_13_$__cuda_sm20_drsqrt_f64_slowpath_v2) ;  /* 0x0000000000587944 */ /* 0x000fea0003c00000 */
.L_x_279:
[----:B------:R-:W-:Y:S05]  /*1670*/  BSYNC.RECONVERGENT B1 ;  /* 0x0000000000017941 */ /* 0x000fea0003800200 */
.L_x_278:
[----:B------:R-:W-:Y:S01]  /*1680*/  UMOV UR6, 0x33d43651 ;  /* 0x33d4365100067882 */ /* 0x000fe20000000000 */
[----:B------:R-:W-:Y:S02]  /*1690*/  UMOV UR7, 0x3fe98845 ;  /* 0x3fe9884500077882 */ /* 0x000fe40000000000 */
[----:B------:R-:W-:-:S08]  /*16a0*/  DMUL R16, R16, UR6 ;  /* 0x0000000610107c28 */ /* 0x000fd00008000000 */
[----:B------:R-:W-:-:S08]  /*16b0*/  DMUL R4, R4, R16 ;  /* 0x0000001004047228 */ /* 0x000fd00000000000 */
[----:B------:R-:W-:-:S11]  /*16c0*/  DMUL R4, R4, R10 ;  /* 0x0000000a04047228 */ /* 0x000fd60000000000 */
.L_x_269:
[----:B------:R-:W-:Y:S05]  /*16d0*/  BSYNC.RECONVERGENT B0 ;  /* 0x0000000000007941 */ /* 0x000fea0003800200 */
.L_x_267:
[----:B------:R-:W0:Y:S01]  /*16e0*/  LDCU.64 UR8, c[0x0][0x388] ;  /* 0x00007100ff0877ac */ /* 0x000e220008000a00 */
[----:B------:R-:W-:Y:S02]  /*16f0*/  DADD R10, -RZ, -R4 ;  /* 0x00000000ff0a7229 */ /* 0x000fe40000000904 */
[C---:B------:R-:W-:Y:S01]  /*1700*/  DSETP.GEU.AND P0, PT, R6.reuse, RZ, PT ;  /* 0x000000ff0600722a */ /* 0x040fe20003f0e000 */
[----:B------:R-:W-:Y:S01]  /*1710*/  UMOV UR6, 0xfeebc2a0 ;  /* 0xfeebc2a000067882 */ /* 0x000fe20000000000 */
[C---:B------:R-:W-:Y:S01]  /*1720*/  DMUL R8, R6.reuse, 0.5 ;  /* 0x3fe0000006087828 */ /* 0x040fe20000000000 */
[----:B------:R-:W-:Y:S02]  /*1730*/  UMOV UR7, 0x39b4484b ;  /* 0x39b4484b00077882 */ /* 0x000fe40000000000 */
[----:B------:R-:W-:-:S03]  /*1740*/  DSETP.GEU.AND P1, PT, |R6|, UR6, PT ;  /* 0x0000000606007e2a */ /* 0x000fc6000bf2e200 */
[----:B------:R-:W-:Y:S02]  /*1750*/  FSEL R3, R10, R4, !P0 ;  /* 0x000000040a037208 */ /* 0x000fe40004000000 */
[----:B------:R-:W-:Y:S02]  /*1760*/  FSEL R5, R11, R5, !P0 ;  /* 0x000000050b057208 */ /* 0x000fe40004000000 */
[----:B------:R-:W-:Y:S02]  /*1770*/  FSEL R4, R8, R3, !P1 ;  /* 0x0000000308047208 */ /* 0x000fe40004800000 */
[----:B------:R-:W-:Y:S02]  /*1780*/  FSEL R5, R9, R5, !P1 ;  /* 0x0000000509057208 */ /* 0x000fe40004800000 */
[----:B0-----:R-:W-:-:S04]  /*1790*/  IADD3 R6, P0, PT, R0, UR8, RZ ;  /* 0x0000000800067c10 */ /* 0x001fc8000ff1e0ff */
[----:B------:R-:W-:-:S05]  /*17a0*/  IADD3.X R7, PT, PT, R2, UR9, RZ, P0, !PT ;  /* 0x0000000902077c10 */ /* 0x000fca00087fe4ff */
[----:B------:R-:W-:Y:S01]  /*17b0*/  STG.E.64 desc[UR4][R6.64], R4 ;  /* 0x0000000406007986 */ /* 0x000fe2000c101b04 */
[----:B------:R-:W-:Y:S05]  /*17c0*/  EXIT ;  /* 0x000000000000794d */ /* 0x000fea0003800000 */
        .weak           $__internal_13_$__cuda_sm20_drsqrt_f64_slowpath_v2
        .type           $__internal_13_$__cuda_sm20_drsqrt_f64_slowpath_v2,@function
        .size           $__internal_13_$__cuda_sm20_drsqrt_f64_slowpath_v2,($math_j1$__internal_trig_reduction_slowpathd - $__internal_13_$__cuda_sm20_drsqrt_f64_slowpath_v2)
$__internal_13_$__cuda_sm20_drsqrt_f64_slowpath_v2:
        /* <DEDUP_REMOVED lines=25> */
.L_x_282:
[----:B------:R-:W-:Y:S01]  /*1960*/  DADD R14, R8, R8 ;  /* 0x00000000080e7229 */ /* 0x000fe20000000008 */
[----:B------:R-:W-:Y:S10]  /*1970*/  BRA `(.L_x_283) ;  /* 0x0000000000087947 */ /* 0x000ff40003800000 */
.L_x_281:
[----:B------:R-:W-:Y:S01]  /*1980*/  LOP3.LUT R15, R14, 0x7ff00000, RZ, 0xfc, !PT ;  /* 0x7ff000000e0f7812 */ /* 0x000fe200078efcff */
[----:B------:R-:W-:-:S07]  /*1990*/  IMAD.MOV.U32 R14, RZ, RZ, RZ ;  /* 0x000000ffff0e7224 */ /* 0x000fce00078e00ff */
.L_x_283:
[----:B------:R-:W-:Y:S05]  /*19a0*/  BSYNC.RECONVERGENT B2 ;  /* 0x0000000000027941 */ /* 0x000fea0003800200 */
.L_x_280:
[----:B------:R-:W-:Y:S02]  /*19b0*/  IMAD.MOV.U32 R13, RZ, RZ, 0x0 ;  /* 0x00000000ff0d7424 */ /* 0x000fe400078e00ff */
[----:B------:R-:W-:Y:S02]  /*19c0*/  IMAD.MOV.U32 R16, RZ, RZ, R14 ;  /* 0x000000ffff107224 */ /* 0x000fe400078e000e */
[----:B------:R-:W-:Y:S01]  /*19d0*/  IMAD.MOV.U32 R17, RZ, RZ, R15 ;  /* 0x000000ffff117224 */ /* 0x000fe200078e000f */
[----:B------:R-:W-:Y:S06]  /*19e0*/  RET.REL.NODEC R12 `(math_j1) ;  /* 0xffffffe40c847950 */ /* 0x000fec0003c3ffff */
        .type           $math_j1$__internal_trig_reduction_slowpathd,@function
        .size           $math_j1$__internal_trig_reduction_slowpathd,(.L_x_487 - $math_j1$__internal_trig_reduction_slowpathd)
$math_j1$__internal_trig_reduction_slowpathd:
        /* <DEDUP_REMOVED lines=24> */
.L_x_288:
        /* <DEDUP_REMOVED lines=29> */
.L_x_287:
[----:B------:R-:W-:-:S07]  /*1d40*/  IMAD.MOV.U32 R23, RZ, RZ, R11 ;  /* 0x000000ffff177224 */ /* 0x000fce00078e000b */
.L_x_286:
[----:B------:R-:W-:Y:S05]  /*1d50*/  BSYNC.RECONVERGENT B3 ;  /* 0x0000000000037941 */ /* 0x000fea0003800200 */
.L_x_285:
        /* <DEDUP_REMOVED lines=12> */
[----:B------:R-:W-:Y:S02]  /*1e20*/  @P0 SHF.R.U64 R14, R14, R9, R18 ;  /* 0x000000090e0e0219 */ /* 0x000fe40000001212 */
[--C-:B------:R-:W-:Y:S02]  /*1e30*/  @P0 SHF.R.U32.HI R24, RZ, 0x1, R13.reuse ;  /* 0x00000001ff180819 */ /* 0x100fe4000001160d */
[C-C-:B------:R-:W-:Y:S02]  /*1e40*/  @P0 SHF.R.U64 R22, R12.reuse, 0x1, R13.reuse ;  /* 0x000000010c160819 */ /* 0x140fe4000000120d */
[----:B------:R-:W-:-:S02]  /*1e50*/  @P0 SHF.L.U64.HI R20, R12, R21, R13 ;  /* 0x000000150c140219 */ /* 0x000fc4000001020d */
[----:B0-----:R-:W-:Y:S02]  /*1e60*/  @P0 SHF.R.U32.HI R15, RZ, R9, R18 ;  /* 0x00000009ff0f0219 */ /* 0x001fe40000011612 */
        /* <DEDUP_REMOVED lines=43> */
.L_x_290:
[----:B------:R-:W-:Y:S05]  /*2120*/  BSYNC.RECONVERGENT B3 ;  /* 0x0000000000037941 */ /* 0x000fea0003800200 */
.L_x_289:
        /* <DEDUP_REMOVED lines=36> */
.L_x_284:
[----:B------:R-:W-:Y:S02]  /*2370*/  IMAD.MOV.U32 R9, RZ, RZ, 0x0 ;  /* 0x00000000ff097424 */ /* 0x000fe400078e00ff */
[----:B------:R-:W-:Y:S02]  /*2380*/  IMAD.MOV.U32 R3, RZ, RZ, R10 ;  /* 0x000000ffff037224 */ /* 0x000fe400078e000a */
[----:B------:R-:W-:Y:S05]  /*2390*/  RET.REL.NODEC R8 `(math_j1) ;  /* 0xffffffdc08187950 */ /* 0x000fea0003c3ffff */
.L_x_291:
        /* <DEDUP_REMOVED lines=14> */
.L_x_487:


//--------------------- .text.math_j0             --------------------------
	.section	.text.math_j0,"ax",@progbits
	.align	128
        .global         math_j0
        .type           math_j0,@function
        .size           math_j0,(.L_x_489 - math_j0)
        .other          math_j0,@"STO_CUDA_ENTRY STV_DEFAULT"
math_j0:
.text.math_j0:
        /* <DEDUP_REMOVED lines=23> */
[----:B------:R-:W-:Y:S01]  /*0170*/  UMOV UR6, 0x2e971b40 ;  /* 0x2e971b4000067882 */ /* 0x000fe20000000000 */
[----:B------:R-:W-:Y:S02]  /*0180*/  UMOV UR7, 0x40033d15 ;  /* 0x40033d1500077882 */ /* 0x000fe40000000000 */
[----:B------:R-:W-:Y:S01]  /*0190*/  DADD R4, |R6|, -UR6 ;  /* 0x8000000606047e29 */ /* 0x000fe20008000200 */
[----:B------:R-:W-:Y:S01]  /*01a0*/  UMOV UR6, 0xd7da258e ;  /* 0xd7da258e00067882 */ /* 0x000fe20000000000 */
[----:B------:R-:W-:Y:S01]  /*01b0*/  UMOV UR7, 0x3ca0f539 ;  /* 0x3ca0f53900077882 */ /* 0x000fe20000000000 */
[----:B------:R-:W-:Y:S02]  /*01c0*/  IMAD.MOV.U32 R6, RZ, RZ, -0x573d6b44 ;  /* 0xa8c294bcff067424 */ /* 0x000fe400078e00ff */
[----:B------:R-:W-:-:S03]  /*01d0*/  IMAD.MOV.U32 R7, RZ, RZ, 0x3cfcf8f9 ;  /* 0x3cfcf8f9ff077424 */ /* 0x000fc600078e00ff */
        /* <DEDUP_REMOVED lines=51> */
.L_x_293:
[----:B------:R-:W-:Y:S01]  /*0510*/  UMOV UR6, 0x1a62f5ec ;  /* 0x1a62f5ec00067882 */ /* 0x000fe20000000000 */
[----:B------:R-:W-:Y:S02]  /*0520*/  UMOV UR7, 0x401c58fd ;  /* 0x401c58fd00077882 */ /* 0x000fe40000000000 */
[----:B------:R-:W-:-:S14]  /*0530*/  DSETP.GTU.AND P0, PT, |R6|, UR6, PT ;  /* 0x0000000606007e2a */ /* 0x000fdc000bf0c200 */
        /* <DEDUP_REMOVED lines=59> */
.L_x_295:
        /* <DEDUP_REMOVED lines=9> */
[----:B------:R-:W-:Y:S02]  /*0980*/  IMAD.MOV.U32 R6, RZ, RZ, 0x1aaac629 ;  /* 0x1aaac629ff067424 */ /* 0x000fe400078e00ff */
        /* <DEDUP_REMOVED lines=52> */
.L_x_296:
        /* <DEDUP_REMOVED lines=74> */
[----:B------:R-:W-:Y:S05]  /*1170*/  CALL.REL.NOINC `($__internal_14_$__cuda_sm20_drsqrt_f64_slowpath_v2) ;  /* 0x0000000400907944 */ /* 0x000fea0003c00000 */
.L_x_298:
[----:B------:R-:W-:Y:S05]  /*1180*/  BSYNC.RECONVERGENT B1 ;  /* 0x0000000000017941 */ /* 0x000fea0003800200 */
.L_x_297:
        /* <DEDUP_REMOVED lines=23> */
[----:B------:R-:W-:Y:S05]  /*1300*/  CALL.REL.NOINC `($math_j0$__internal_trig_reduction_slowpathd) ;  /* 0x0000000400b87944 */ /* 0x000fea0003c00000 */
[----:B------:R-:W-:-:S07]  /*1310*/  IMAD.MOV.U32 R4, RZ, RZ, R6 ;  /* 0x000000ffff047224 */ /* 0x000fce00078e0006 */
.L_x_300:
[----:B------:R-:W-:Y:S05]  /*1320*/  BSYNC.RECONVERGENT B1 ;  /* 0x0000000000017941 */ /* 0x000fea0003800200 */
.L_x_299:
[----:B------:R-:W-:Y:S01]  /*1330*/  LOP3.LUT R4, R4, 0x3, RZ, 0xc0, !PT ;  /* 0x0000000304047812 */ /* 0x000fe200078ec0ff */
[----:B------:R-:W-:Y:S01]  /*1340*/  UMOV UR6, 0x54442d18 ;  /* 0x54442d1800067882 */ /* 0x000fe20000000000 */
[----:B------:R-:W-:Y:S01]  /*1350*/  UMOV UR7, 0x3fe921fb ;  /* 0x3fe921fb00077882 */ /* 0x000fe20000000000 */
[----:B------:R-:W-:Y:S01]  /*1360*/  BSSY.RECONVERGENT B1, `(.L_x_301) ;  /* 0x0000021000017945 */ /* 0x000fe20003800200 */
[----:B------:R-:W-:Y:S01]  /*1370*/  DADD R8, R8, -UR6 ;  /* 0x8000000608087e29 */ /* 0x000fe20008000000 */
[----:B------:R-:W-:Y:S01]  /*1380*/  UMOV UR7, 0x3ff921fb ;  /* 0x3ff921fb00077882 */ /* 0x000fe20000000000 */
[----:B------:R-:W0:Y:S06]  /*1390*/  I2F.F64.U32 R4, R4 ;  /* 0x0000000400047312 */ /* 0x000e2c0000201800 */
        /* <DEDUP_REMOVED lines=25> */
[----:B------:R-:W-:Y:S05]  /*1530*/  CALL.REL.NOINC `($math_j0$__internal_trig_reduction_slowpathd) ;  /* 0x00000004002c7944 */ /* 0x000fea0003c00000 */
[----:B------:R-:W-:-:S07]  /*1540*/  IMAD.MOV.U32 R0, RZ, RZ, R6 ;  /* 0x000000ffff007224 */ /* 0x000fce00078e0006 */
.L_x_304:
[----:B------:R-:W-:Y:S05]  /*1550*/  BSYNC.RECONVERGENT B2 ;  /* 0x0000000000027941 */ /* 0x000fea0003800200 */
.L_x_303:
[----:B------:R-:W-:-:S07]  /*1560*/  VIADD R0, R0, 0x1 ;  /* 0x0000000100007836 */ /* 0x000fce0000000000 */
.L_x_302:
[----:B------:R-:W-:Y:S05]  /*1570*/  BSYNC.RECONVERGENT B1 ;  /* 0x0000000000017941 */ /* 0x000fea0003800200 */
.L_x_301:
        /* <DEDUP_REMOVED lines=30> */
.L_x_294:
[----:B------:R-:W-:Y:S05]  /*1760*/  BSYNC.RECONVERGENT B0 ;  /* 0x0000000000007941 */ /* 0x000fea0003800200 */
.L_x_292:
[----:B------:R-:W0:Y:S02]  /*1770*/  LDCU.64 UR6, c[0x0][0x388] ;  /* 0x00007100ff0677ac */ /* 0x000e240008000a00 */
[----:B0-----:R-:W-:-:S04]  /*1780*/  IADD3 R2, P0, PT, R2, UR6, RZ ;  /* 0x0000000602027c10 */ /* 0x001fc8000ff1e0ff */
[----:B------:R-:W-:-:S05]  /*1790*/  IADD3.X R3, PT, PT, R3, UR7, RZ, P0, !PT ;  /* 0x0000000703037c10 */ /* 0x000fca00087fe4ff */
[----:B------:R-:W-:Y:S01]  /*17a0*/  STG.E.64 desc[UR4][R2.64], R4 ;  /* 0x0000000402007986 */ /* 0x000fe2000c101b04 */
[----:B------:R-:W-:Y:S05]  /*17b0*/  EXIT ;  /* 0x000000000000794d */ /* 0x000fea0003800000 */
        .weak           $__internal_14_$__cuda_sm20_drsqrt_f64_slowpath_v2
        .type           $__internal_14_$__cuda_sm20_drsqrt_f64_slowpath_v2,@function
        .size           $__internal_14_$__cuda_sm20_drsqrt_f64_slowpath_v2,($math_j0$__internal_trig_reduction_slowpathd - $__internal_14_$__cuda_sm20_drsqrt_f64_slowpath_v2)
$__internal_14_$__cuda_sm20_drsqrt_f64_slowpath_v2:
        /* <DEDUP_REMOVED lines=25> */
.L_x_307:
[----:B------:R-:W-:Y:S01]  /*1950*/  DADD R8, R4, R4 ;  /* 0x0000000004087229 */ /* 0x000fe20000000004 */
[----:B------:R-:W-:Y:S10]  /*1960*/  BRA `(.L_x_308) ;  /* 0x0000000000087947 */ /* 0x000ff40003800000 */
.L_x_306:
[----:B------:R-:W-:Y:S01]  /*1970*/  LOP3.LUT R9, R8, 0x7ff00000, RZ, 0xfc, !PT ;  /* 0x7ff0000008097812 */ /* 0x000fe200078efcff */
[----:B------:R-:W-:-:S07]  /*1980*/  IMAD.MOV.U32 R8, RZ, RZ, RZ ;  /* 0x000000ffff087224 */ /* 0x000fce00078e00ff */
.L_x_308:
[----:B------:R-:W-:Y:S05]  /*1990*/  BSYNC.RECONVERGENT B2 ;  /* 0x0000000000027941 */ /* 0x000fea0003800200 */
.L_x_305:
[----:B------:R-:W-:Y:S02]  /*19a0*/  IMAD.MOV.U32 R4, RZ, RZ, R0 ;  /* 0x000000ffff047224 */ /* 0x000fe400078e0000 */
[----:B------:R-:W-:Y:S02]  /*19b0*/  IMAD.MOV.U32 R5, RZ, RZ, 0x0 ;  /* 0x00000000ff057424 */ /* 0x000fe400078e00ff */
[----:B------:R-:W-:Y:S02]  /*19c0*/  IMAD.MOV.U32 R12, RZ, RZ, R8 ;  /* 0x000000ffff0c7224 */ /* 0x000fe400078e0008 */
[----:B------:R-:W-:Y:S01]  /*19d0*/  IMAD.MOV.U32 R13, RZ, RZ, R9 ;  /* 0x000000ffff0d7224 */ /* 0x000fe200078e0009 */
[----:B------:R-:W-:Y:S06]  /*19e0*/  RET.REL.NODEC R4 `(math_j0) ;  /* 0xffffffe404847950 */ /* 0x000fec0003c3ffff */
        .type           $math_j0$__internal_trig_reduction_slowpathd,@function
        .size           $math_j0$__internal_trig_reduction_slowpathd,(.L_x_489 - $math_j0$__internal_trig_reduction_slowpathd)
$math_j0$__internal_trig_reduction_slowpathd:
        /* <DEDUP_REMOVED lines=25> */
.L_x_313:
        /* <DEDUP_REMOVED lines=29> */
.L_x_312:
[----:B------:R-:W-:-:S07]  /*1d50*/  IMAD.MOV.U32 R21, RZ, RZ, R7 ;  /* 0x000000ffff157224 */ /* 0x000fce00078e0007 */
.L_x_311:
[----:B------:R-:W-:Y:S05]  /*1d60*/  BSYNC.RECONVERGENT B3 ;  /* 0x0000000000037941 */ /* 0x000fea0003800200 */
.L_x_310:
[----:B------:R-:W-:Y:S01]  /*1d70*/  LOP3.LUT P0, R25, R4, 0x3f, RZ, 0xc0, !PT ;  /* 0x0000003f04197812 */ /* 0x000fe2000780c0ff */
[----:B------:R-:W-:-:S04]  /*1d80*/  IMAD.IADD R6, R6, 0x1, R21 ;  /* 0x0000000106067824 */ /* 0x000fc800078e0215 */
[----:B------:R-:W-:-:S05]  /*1d90*/  IMAD.U32 R27, R6, 0x8, R1 ;  /* 0x00000008061b7824 */ /* 0x000fca00078e0001 */
[----:B------:R0:W-:Y:S04]  /*1da0*/  STL.64 [R27+-0x78], R14 ;  /* 0xffff880e1b007387 */ /* 0x0001e80000100a00 */
[----:B------:R-:W2:Y:S04]  /*1db0*/  @P0 LDL.64 R16, [R1+0x8] ;  /* 0x0000080001100983 */ /* 0x000ea80000100a00 */
[----:B------:R-:W3:Y:S04]  /*1dc0*/  LDL.64 R8, [R1+0x10] ;  /* 0x0000100001087983 */ /* 0x000ee80000100a00 */
[----:B------:R-:W0:Y:S01]  /*1dd0*/  LDL.64 R6, [R1+0x18] ;  /* 0x0000180001067983 */ /* 0x000e220000100a00 */
[----:B------:R-:W-:Y:S01]  /*1de0*/  @P0 LOP3.LUT R4, R25, 0x3f, RZ, 0x3c, !PT ;  /* 0x0000003f19040812 */ /* 0x000fe200078e3cff */
[----:B------:R-:W-:Y:S01]  /*1df0*/  BSSY.RECONVERGENT B3, `(.L_x_314) ;  /* 0x0000034000037945 */ /* 0x000fe20003800200 */
[----:B--2---:R-:W-:-:S02]  /*1e00*/  @P0 SHF.R.U64 R13, R16, 0x1, R17 ;  /* 0x00000001100d0819 */ /* 0x004fc40000001211 */
[----:B------:R-:W-:Y:S02]  /*1e10*/  @P0 SHF.R.U32.HI R17, RZ, 0x1, R17 ;  /* 0x00000001ff110819 */ /* 0x000fe40000011611 */
[--C-:B---3--:R-:W-:Y:S02]  /*1e20*/  @P0 SHF.R.U32.HI R23, RZ, 0x1, R9.reuse ;  /* 0x00000001ff170819 */ /* 0x108fe40000011609 */
[C---:B------:R-:W-:Y:S02]  /*1e30*/  @P0 SHF.R.U64 R21, R8.reuse, 0x1, R9 ;  /* 0x0000000108150819 */ /* 0x040fe40000001209 */
[CC--:B------:R-:W-:Y:S02]  /*1e40*/  @P0 SHF.L.U32 R19, R8.reuse, R25.reuse, RZ ;  /* 0x0000001908130219 */ /* 0x0c0fe400000006ff */
[----:B------:R-:W-:Y:S02]  /*1e50*/  @P0 SHF.R.U64 R12, R13, R4, R17 ;  /* 0x000000040d0c0219 */ /* 0x000fe40000001211 */
[----:B------:R-:W-:-:S02]  /*1e60*/  @P0 SHF.L.U64.HI R16, R8, R25, R9 ;  /* 0x0000001908100219 */ /* 0x000fc40000010209 */
[-C--:B------:R-:W-:Y:S02]  /*1e70*/  @P0 SHF.R.U32.HI R13, RZ, R4.reuse, R17 ;  /* 0x00000004ff0d0219 */ /* 0x080fe40000011611 */
[----:B0-----:R-:W-:Y:S02]  /*1e80*/  @P0 SHF.L.U32 R14, R6, R25, RZ ;  /* 0x00000019060e0219 */ /* 0x001fe400000006ff */
[----:B------:R-:W-:Y:S02]  /*1e90*/  @P0 SHF.R.U64 R21, R21, R4, R23 ;  /* 0x0000000415150219 */ /* 0x000fe40000001217 */
[----:B------:R-:W-:Y:S02]  /*1ea0*/  @P0 LOP3.LUT R8, R19, R12, RZ, 0xfc, !PT ;  /* 0x0000000c13080212 */ /* 0x000fe400078efcff */
[----:B------:R-:W-:Y:S02]  /*1eb0*/  @P0 LOP3.LUT R9, R16, R13, RZ, 0xfc, !PT ;  /* 0x0000000d10090212 */ /* 0x000fe400078efcff */
[----:B------:R-:W-:-:S02]  /*1ec0*/  @P0 SHF.L.U64.HI R25, R6, R25, R7 ;  /* 0x0000001906190219 */ /* 0x000fc40000010207 */
[----:B------:R-:W-:Y:S01]  /*1ed0*/  @P0 LOP3.LUT R6, R14, R21, RZ, 0xfc, !PT ;  /* 0x000000150e060212 */ /* 0x000fe200078efcff */
[C---:B------:R-:W-:Y:S01]  /*1ee0*/  IMAD.SHL.U32 R14, R8.reuse, 0x4, RZ ;  /* 0x00000004080e7824 */ /* 0x040fe200078e00ff */
        /* <DEDUP_REMOVED lines=20> */
[----:B------:R-:W0:Y:S02]  /*2030*/  FLO.U32 R9, R9 ;  /* 0x0000000900097300 */ /* 0x000e2400000e0000 */
[C---:B0-----:R-:W-:Y:S02]  /*2040*/  IADD3 R13, PT, PT, -R9.reuse, 0x1f, RZ ;  /* 0x0000001f090d7810 */ /* 0x041fe40007ffe1ff */
[----:B------:R-:W-:-:S03]  /*2050*/  IADD3 R4, PT, PT, -R9, 0x3f, RZ ;  /* 0x0000003f09047810 */ /* 0x000fc60007ffe1ff */
[----:B------:R-:W-:-:S05]  /*2060*/  @P1 IMAD.MOV R4, RZ, RZ, R13 ;  /* 0x000000ffff041224 */ /* 0x000fca00078e020d */
[----:B------:R-:W-:-:S13]  /*2070*/  ISETP.NE.AND P1, PT, R4, RZ, PT ;  /* 0x000000ff0400720c */ /* 0x000fda0003f25270 */
[----:B------:R-:W-:Y:S05]  /*2080*/  @!P1 BRA `(.L_x_315) ;  /* 0x0000000000289947 */ /* 0x000fea0003800000 */
        /* <DEDUP_REMOVED lines=10> */
.L_x_315:
[----:B------:R-:W-:Y:S05]  /*2130*/  BSYNC.RECONVERGENT B3 ;  /* 0x0000000000037941 */ /* 0x000fea0003800200 */
.L_x_314:
[----:B------:R-:W-:-:S04]  /*2140*/  IMAD.WIDE.U32 R14, R19, 0x2168c235, RZ ;  /* 0x2168c235130e7825 */ /* 0x000fc800078e00ff */
[----:B------:R-:W-:Y:S01]  /*2150*/  IMAD.MOV.U32 R12, RZ, RZ, R15 ;  /* 0x000000ffff0c7224 */ /* 0x000fe200078e000f */
[----:B------:R-:W-:Y:S01]  /*2160*/  IADD3 RZ, P1, PT, R14, R14, RZ ;  /* 0x0000000e0eff7210 */ /* 0x000fe20007f3e0ff */
[----:B------:R-:W-:Y:S02]  /*2170*/  IMAD.MOV.U32 R13, RZ, RZ, RZ ;  /* 0x000000ffff0d7224 */ /* 0x000fe400078e00ff */
        /* <DEDUP_REMOVED lines=19> */
[----:B------:R-:W-:-:S02]  /*22b0*/  SHF.R.U32.HI R13, RZ, 0x1e, R7 ;  /* 0x0000001eff0d7819 */ /* 0x000fc40000011607 */
[----:B------:R-:W-:Y:S01]  /*22c0*/  SHF.R.U64 R8, R8, 0xa, R9 ;  /* 0x0000000a08087819 */ /* 0x000fe20000001209 */
[----:B------:R-:W-:Y:S01]  /*22d0*/  IMAD.SHL.U32 R4, R4, 0x100000, RZ ;  /* 0x0010000004047824 */ /* 0x000fe200078e00ff */
[----:B------:R-:W-:Y:S02]  /*22e0*/  LEA.HI R6, R6, R13, RZ, 0x1 ;  /* 0x0000000d06067211 */ /* 0x000fe400078f08ff */
[----:B------:R-:W-:Y:S02]  /*22f0*/  IADD3 R8, P2, PT, R8, 0x1, RZ ;  /* 0x0000000108087810 */ /* 0x000fe40007f5e0ff */
[----:B------:R-:W-:Y:S01]  /*2300*/  @!P0 LOP3.LUT R5, R5, 0x80000000, RZ, 0x3c, !PT ;  /* 0x8000000005058812 */ /* 0x000fe200078e3cff */
[----:B------:R-:W-:Y:S01]  /*2310*/  @P1 IMAD.MOV R6, RZ, RZ, -R6 ;  /* 0x000000ffff061224 */ /* 0x000fe200078e0a06 */
[----:B------:R-:W-:-:S04]  /*2320*/  LEA.HI.X R9, R9, RZ, RZ, 0x16, P2 ;  /* 0x000000ff09097211 */ /* 0x000fc800010fb4ff */
[--C-:B------:R-:W-:Y:S02]  /*2330*/  SHF.R.U64 R8, R8, 0x1, R9.reuse ;  /* 0x0000000108087819 */ /* 0x100fe40000001209 */
[----:B------:R-:W-:Y:S02]  /*2340*/  SHF.R.U32.HI R7, RZ, 0x1, R9 ;  /* 0x00000001ff077819 */ /* 0x000fe40000011609 */
[----:B------:R-:W-:-:S04]  /*2350*/  IADD3 R8, P2, P3, RZ, RZ, R8 ;  /* 0x000000ffff087210 */ /* 0x000fc80007b5e008 */
[----:B------:R-:W-:-:S04]  /*2360*/  IADD3.X R4, PT, PT, R4, 0x3fe00000, R7, P2, P3 ;  /* 0x3fe0000004047810 */ /* 0x000fc800017e6407 */
[----:B------:R-:W-:-:S07]  /*2370*/  LOP3.LUT R9, R4, R5, RZ, 0xfc, !PT ;  /* 0x0000000504097212 */ /* 0x000fce00078efcff */
.L_x_309:
[----:B------:R-:W-:Y:S02]  /*2380*/  IMAD.MOV.U32 R4, RZ, RZ, R0 ;  /* 0x000000ffff047224 */ /* 0x000fe400078e0000 */
[----:B------:R-:W-:-:S04]  /*2390*/  IMAD.MOV.U32 R5, RZ, RZ, 0x0 ;  /* 0x00000000ff057424 */ /* 0x000fc800078e00ff */
[----:B------:R-:W-:Y:S05]  /*23a0*/  RET.REL.NODEC R4 `(math_j0) ;  /* 0xffffffdc04147950 */ /* 0x000fea0003c3ffff */
.L_x_316:
        /* <DEDUP_REMOVED lines=13> */
.L_x_489:


//--------------------- .text.math_floor          --------------------------
	.section	.text.math_floor,"ax",@progbits
	.align	128
        .global         math_floor
        .type           math_floor,@function
        .size           math_floor,(.L_x_523 - math_floor)
        .other          math_floor,@"STO_CUDA_ENTRY STV_DEFAULT"
math_floor:
.text.math_floor:
        /* <DEDUP_REMOVED lines=20> */
[----:B--2---:R-:W0:Y:S04]  /*0140*/  FRND.F64.FLOOR R2, R2 ;  /* 0x0000000200027313 */ /* 0x004e280000305800 */
[----:B0-----:R-:W-:Y:S01]  /*0150*/  STG.E.64 desc[UR4][R6.64], R2 ;  /* 0x0000000206007986 */ /* 0x001fe2000c101b04 */
[----:B------:R-:W-:Y:S05]  /*0160*/  EXIT ;  /* 0x000000000000794d */ /* 0x000fea0003800000 */
.L_x_317:
        /* <DEDUP_REMOVED lines=9> */
.L_x_523:


//--------------------- .text.math_fabs           --------------------------
	.section	.text.math_fabs,"ax",@progbits
	.align	128
        .global         math_fabs
        .type           math_fabs,@function
        .size           math_fabs,(.L_x_524 - math_fabs)
        .other          math_fabs,@"STO_CUDA_ENTRY STV_DEFAULT"
math_fabs:
.text.math_fabs:
        /* <DEDUP_REMOVED lines=17> */
[----:B-1----:R-:W2:Y:S01]  /*0110*/  LDG.E.64 R2, desc[UR4][R2.64] ;  /* 0x0000000402027981 */ /* 0x002ea2000c1e1b00 */
[----:B0-----:R-:W-:-:S04]  /*0120*/  IADD3 R4, P0, PT, R4, UR6, RZ ;  /* 0x0000000604047c10 */ /* 0x001fc8000ff1e0ff */
[----:B------:R-:W-:Y:S01]  /*0130*/  IADD3.X R5, PT, PT, R0, UR7, RZ, P0, !PT ;  /* 0x0000000700057c10 */ /* 0x000fe200087fe4ff */
[----:B--2---:R-:W-:-:S07]  /*0140*/  DADD R6, -RZ, |R2| ;  /* 0x00000000ff067229 */ /* 0x004fce0000000502 */
[----:B------:R-:W-:Y:S01]  /*0150*/  STG.E.64 desc[UR4][R4.64], R6 ;  /* 0x0000000604007986 */ /* 0x000fe2000c101b04 */
[----:B------:R-:W-:Y:S05]  /*0160*/  EXIT ;  /* 0x000000000000794d */ /* 0x000fea0003800000 */
.L_x_318:
        /* <DEDUP_REMOVED lines=9> */
.L_x_524:


//--------------------- .text.math_expm1          --------------------------
	.section	.text.math_expm1,"ax",@progbits
	.align	128
        .global         math_expm1
        .type           math_expm1,@function
        .size           math_expm1,(.L_x_525 - math_expm1)
        .other          math_expm1,@"STO_CUDA_ENTRY STV_DEFAULT"
math_expm1:
.text.math_expm1:
        /* <DEDUP_REMOVED lines=18> */
[----:B--2---:R-:W-:-:S04]  /*0120*/  FSETP.GT.AND P0, PT, R3, -3.1640625, PT ;  /* 0xc04a80000300780b */ /* 0x004fc80003f04000 */
[----:B------:R-:W-:-:S13]  /*0130*/  FSETP.GEU.OR P0, PT, R3, 4.1931471824645996094, !P0 ;  /* 0x40862e430300780b */ /* 0x000fda000470e400 */
[----:B------:R-:W-:Y:S05]  /*0140*/  @P0 BRA `(.L_x_320) ;  /* 0x0000000000f00947 */ /* 0x000fea0003800000 */
[----:B------:R-:W-:Y:S01]  /*0150*/  IMAD.MOV.U32 R4, RZ, RZ, 0x652b82fe ;  /* 0x652b82feff047424 */ /* 0x000fe200078e00ff */
[----:B------:R-:W-:Y:S01]  /*0160*/  UMOV UR6, 0xfefa39ef ;  /* 0xfefa39ef00067882 */ /* 0x000fe20000000000 */
[----:B------:R-:W-:Y:S01]  /*0170*/  IMAD.MOV.U32 R5, RZ, RZ, 0x3ff71547 ;  /* 0x3ff71547ff057424 */ /* 0x000fe200078e00ff */
[----:B------:R-:W-:Y:S01]  /*0180*/  UMOV UR7, 0x3fe62e42 ;  /* 0x3fe62e4200077882 */ /* 0x000fe20000000000 */
[----:B------:R-:W-:Y:S02]  /*0190*/  IMAD.MOV.U32 R12, RZ, RZ, -0x7142ec33 ;  /* 0x8ebd13cdff0c7424 */ /* 0x000fe400078e00ff */
[----:B------:R-:W-:Y:S02]  /*01a0*/  IMAD.MOV.U32 R13, RZ, RZ, 0x3e5af86d ;  /* 0x3e5af86dff0d7424 */ /* 0x000fe400078e00ff */
[----:B------:R-:W-:-:S08]  /*01b0*/  DFMA R4, R2, R4, 6.75539944105574400000e+15 ;  /* 0x433800000204742b */ /* 0x000fd00000000004 */
[----:B------:R-:W-:Y:S01]  /*01c0*/  DADD R8, R4, -6.75539944105574400000e+15 ;  /* 0xc338000004087429 */ /* 0x000fe20000000000 */
[----:B------:R-:W-:-:S05]  /*01d0*/  IMAD.SHL.U32 R5, R3, 0x2, RZ ;  /* 0x0000000203057824 */ /* 0x000fca00078e00ff */
[C---:B------:R-:W-:Y:S02]  /*01e0*/  ISETP.GE.U32.AND P0, PT, R5.reuse, 0x7fb3e647, PT ;  /* 0x7fb3e6470500780c */ /* 0x040fe40003f06070 */
[----:B------:R-:W-:Y:S01]  /*01f0*/  DFMA R10, R8, -UR6, R2 ;  /* 0x80000006080a7c2b */ /* 0x000fe20008000002 */
[----:B------:R-:W-:Y:S01]  /*0200*/  UMOV UR6, 0x3b39803f ;  /* 0x3b39803f00067882 */ /* 0x000fe20000000000 */
[----:B------:R-:W-:Y:S01]  /*0210*/  UMOV UR7, 0x3c7abc9e ;  /* 0x3c7abc9e00077882 */ /* 0x000fe20000000000 */
[----:B------:R-:W-:Y:S02]  /*0220*/  SEL R4, R4, RZ, P0 ;  /* 0x000000ff04047207 */ /* 0x000fe40000000000 */
[----:B------:R-:W-:-:S03]  /*0230*/  ISETP.NE.AND P1, PT, R5, RZ, PT ;  /* 0x000000ff0500720c */ /* 0x000fc60003f25270 */
        /* <DEDUP_REMOVED lines=15> */
[----:B------:R-:W-:-:S05]  /*0330*/  DADD R14, R12, -1 ;  /* 0xbff000000c0e7429 */ /* 0x000fca0000000000 */
        /* <DEDUP_REMOVED lines=21> */
[----:B------:R-:W-:-:S08]  /*0490*/  DFMA R10, R8, R10, R8 ;  /* 0x0000000a080a722b */ /* 0x000fd00000000008 */
[----:B------:R-:W-:-:S08]  /*04a0*/  DFMA R10, R10, R12, R14 ;  /* 0x0000000c0a0a722b */ /* 0x000fd0000000000e */
[----:B------:R-:W-:-:S10]  /*04b0*/  DADD R8, R10, R10 ;  /* 0x000000000a087229 */ /* 0x000fd4000000000a */
[----:B------:R-:W-:Y:S02]  /*04c0*/  FSEL R5, R8, R10, !P0 ;  /* 0x0000000a08057208 */ /* 0x000fe40004000000 */
[----:B------:R-:W-:Y:S02]  /*04d0*/  FSEL R9, R9, R11, !P0 ;  /* 0x0000000b09097208 */ /* 0x000fe40004000000 */
[----:B------:R-:W-:Y:S02]  /*04e0*/  FSEL R2, R2, R5, !P1 ;  /* 0x0000000502027208 */ /* 0x000fe40004800000 */
[----:B------:R-:W-:Y:S01]  /*04f0*/  FSEL R3, R3, R9, !P1 ;  /* 0x0000000903037208 */ /* 0x000fe20004800000 */
[----:B------:R-:W-:Y:S06]  /*0500*/  BRA `(.L_x_321) ;  /* 0x00000000001c7947 */ /* 0x000fec0003800000 */
.L_x_320:
[C-C-:B------:R-:W-:Y:S01]  /*0510*/  DADD R4, R2.reuse, R2.reuse ;  /* 0x0000000002047229 */ /* 0x140fe20000000002 */
[----:B------:R-:W-:Y:S01]  /*0520*/  IMAD.MOV.U32 R7, RZ, RZ, 0x3ff00000 ;  /* 0x3ff00000ff077424 */ /* 0x000fe200078e00ff */
[----:B------:R-:W-:Y:S01]  /*0530*/  ISETP.GE.AND P1, PT, R3, RZ, PT ;  /* 0x000000ff0300720c */ /* 0x000fe20003f26270 */
[----:B------:R-:W-:-:S03]  /*0540*/  DSETP.NAN.AND P0, PT, R2, R2, PT ;  /* 0x000000020200722a */ /* 0x000fc60003f08000 */
[----:B------:R-:W-:-:S04]  /*0550*/  FSEL R3, -R7, +QNAN , !P1 ;  /* 0x7ff0000007037808 */ /* 0x000fc80004800100 */
[----:B------:R-:W-:Y:S02]  /*0560*/  FSEL R2, R4, RZ, P0 ;  /* 0x000000ff04027208 */ /* 0x000fe40000000000 */
[----:B------:R-:W-:-:S07]  /*0570*/  FSEL R3, R5, R3, P0 ;  /* 0x0000000305037208 */ /* 0x000fce0000000000 */
.L_x_321:
[----:B------:R-:W-:Y:S05]  /*0580*/  BSYNC.RECONVERGENT B0 ;  /* 0x0000000000007941 */ /* 0x000fea0003800200 */
.L_x_319:
[----:B------:R-:W0:Y:S02]  /*0590*/  LDCU.64 UR6, c[0x0][0x388] ;  /* 0x00007100ff0677ac */ /* 0x000e240008000a00 */
[----:B0-----:R-:W-:-:S04]  /*05a0*/  IADD3 R4, P0, PT, R0, UR6, RZ ;  /* 0x0000000600047c10 */ /* 0x001fc8000ff1e0ff */
[----:B------:R-:W-:-:S05]  /*05b0*/  IADD3.X R5, PT, PT, R6, UR7, RZ, P0, !PT ;  /* 0x0000000706057c10 */ /* 0x000fca00087fe4ff */
[----:B------:R-:W-:Y:S01]  /*05c0*/  STG.E.64 desc[UR4][R4.64], R2 ;  /* 0x0000000204007986 */ /* 0x000fe2000c101b04 */
[----:B------:R-:W-:Y:S05]  /*05d0*/  EXIT ;  /* 0x000000000000794d */ /* 0x000fea0003800000 */
.L_x_322:
        /* <DEDUP_REMOVED lines=10> */
.L_x_525:


//--------------------- .text.math_exp2           --------------------------
	.section	.text.math_exp2,"ax",@progbits
	.align	128
        .global         math_exp2
        .type           math_exp2,@function
        .size           math_exp2,(.L_x_526 - math_exp2)
        .other          math_exp2,@"STO_CUDA_ENTRY STV_DEFAULT"
math_exp2:
.text.math_exp2:
        /* <DEDUP_REMOVED lines=20> */
[----:B--2---:R-:W-:Y:S01]  /*0140*/  DADD R4, R2, 6.75539944105574400000e+15 ;  /* 0x4338000002047429 */ /* 0x004fe20000000000 */
[----:B------:R-:W-:-:S07]  /*0150*/  FSETP.GEU.AND P0, PT, |R3|, 4.498046875, PT ;  /* 0x408ff0000300780b */ /* 0x000fce0003f0e200 */
[----:B------:R-:W-:-:S08]  /*0160*/  DADD R8, R4, -6.75539944105574400000e+15 ;  /* 0xc338000004087429 */ /* 0x000fd00000000000 */
[----:B------:R-:W-:-:S08]  /*0170*/  DADD R8, R2, -R8 ;  /* 0x0000000002087229 */ /* 0x000fd00000000808 */
[----:B------:R-:W-:Y:S01]  /*0180*/  DMUL R10, R8, UR6 ;  /* 0x00000006080a7c28 */ /* 0x000fe20008000000 */
[----:B------:R-:W-:Y:S01]  /*0190*/  UMOV UR6, 0xfefa39ef ;  /* 0xfefa39ef00067882 */ /* 0x000fe20000000000 */
[----:B------:R-:W-:-:S06]  /*01a0*/  UMOV UR7, 0x3fe62e42 ;  /* 0x3fe62e4200077882 */ /* 0x000fcc0000000000 */
[----:B------:R-:W-:Y:S01]  /*01b0*/  DFMA R8, R8, UR6, R10 ;  /* 0x0000000608087c2b */ /* 0x000fe2000800000a */
        /* <DEDUP_REMOVED lines=34> */
[C---:B------:R-:W-:Y:S01]  /*03e0*/  FSETP.GEU.AND P2, PT, |R3|.reuse, 4.52490234375, PT ;  /* 0x4090cc000300780b */ /* 0x040fe20003f4e200 */
[C-C-:B------:R-:W-:Y:S01]  /*03f0*/  DADD R8, R2.reuse, R2.reuse ;  /* 0x0000000002087229 */ /* 0x140fe20000000002 */
[----:B------:R-:W-:Y:S01]  /*0400*/  ISETP.GE.AND P1, PT, R3, RZ, PT ;  /* 0x000000ff0300720c */ /* 0x000fe20003f26270 */
[----:B------:R-:W-:-:S03]  /*0410*/  DSETP.NAN.AND P0, PT, R2, R2, PT ;  /* 0x000000020200722a */ /* 0x000fc60003f08000 */
[----:B------:R-:W-:-:S05]  /*0420*/  FSEL R3, RZ, +QNAN , !P1 ;  /* 0x7ff00000ff037808 */ /* 0x000fca0004800000 */
[----:B------:R-:W-:Y:S02]  /*0430*/  FSEL R9, R9, R3, P0 ;  /* 0x0000000309097208 */ /* 0x000fe40000000000 */
        /* <DEDUP_REMOVED lines=8> */
.L_x_324:
[----:B------:R-:W-:Y:S05]  /*04c0*/  BSYNC.RECONVERGENT B0 ;  /* 0x0000000000007941 */ /* 0x000fea0003800200 */
.L_x_323:
[----:B------:R-:W0:Y:S02]  /*04d0*/  LDCU.64 UR6, c[0x0][0x388] ;  /* 0x00007100ff0677ac */ /* 0x000e240008000a00 */
[----:B0-----:R-:W-:-:S04]  /*04e0*/  IADD3 R2, P0, PT, R0, UR6, RZ ;  /* 0x0000000600027c10 */ /* 0x001fc8000ff1e0ff */
[----:B------:R-:W-:-:S05]  /*04f0*/  IADD3.X R3, PT, PT, R6, UR7, RZ, P0, !PT ;  /* 0x0000000706037c10 */ /* 0x000fca00087fe4ff */
[----:B------:R-:W-:Y:S01]  /*0500*/  STG.E.64 desc[UR4][R2.64], R8 ;  /* 0x0000000802007986 */ /* 0x000fe2000c101b04 */
[----:B------:R-:W-:Y:S05]  /*0510*/  EXIT ;  /* 0x000000000000794d */ /* 0x000fea0003800000 */
.L_x_325:
        /* <DEDUP_REMOVED lines=14> */
.L_x_526:


//--------------------- .text.math_exp10          --------------------------
	.section	.text.math_exp10,"ax",@progbits
	.align	128
        .global         math_exp10
        .type           math_exp10,@function
        .size           math_exp10,(.L_x_527 - math_exp10)
        .other          math_exp10,@"STO_CUDA_ENTRY STV_DEFAULT"
math_exp10:
.text.math_exp10:
        /* <DEDUP_REMOVED lines=18> */
[----:B------:R-:W-:Y:S01]  /*0120*/  UMOV UR6, 0x509f79ff ;  /* 0x509f79ff00067882 */ /* 0x000fe20000000000 */
[----:B------:R-:W-:Y:S01]  /*0130*/  IMAD.MOV.U32 R5, RZ, RZ, 0x400a934f ;  /* 0x400a934fff057424 */ /* 0x000fe200078e00ff */
[----:B------:R-:W-:Y:S01]  /*0140*/  UMOV UR7, 0x3fd34413 ;  /* 0x3fd3441300077882 */ /* 0x000fe20000000000 */
[----:B------:R-:W-:Y:S04]  /*0150*/  BSSY.RECONVERGENT B0, `(.L_x_326) ;  /* 0x000003e000007945 */ /* 0x000fe80003800200 */
[----:B--2---:R-:W-:Y:S01]  /*0160*/  DFMA R4, R2, R4, 6.75539944105574400000e+15 ;  /* 0x433800000204742b */ /* 0x004fe20000000004 */
[----:B------:R-:W-:-:S07]  /*0170*/  FSETP.GEU.AND P0, PT, |R3|, 3.8004419803619384766, PT ;  /* 0x40733a710300780b */ /* 0x000fce0003f0e200 */
[----:B------:R-:W-:-:S08]  /*0180*/  DADD R8, R4, -6.75539944105574400000e+15 ;  /* 0xc338000004087429 */ /* 0x000fd00000000000 */
[----:B------:R-:W-:Y:S01]  /*0190*/  DFMA R10, R8, -UR6, R2 ;  /* 0x80000006080a7c2b */ /* 0x000fe20008000002 */
[----:B------:R-:W-:Y:S01]  /*01a0*/  UMOV UR6, 0xa994fd21 ;  /* 0xa994fd2100067882 */ /* 0x000fe20000000000 */
[----:B------:R-:W-:-:S06]  /*01b0*/  UMOV UR7, 0x3c49dc1d ;  /* 0x3c49dc1d00077882 */ /* 0x000fcc0000000000 */
[----:B------:R-:W-:Y:S01]  /*01c0*/  DFMA R8, R8, UR6, R10 ;  /* 0x0000000608087c2b */ /* 0x000fe2000800000a */
[----:B------:R-:W-:Y:S01]  /*01d0*/  UMOV UR6, 0x494ea3e9 ;  /* 0x494ea3e900067882 */ /* 0x000fe20000000000 */
[----:B------:R-:W-:-:S06]  /*01e0*/  UMOV UR7, 0x3caf48ad ;  /* 0x3caf48ad00077882 */ /* 0x000fcc0000000000 */
[----:B------:R-:W-:Y:S01]  /*01f0*/  DMUL R10, R8, -UR6 ;  /* 0x80000006080a7c28 */ /* 0x000fe20008000000 */
        /* <DEDUP_REMOVED lines=37> */
[C---:B------:R-:W-:Y:S01]  /*0450*/  FSETP.GEU.AND P2, PT, |R3|.reuse, 3.8160228729248046875, PT ;  /* 0x407439b80300780b */ /* 0x040fe20003f4e200 */
        /* <DEDUP_REMOVED lines=13> */
.L_x_327:
[----:B------:R-:W-:Y:S05]  /*0530*/  BSYNC.RECONVERGENT B0 ;  /* 0x0000000000007941 */ /* 0x000fea0003800200 */
.L_x_326:
[----:B------:R-:W0:Y:S02]  /*0540*/  LDCU.64 UR6, c[0x0][0x388] ;  /* 0x00007100ff0677ac */ /* 0x000e240008000a00 */
[----:B0-----:R-:W-:-:S04]  /*0550*/  IADD3 R2, P0, PT, R0, UR6, RZ ;  /* 0x0000000600027c10 */ /* 0x001fc8000ff1e0ff */
[----:B------:R-:W-:-:S05]  /*0560*/  IADD3.X R3, PT, PT, R6, UR7, RZ, P0, !PT ;  /* 0x0000000706037c10 */ /* 0x000fca00087fe4ff */
[----:B------:R-:W-:Y:S01]  /*0570*/  STG.E.64 desc[UR4][R2.64], R8 ;  /* 0x0000000802007986 */ /* 0x000fe2000c101b04 */
[----:B------:R-:W-:Y:S05]  /*0580*/  EXIT ;  /* 0x000000000000794d */ /* 0x000fea0003800000 */
.L_x_328:
        /* <DEDUP_REMOVED lines=15> */
.L_x_527:


//--------------------- .text.math_exp            --------------------------
	.section	.text.math_exp,"ax",@progbits
	.align	128
        .global         math_exp
        .type           math_exp,@function
        .size           math_exp,(.L_x_528 - math_exp)
        .other          math_exp,@"STO_CUDA_ENTRY STV_DEFAULT"
math_exp:
.text.math_exp:
        /* <DEDUP_REMOVED lines=23> */
[----:B------:R-:W-:-:S07]  /*0170*/  FSETP.GEU.AND P0, PT, |R3|, 4.1917929649353027344, PT ;  /* 0x4086232b0300780b */ /* 0x000fce0003f0e200 */
        /* <DEDUP_REMOVED lines=51> */
.L_x_330:
[----:B------:R-:W-:Y:S05]  /*04b0*/  BSYNC.RECONVERGENT B0 ;  /* 0x0000000000007941 */ /* 0x000fea0003800200 */
.L_x_329:
[----:B------:R-:W0:Y:S02]  /*04c0*/  LDCU.64 UR6, c[0x0][0x388] ;  /* 0x00007100ff0677ac */ /* 0x000e240008000a00 */
[----:B0-----:R-:W-:-:S04]  /*04d0*/  IADD3 R2, P0, PT, R0, UR6, RZ ;  /* 0x0000000600027c10 */ /* 0x001fc8000ff1e0ff */
[----:B------:R-:W-:-:S05]  /*04e0*/  IADD3.X R3, PT, PT, R6, UR7, RZ, P0, !PT ;  /* 0x0000000706037c10 */ /* 0x000fca00087fe4ff */
[----:B------:R-:W-:Y:S01]  /*04f0*/  STG.E.64 desc[UR4][R2.64], R8 ;  /* 0x0000000802007986 */ /* 0x000fe2000c101b04 */
[----:B------:R-:W-:Y:S05]  /*0500*/  EXIT ;  /* 0x000000000000794d */ /* 0x000fea0003800000 */
.L_x_331:
        /* <DEDUP_REMOVED lines=15> */
.L_x_528:


//--------------------- .text.math_erfinv         --------------------------
	.section	.text.math_erfinv,"ax",@progbits
	.align	128
        .global         math_erfinv
        .type           math_erfinv,@function
        .size           math_erfinv,(.L_x_490 - math_erfinv)
        .other          math_erfinv,@"STO_CUDA_ENTRY STV_DEFAULT"
math_erfinv:
.text.math_erfinv:
        /* <DEDUP_REMOVED lines=18> */
[----:B--2---:R-:W-:-:S13]  /*0120*/  FSETP.GEU.AND P0, PT, |R3|, 1.875, PT ;  /* 0x3ff000000300780b */ /* 0x004fda0003f0e200 */
[----:B------:R-:W-:Y:S05]  /*0130*/  @P0 BRA `(.L_x_333) ;  /* 0x0000001000240947 */ /* 0x000fea0003800000 */
[----:B------:R-:W-:Y:S01]  /*0140*/  DFMA R6, R2, -R2, 1 ;  /* 0x3ff000000206742b */ /* 0x000fe20000000802 */
        /* <DEDUP_REMOVED lines=14> */
[----:B------:R-:W-:Y:S01]  /*0230*/  IMAD.MOV.U32 R12, RZ, RZ, -0x6323a277 ;  /* 0x9cdc5d89ff0c7424 */ /* 0x000fe200078e00ff */
[----:B------:R-:W-:-:S06]  /*0240*/  MOV R13, 0x3fa55cf5 ;  /* 0x3fa55cf5000d7802 */ /* 0x000fcc0000000f00 */
        /* <DEDUP_REMOVED lines=38> */
[----:B------:R-:W-:-:S08]  /*04b0*/  DFMA R12, R8, R12, R8 ;  /* 0x0000000c080c722b */ /* 0x000fd00000000008 */
[----:B------:R-:W-:-:S08]  /*04c0*/  DADD R12, R12, R12 ;  /* 0x000000000c0c7229 */ /* 0x000fd0000000000c */
[----:B------:R-:W-:-:S10]  /*04d0*/  DFMA R12, R6, UR6, R12 ;  /* 0x00000006060c7c2b */ /* 0x000fd4000800000c */
[----:B------:R-:W-:-:S13]  /*04e0*/  ISETP.GT.U32.AND P0, PT, R13, -0x3fe70001, PT ;  /* 0xc018ffff0d00780c */ /* 0x000fda0003f04070 */
[----:B------:R-:W-:Y:S05]  /*04f0*/  @P0 BRA `(.L_x_334) ;  /* 0x0000000400180947 */ /* 0x000fea0003800000 */
[----:B------:R-:W-:Y:S01]  /*0500*/  DADD R6, -R12, -3.125 ;  /* 0xc00900000c067429 */ /* 0x000fe20000000100 */
[----:B------:R-:W-:Y:S01]  /*0510*/  IMAD.MOV.U32 R8, RZ, RZ, 0x3324d327 ;  /* 0x3324d327ff087424 */ /* 0x000fe200078e00ff */
[----:B------:R-:W-:Y:S01]  /*0520*/  UMOV UR6, 0xe746e627 ;  /* 0xe746e62700067882 */ /* 0x000fe20000000000 */
[----:B------:R-:W-:Y:S01]  /*0530*/  IMAD.MOV.U32 R9, RZ, RZ, 0x3c08ddf9 ;  /* 0x3c08ddf9ff097424 */ /* 0x000fe200078e00ff */
[----:B------:R-:W-:-:S05]  /*0540*/  UMOV UR7, 0x3bb135d2 ;  /* 0x3bb135d200077882 */ /* 0x000fca0000000000 */
        /* <DEDUP_REMOVED lines=64> */
[----:B------:R-:W-:Y:S10]  /*0950*/  BRA `(.L_x_335) ;  /* 0x0000000800387947 */ /* 0x000ff40003800000 */
.L_x_334:
[----:B------:R-:W-:Y:S01]  /*0960*/  DADD R8, -RZ, -R12 ;  /* 0x00000000ff087229 */ /* 0x000fe2000000090c */
[----:B------:R-:W-:Y:S01]  /*0970*/  IMAD.MOV.U32 R14, RZ, RZ, 0x0 ;  /* 0x00000000ff0e7424 */ /* 0x000fe200078e00ff */
[----:B------:R-:W-:Y:S01]  /*0980*/  BSSY.RECONVERGENT B1, `(.L_x_336) ;  /* 0x0000014000017945 */ /* 0x000fe20003800200 */
[----:B------:R-:W-:-:S03]  /*0990*/  IMAD.MOV.U32 R15, RZ, RZ, 0x3fd80000 ;  /* 0x3fd80000ff0f7424 */ /* 0x000fc600078e00ff */
[----:B------:R-:W0:Y:S04]  /*09a0*/  MUFU.RSQ64H R7, R9 ;  /* 0x0000000900077308 */ /* 0x000e280000001c00 */
[----:B------:R-:W-:-:S04]  /*09b0*/  IADD3 R6, PT, PT, R9, -0x3500000, RZ ;  /* 0xfcb0000009067810 */ /* 0x000fc80007ffe0ff */
[----:B------:R-:W-:Y:S02]  /*09c0*/  ISETP.GE.U32.AND P0, PT, R6, 0x7ca00000, PT ;  /* 0x7ca000000600780c */ /* 0x000fe40003f06070 */
[----:B0-----:R-:W-:-:S08]  /*09d0*/  DMUL R10, R6, R6 ;  /* 0x00000006060a7228 */ /* 0x001fd00000000000 */
[----:B------:R-:W-:-:S08]  /*09e0*/  DFMA R10, -R12, -R10, 1 ;  /* 0x3ff000000c0a742b */ /* 0x000fd0000000090a */
[----:B------:R-:W-:Y:S02]  /*09f0*/  DFMA R14, R10, R14, 0.5 ;  /* 0x3fe000000a0e742b */ /* 0x000fe4000000000e */
[----:B------:R-:W-:-:S08]  /*0a00*/  DMUL R10, R6, R10 ;  /* 0x0000000a060a7228 */ /* 0x000fd00000000000 */
[----:B------:R-:W-:-:S08]  /*0a10*/  DFMA R14, R14, R10, R6 ;  /* 0x0000000a0e0e722b */ /* 0x000fd00000000006 */
[----:B------:R-:W-:Y:S02]  /*0a20*/  DMUL R16, R12, -R14 ;  /* 0x8000000e0c107228 */ /* 0x000fe40000000000 */
[----:B------:R-:W-:Y:S02]  /*0a30*/  VIADD R19, R15, 0xfff00000 ;  /* 0xfff000000f137836 */ /* 0x000fe40000000000 */
[----:B------:R-:W-:-:S04]  /*0a40*/  IMAD.MOV.U32 R18, RZ, RZ, R14 ;  /* 0x000000ffff127224 */ /* 0x000fc800078e000e */
[----:B------:R-:W-:-:S08]  /*0a50*/  DFMA R12, R16, -R16, -R12 ;  /* 0x80000010100c722b */ /* 0x000fd0000000080c */
[----:B------:R-:W-:Y:S01]  /*0a60*/  DFMA R10, R12, R18, R16 ;  /* 0x000000120c0a722b */ /* 0x000fe20000000010 */
[----:B------:R-:W-:Y:S10]  /*0a70*/  @!P0 BRA `(.L_x_337) ;  /* 0x0000000000108947 */ /* 0x000ff40003800000 */
[----:B------:R-:W-:-:S07]  /*0a80*/  MOV R10, 0xaa0 ;  /* 0x00000aa0000a7802 */ /* 0x000fce0000000f00 */
[----:B------:R-:W-:Y:S05]  /*0a90*/  CALL.REL.NOINC `($__internal_15_$__cuda_sm20_dsqrt_rn_f64_mediumpath_v1) ;  /* 0x0000000800047944 */ /* 0x000fea0003c00000 */
[----:B------:R-:W-:Y:S01]  /*0aa0*/  MOV R10, R6 ;  /* 0x00000006000a7202 */ /* 0x000fe20000000f00 */
[----:B------:R-:W-:-:S07]  /*0ab0*/  IMAD.MOV.U32 R11, RZ, RZ, R7 ;  /* 0x000000ffff0b7224 */ /* 0x000fce00078e0007 */
.L_x_337:
[----:B------:R-:W-:Y:S05]  /*0ac0*/  BSYNC.RECONVERGENT B1 ;  /* 0x0000000000017941 */ /* 0x000fea0003800200 */
.L_x_336:
[----:B------:R-:W-:-:S13]  /*0ad0*/  ISETP.GT.AND P0, PT, R11, 0x400fffff, PT ;  /* 0x400fffff0b00780c */ /* 0x000fda0003f04270 */
[----:B------:R-:W-:Y:S05]  /*0ae0*/  @P0 BRA `(.L_x_338) ;  /* 0x0000000000e80947 */ /* 0x000fea0003800000 */
[----:B------:R-:W-:Y:S01]  /*0af0*/  DADD R6, R10, -3.25 ;  /* 0xc00a00000a067429 */ /* 0x000fe20000000000 */
[----:B------:R-:W-:Y:S01]  /*0b00*/  IMAD.MOV.U32 R8, RZ, RZ, 0x52878635 ;  /* 0x52878635ff087424 */ /* 0x000fe200078e00ff */
[----:B------:R-:W-:Y:S01]  /*0b10*/  UMOV UR6, 0x87dbd932 ;  /* 0x87dbd93200067882 */ /* 0x000fe20000000000 */
[----:B------:R-:W-:Y:S01]  /*0b20*/  IMAD.MOV.U32 R9, RZ, RZ, 0x3e785cbe ;  /* 0x3e785cbeff097424 */ /* 0x000fe200078e00ff */
[----:B------:R-:W-:-:S05]  /*0b30*/  UMOV UR7, 0x3e23040f ;  /* 0x3e23040f00077882 */ /* 0x000fca0000000000 */
[----:B------:R-:W-:Y:S01]  /*0b40*/  DFMA R8, R6, UR6, R8 ;  /* 0x0000000606087c2b */ /* 0x000fe20008000008 */
        /* <DEDUP_REMOVED lines=51> */
[----:B------:R-:W-:Y:S10]  /*0e80*/  BRA `(.L_x_335) ;  /* 0x0000000000ec7947 */ /* 0x000ff40003800000 */
.L_x_338:
[----:B------:R-:W-:Y:S01]  /*0e90*/  DADD R6, R10, -5 ;  /* 0xc01400000a067429 */ /* 0x000fe20000000000 */
[----:B------:R-:W-:Y:S01]  /*0ea0*/  IMAD.MOV.U32 R8, RZ, RZ, -0x3f1c78d9 ;  /* 0xc0e38727ff087424 */ /* 0x000fe200078e00ff */
[----:B------:R-:W-:Y:S01]  /*0eb0*/  MOV R9, 0x3df18fee ;  /* 0x3df18fee00097802 */ /* 0x000fe20000000f00 */
[----:B------:R-:W-:Y:S01]  /*0ec0*/  UMOV UR6, 0xa7785389 ;  /* 0xa778538900067882 */ /* 0x000fe20000000000 */
[----:B------:R-:W-:-:S04]  /*0ed0*/  UMOV UR7, 0x3dbdcec3 ;  /* 0x3dbdcec300077882 */ /* 0x000fc80000000000 */
[----:B------:R-:W-:Y:S01]  /*0ee0*/  DFMA R8, R6, -UR6, -R8 ;  /* 0x8000000606087c2b */ /* 0x000fe20008000808 */
        /* <DEDUP_REMOVED lines=46> */
.L_x_333:
[----:B------:R-:W-:Y:S01]  /*11d0*/  DSETP.NAN.AND P0, PT, R2, R2, PT ;  /* 0x000000020200722a */ /* 0x000fe20003f08000 */
[----:B------:R-:W-:Y:S02]  /*11e0*/  IMAD.MOV.U32 R6, RZ, RZ, R2 ;  /* 0x000000ffff067224 */ /* 0x000fe400078e0002 */
[----:B------:R-:W-:-:S11]  /*11f0*/  IMAD.MOV.U32 R7, RZ, RZ, R3 ;  /* 0x000000ffff077224 */ /* 0x000fd600078e0003 */
[----:B------:R-:W-:Y:S01]  /*1200*/  @!P0 DSETP.NEU.AND P1, PT, |R2|, 1, PT ;  /* 0x3ff000000200842a */ /* 0x000fe20003f2d200 */
[----:B------:R-:W-:Y:S01]  /*1210*/  @!P0 IMAD.MOV.U32 R5, RZ, RZ, 0x7ff00000 ;  /* 0x7ff00000ff058424 */ /* 0x000fe200078e00ff */
[----:B------:R-:W-:-:S04]  /*1220*/  @!P0 MOV R6, RZ ;  /* 0x000000ff00068202 */ /* 0x000fc80000000f00 */
[----:B------:R-:W-:-:S08]  /*1230*/  @!P0 FSEL R7, R5, -QNAN , !P1 ;  /* 0xfff8000005078808 */ /* 0x000fd00004800000 */
.L_x_335:
[----:B------:R-:W-:Y:S05]  /*1240*/  BSYNC.RECONVERGENT B0 ;  /* 0x0000000000007941 */ /* 0x000fea0003800200 */
.L_x_332:
[----:B------:R-:W0:Y:S01]  /*1250*/  LDCU.64 UR6, c[0x0][0x388] ;  /* 0x00007100ff0677ac */ /* 0x000e220008000a00 */
[----:B------:R-:W-:Y:S01]  /*1260*/  DMUL R2, R2, R6 ;  /* 0x0000000602027228 */ /* 0x000fe20000000000 */
[----:B0-----:R-:W-:-:S04]  /*1270*/  IADD3 R8, P0, PT, R0, UR6, RZ ;  /* 0x0000000600087c10 */ /* 0x001fc8000ff1e0ff */
[----:B------:R-:W-:-:S05]  /*1280*/  IADD3.X R9, PT, PT, R4, UR7, RZ, P0, !PT ;  /* 0x0000000704097c10 */ /* 0x000fca00087fe4ff */
[----:B------:R-:W-:Y:S01]  /*1290*/  STG.E.64 desc[UR4][R8.64], R2 ;  /* 0x0000000208007986 */ /* 0x000fe2000c101b04 */
[----:B------:R-:W-:Y:S05]  /*12a0*/  EXIT ;  /* 0x000000000000794d */ /* 0x000fea0003800000 */
        .weak           $__internal_15_$__cuda_sm20_dsqrt_rn_f64_mediumpath_v1
        .type           $__internal_15_$__cuda_sm20_dsqrt_rn_f64_mediumpath_v1,@function
        .size           $__internal_15_$__cuda_sm20_dsqrt_rn_f64_mediumpath_v1,(.L_x_490 - $__internal_15_$__cuda_sm20_dsqrt_rn_f64_mediumpath_v1)
$__internal_15_$__cuda_sm20_dsqrt_rn_f64_mediumpath_v1:
        /* <DEDUP_REMOVED lines=12> */
.L_x_340:
        /* <DEDUP_REMOVED lines=24> */
.L_x_342:
[----:B------:R-:W-:-:S11]  /*14f0*/  DADD R6, R8, R8 ;  /* 0x0000000008067229 */ /* 0x000fd60000000008 */
.L_x_341:
[----:B------:R-:W-:Y:S05]  /*1500*/  BSYNC.RECONVERGENT B2 ;  /* 0x0000000000027941 */ /* 0x000fea0003800200 */
.L_x_339:
[----:B------:R-:W-:-:S04]  /*1510*/  IMAD.MOV.U32 R11, RZ, RZ, 0x0 ;  /* 0x00000000ff0b7424 */ /* 0x000fc800078e00ff */
[----:B------:R-:W-:Y:S05]  /*1520*/  RET.REL.NODEC R10 `(math_erfinv) ;  /* 0xffffffe80ab47950 */ /* 0x000fea0003c3ffff */
.L_x_343:
        /* <DEDUP_REMOVED lines=13> */
.L_x_490:


//--------------------- .text.math_erfcx          --------------------------
	.section	.text.math_erfcx,"ax",@progbits
	.align	128
        .global         math_erfcx
        .type           math_erfcx,@function
        .size           math_erfcx,(.L_x_491 - math_erfcx)
        .other          math_erfcx,@"STO_CUDA_ENTRY STV_DEFAULT"
math_erfcx:
.text.math_erfcx:
        /* <DEDUP_REMOVED lines=18> */
[----:B--2---:R-:W-:-:S13]  /*0120*/  FSETP.GEU.AND P0, PT, |R3|, 3, PT ;  /* 0x404000000300780b */ /* 0x004fda0003f0e200 */
[----:B------:R-:W-:Y:S05]  /*0130*/  @P0 BRA `(.L_x_345) ;  /* 0x0000000400800947 */ /* 0x000fea0003800000 */
[----:B------:R-:W-:Y:S01]  /*0140*/  LOP3.LUT R7, R3, 0x7fffffff, RZ, 0xc0, !PT ;  /* 0x7fffffff03077812 */ /* 0x000fe200078ec0ff */
[----:B------:R-:W-:Y:S01]  /*0150*/  IMAD.MOV.U32 R6, RZ, RZ, R2 ;  /* 0x000000ffff067224 */ /* 0x000fe200078e0002 */
[----:B------:R-:W-:Y:S01]  /*0160*/  UMOV UR6, 0xd4e0bfd7 ;  /* 0xd4e0bfd700067882 */ /* 0x000fe20000000000 */
[----:B------:R-:W-:Y:S01]  /*0170*/  IMAD.MOV.U32 R12, RZ, RZ, RZ ;  /* 0x000000ffff0c7224 */ /* 0x000fe200078e00ff */
[----:B------:R-:W-:-:S03]  /*0180*/  UMOV UR7, 0x3df8774a ;  /* 0x3df8774a00077882 */ /* 0x000fc60000000000 */
[----:B------:R-:W-:-:S06]  /*0190*/  DADD R10, R6, 4 ;  /* 0x40100000060a7429 */ /* 0x000fcc0000000000 */
[----:B------:R-:W0:Y:S02]  /*01a0*/  MUFU.RCP64H R13, R11 ;  /* 0x0000000b000d7308 */ /* 0x000e240000001800 */
[----:B0-----:R-:W-:Y:S01]  /*01b0*/  DFMA R8, -R10, R12, 1 ;  /* 0x3ff000000a08742b */ /* 0x001fe2000000010c */
[----:B------:R-:W-:Y:S02]  /*01c0*/  IMAD.MOV.U32 R10, RZ, RZ, -0x2fc2cd8 ;  /* 0xfd03d328ff0a7424 */ /* 0x000fe400078e00ff */
[----:B------:R-:W-:-:S05]  /*01d0*/  IMAD.MOV.U32 R11, RZ, RZ, 0x3e44e1c6 ;  /* 0x3e44e1c6ff0b7424 */ /* 0x000fca00078e00ff */
        /* <DEDUP_REMOVED lines=8> */
[----:B------:R-:W-:Y:S02]  /*0260*/  IMAD.MOV.U32 R12, RZ, RZ, 0x0 ;  /* 0x00000000ff0c7424 */ /* 0x000fe400078e00ff */
[----:B------:R-:W-:Y:S02]  /*0270*/  IMAD.MOV.U32 R13, RZ, RZ, 0x3ff00000 ;  /* 0x3ff00000ff0d7424 */ /* 0x000fe400078e00ff */
[----:B------:R-:W-:-:S03]  /*0280*/  IMAD.MOV.U32 R14, RZ, RZ, RZ ;  /* 0x000000ffff0e7224 */ /* 0x000fc600078e00ff */
[----:B------:R-:W-:Y:S01]  /*0290*/  DFMA R10, R8, -UR6, -R10 ;  /* 0x80000006080a7c2b */ /* 0x000fe2000800080a */
[----:B------:R-:W-:Y:S01]  /*02a0*/  UMOV UR6, 0x9f7a56b6 ;  /* 0x9f7a56b600067882 */ /* 0x000fe20000000000 */
[----:B------:R-:W-:Y:S01]  /*02b0*/  UMOV UR7, 0x3e433014 ;  /* 0x3e43301400077882 */ /* 0x000fe20000000000 */
[----:B------:R-:W-:-:S05]  /*02c0*/  DFMA R12, R6, 2, R12 ;  /* 0x40000000060c782b */ /* 0x000fca000000000c */
[C---:B------:R-:W-:Y:S01]  /*02d0*/  DFMA R10, R8.reuse, R10, -UR6 ;  /* 0x80000006080a7e2b */ /* 0x040fe2000800000a */
[----:B------:R-:W-:Y:S01]  /*02e0*/  UMOV UR6, 0xd8376273 ;  /* 0xd837627300067882 */ /* 0x000fe20000000000 */
[----:B------:R-:W-:Y:S01]  /*02f0*/  UMOV UR7, 0x3e7bedde ;  /* 0x3e7bedde00077882 */ /* 0x000fe20000000000 */
[----:B------:R-:W0:Y:S05]  /*0300*/  MUFU.RCP64H R15, R13 ;  /* 0x0000000d000f7308 */ /* 0x000e2a0000001800 */
[----:B------:R-:W-:Y:S01]  /*0310*/  DFMA R10, R8, R10, UR6 ;  /* 0x00000006080a7e2b */ /* 0x000fe2000800000a */
[----:B------:R-:W-:Y:S01]  /*0320*/  UMOV UR6, 0xc3abf22b ;  /* 0xc3abf22b00067882 */ /* 0x000fe20000000000 */
[----:B------:R-:W-:-:S06]  /*0330*/  UMOV UR7, 0x3e6f9254 ;  /* 0x3e6f925400077882 */ /* 0x000fcc0000000000 */
[----:B------:R-:W-:Y:S01]  /*0340*/  DFMA R10, R8, R10, UR6 ;  /* 0x00000006080a7e2b */ /* 0x000fe2000800000a */
[----:B------:R-:W-:Y:S01]  /*0350*/  UMOV UR6, 0xc2148cf0 ;  /* 0xc2148cf000067882 */ /* 0x000fe20000000000 */
[----:B------:R-:W-:Y:S01]  /*0360*/  UMOV UR7, 0x3eab9068 ;  /* 0x3eab906800077882 */ /* 0x000fe20000000000 */
[----:B0-----:R-:W-:-:S05]  /*0370*/  DFMA R16, -R12, R14, 1 ;  /* 0x3ff000000c10742b */ /* 0x001fca000000010e */
[----:B------:R-:W-:Y:S01]  /*0380*/  DFMA R10, R8, R10, -UR6 ;  /* 0x80000006080a7e2b */ /* 0x000fe2000800000a */
[----:B------:R-:W-:Y:S01]  /*0390*/  UMOV UR6, 0x4db34009 ;  /* 0x4db3400900067882 */ /* 0x000fe20000000000 */
[----:B------:R-:W-:Y:S01]  /*03a0*/  UMOV UR7, 0x3e94c645 ;  /* 0x3e94c64500077882 */ /* 0x000fe20000000000 */
[----:B------:R-:W-:-:S05]  /*03b0*/  DFMA R16, R16, R16, R16 ;  /* 0x000000101010722b */ /* 0x000fca0000000010 */
[----:B------:R-:W-:Y:S01]  /*03c0*/  DFMA R10, R8, R10, UR6 ;  /* 0x00000006080a7e2b */ /* 0x000fe2000800000a */
[----:B------:R-:W-:Y:S01]  /*03d0*/  UMOV UR6, 0x78f2311d ;  /* 0x78f2311d00067882 */ /* 0x000fe20000000000 */
[----:B------:R-:W-:Y:S01]  /*03e0*/  UMOV UR7, 0x3ed7f1c3 ;  /* 0x3ed7f1c300077882 */ /* 0x000fe20000000000 */
[----:B------:R-:W-:-:S05]  /*03f0*/  DFMA R16, R14, R16, R14 ;  /* 0x000000100e10722b */ /* 0x000fca000000000e */
        /* <DEDUP_REMOVED lines=46> */
[----:B------:R-:W-:-:S08]  /*06e0*/  DMUL R8, R10, R16 ;  /* 0x000000100a087228 */ /* 0x000fd00000000000 */
[----:B------:R-:W-:-:S08]  /*06f0*/  DMUL R12, R8, -2 ;  /* 0xc0000000080c7828 */ /* 0x000fd00000000000 */
[----:B------:R-:W-:-:S08]  /*0700*/  DFMA R12, R6, R12, R10 ;  /* 0x0000000c060c722b */ /* 0x000fd0000000000a */
[----:B------:R-:W-:-:S08]  /*0710*/  DADD R12, -R8, R12 ;  /* 0x00000000080c7229 */ /* 0x000fd0000000010c */
[----:B------:R-:W-:Y:S01]  /*0720*/  DFMA R6, R16, R12, R8 ;  /* 0x0000000c1006722b */ /* 0x000fe20000000008 */
[----:B------:R-:W-:Y:S10]  /*0730*/  BRA `(.L_x_346) ;  /* 0x00000000006c7947 */ /* 0x000ff40003800000 */
.L_x_345:
[----:B------:R-:W0:Y:S01]  /*0740*/  MUFU.RCP64H R7, R3 ;  /* 0x0000000300077308 */ /* 0x000e220000001800 */
[----:B------:R-:W-:Y:S01]  /*0750*/  VIADD R6, R3, 0x300402 ;  /* 0x0030040203067836 */ /* 0x000fe20000000000 */
[----:B------:R-:W-:Y:S04]  /*0760*/  BSSY.RECONVERGENT B1, `(.L_x_347) ;  /* 0x000000c000017945 */ /* 0x000fe80003800200 */
[----:B------:R-:W-:Y:S01]  /*0770*/  FSETP.GEU.AND P0, PT, |R6|, 5.8789094863358348022e-39, PT ;  /* 0x004004020600780b */ /* 0x000fe20003f0e200 */
[----:B0-----:R-:W-:-:S08]  /*0780*/  DFMA R8, -R2, R6, 1 ;  /* 0x3ff000000208742b */ /* 0x001fd00000000106 */
[----:B------:R-:W-:-:S08]  /*0790*/  DFMA R8, R8, R8, R8 ;  /* 0x000000080808722b */ /* 0x000fd00000000008 */
[----:B------:R-:W-:-:S08]  /*07a0*/  DFMA R8, R6, R8, R6 ;  /* 0x000000080608722b */ /* 0x000fd00000000006 */
[----:B------:R-:W-:-:S08]  /*07b0*/  DFMA R10, -R2, R8, 1 ;  /* 0x3ff00000020a742b */ /* 0x000fd00000000108 */
[----:B------:R-:W-:Y:S01]  /*07c0*/  DFMA R8, R8, R10, R8 ;  /* 0x0000000a0808722b */ /* 0x000fe20000000008 */
[----:B------:R-:W-:Y:S10]  /*07d0*/  @P0 BRA `(.L_x_348) ;  /* 0x0000000000100947 */ /* 0x000ff40003800000 */
[----:B------:R-:W-:Y:S02]  /*07e0*/  LOP3.LUT R5, R3, 0x7fffffff, RZ, 0xc0, !PT ;  /* 0x7fffffff03057812 */ /* 0x000fe400078ec0ff */
[----:B------:R-:W-:Y:S02]  /*07f0*/  MOV R6, 0x820 ;  /* 0x0000082000067802 */ /* 0x000fe40000000f00 */
[----:B------:R-:W-:-:S07]  /*0800*/  IADD3 R5, PT, PT, R5, -0x100000, RZ ;  /* 0xfff0000005057810 */ /* 0x000fce0007ffe0ff */
[----:B------:R-:W-:Y:S05]  /*0810*/  CALL.REL.NOINC `($__internal_16_$__cuda_sm20_dblrcp_rn_slowpath_v3) ;  /* 0x00000004005c7944 */ /* 0x000fea0003c00000 */
.L_x_348:
[----:B------:R-:W-:Y:S05]  /*0820*/  BSYNC.RECONVERGENT B1 ;  /* 0x0000000000017941 */ /* 0x000fea0003800200 */
.L_x_347:
[C---:B------:R-:W-:Y:S01]  /*0830*/  DMUL R6, R8.reuse, R8 ;  /* 0x0000000808067228 */ /* 0x040fe20000000000 */
[----:B------:R-:W-:Y:S01]  /*0840*/  IMAD.MOV.U32 R10, RZ, RZ, 0x0 ;  /* 0x00000000ff0a7424 */ /* 0x000fe200078e00ff */
[----:B------:R-:W-:Y:S01]  /*0850*/  UMOV UR6, 0x50429b6d ;  /* 0x50429b6d00067882 */ /* 0x000fe20000000000 */
[----:B------:R-:W-:Y:S01]  /*0860*/  IMAD.MOV.U32 R11, RZ, RZ, 0x403d8800 ;  /* 0x403d8800ff0b7424 */ /* 0x000fe200078e00ff */
[----:B------:R-:W-:Y:S02]  /*0870*/  UMOV UR7, 0x3fe20dd7 ;  /* 0x3fe20dd700077882 */ /* 0x000fe40000000000 */
[----:B------:R-:W-:-:S03]  /*0880*/  DMUL R8, R8, UR6 ;  /* 0x0000000608087c28 */ /* 0x000fc60008000000 */
[----:B------:R-:W-:-:S08]  /*0890*/  DFMA R10, R6, -R10, 6.5625 ;  /* 0x401a4000060a742b */ /* 0x000fd0000000080a */
[----:B------:R-:W-:-:S08]  /*08a0*/  DFMA R10, R6, R10, -1.875 ;  /* 0xbffe0000060a742b */ /* 0x000fd0000000000a */
[----:B------:R-:W-:-:S08]  /*08b0*/  DFMA R10, R6, R10, 0.75 ;  /* 0x3fe80000060a742b */ /* 0x000fd0000000000a */
[----:B------:R-:W-:-:S08]  /*08c0*/  DFMA R10, R6, R10, -0.5 ;  /* 0xbfe00000060a742b */ /* 0x000fd0000000000a */
[----:B------:R-:W-:-:S08]  /*08d0*/  DFMA R6, R6, R10, 1 ;  /* 0x3ff000000606742b */ /* 0x000fd0000000000a */
[----:B------:R-:W-:-:S11]  /*08e0*/  DMUL R6, R6, R8 ;  /* 0x0000000806067228 */ /* 0x000fd60000000000 */
.L_x_346:
[----:B------:R-:W-:Y:S05]  /*08f0*/  BSYNC.RECONVERGENT B0 ;  /* 0x0000000000007941 */ /* 0x000fea0003800200 */
.L_x_344:
[----:B------:R-:W-:Y:S01]  /*0900*/  ISETP.GT.AND P0, PT, R3, -0x1, PT ;  /* 0xffffffff0300780c */ /* 0x000fe20003f04270 */
[----:B------:R-:W-:-:S12]  /*0910*/  BSSY.RECONVERGENT B0, `(.L_x_349) ;  /* 0x0000042000007945 */ /* 0x000fd80003800200 */
[----:B------:R-:W-:Y:S05]  /*0920*/  @P0 BRA `(.L_x_350) ;  /* 0x0000000400000947 */ /* 0x000fea0003800000 */
[----:B------:R-:W-:Y:S01]  /*0930*/  DMUL R8, R2, R2 ;  /* 0x0000000202087228 */ /* 0x000fe20000000000 */
[----:B------:R-:W-:Y:S01]  /*0940*/  IMAD.MOV.U32 R10, RZ, RZ, 0x652b82fe ;  /* 0x652b82feff0a7424 */ /* 0x000fe200078e00ff */
[----:B------:R-:W-:Y:S01]  /*0950*/  UMOV UR6, 0xfefa39ef ;  /* 0xfefa39ef00067882 */ /* 0x000fe20000000000 */
[----:B------:R-:W-:Y:S01]  /*0960*/  IMAD.MOV.U32 R11, RZ, RZ, 0x3ff71547 ;  /* 0x3ff71547ff0b7424 */ /* 0x000fe200078e00ff */
[----:B------:R-:W-:Y:S01]  /*0970*/  UMOV UR7, 0x3fe62e42 ;  /* 0x3fe62e4200077882 */ /* 0x000fe20000000000 */
[----:B------:R-:W-:Y:S04]  /*0980*/  BSSY.RECONVERGENT B1, `(.L_x_351) ;  /* 0x0000034000017945 */ /* 0x000fe80003800200 */
[----:B------:R-:W-:Y:S01]  /*0990*/  DFMA R10, R8, R10, 6.75539944105574400000e+15 ;  /* 0x43380000080a742b */ /* 0x000fe2000000000a */
        /* <DEDUP_REMOVED lines=36> */
[----:B------:R-:W-:Y:S02]  /*0be0*/  DFMA R14, R12, R14, 1 ;  /* 0x3ff000000c0e742b */ /* 0x000fe4000000000e */
[----:B------:R-:W-:-:S08]  /*0bf0*/  DFMA R12, R2, R2, -R8 ;  /* 0x00000002020c722b */ /* 0x000fd00000000808 */
[----:B------:R-:W-:Y:S01]  /*0c00*/  LEA R3, R10, R15, 0x14 ;  /* 0x0000000f0a037211 */ /* 0x000fe200078ea0ff */
[----:B------:R-:W-:Y:S01]  /*0c10*/  IMAD.MOV.U32 R2, RZ, RZ, R14 ;  /* 0x000000ffff027224 */ /* 0x000fe200078e000e */
[----:B------:R-:W-:Y:S06]  /*0c20*/  @!P0 BRA `(.L_x_352) ;  /* 0x0000000000248947 */ /* 0x000fec0003800000 */
[----:B------:R-:W-:-:S13]  /*0c30*/  FSETP.GEU.AND P0, PT, |R9|, 4.2275390625, PT ;  /* 0x408748000900780b */ /* 0x000fda0003f0e200 */
[----:B------:R-:W-:-:S04]  /*0c40*/  @!P0 LEA.HI R2, R10, R10, RZ, 0x1 ;  /* 0x0000000a0a028211 */ /* 0x000fc800078f08ff */
[----:B------:R-:W-:Y:S01]  /*0c50*/  @!P0 SHF.R.S32.HI R5, RZ, 0x1, R2 ;  /* 0x00000001ff058819 */ /* 0x000fe20000011402 */
[----:B------:R-:W-:Y:S01]  /*0c60*/  DADD R2, R8, +INF ;  /* 0x7ff0000008027429 */ /* 0x000fe20000000000 */
[----:B------:R-:W-:-:S03]  /*0c70*/  @!P0 IMAD.MOV.U32 R8, RZ, RZ, RZ ;  /* 0x000000ffff088224 */ /* 0x000fc600078e00ff */
[----:B------:R-:W-:Y:S02]  /*0c80*/  @!P0 IMAD.IADD R10, R10, 0x1, -R5 ;  /* 0x000000010a0a8824 */ /* 0x000fe400078e0a05 */
[----:B------:R-:W-:-:S03]  /*0c90*/  @!P0 IMAD R15, R5, 0x100000, R15 ;  /* 0x00100000050f8824 */ /* 0x000fc600078e020f */
[----:B------:R-:W-:-:S06]  /*0ca0*/  @!P0 LEA R9, R10, 0x3ff00000, 0x14 ;  /* 0x3ff000000a098811 */ /* 0x000fcc00078ea0ff */
[----:B------:R-:W-:-:S11]  /*0cb0*/  @!P0 DMUL R2, R14, R8 ;  /* 0x000000080e028228 */ /* 0x000fd60000000000 */
.L_x_352:
[----:B------:R-:W-:Y:S05]  /*0cc0*/  BSYNC.RECONVERGENT B1 ;  /* 0x0000000000017941 */ /* 0x000fea0003800200 */
.L_x_351:
[----:B------:R-:W-:-:S08]  /*0cd0*/  DADD R2, R2, R2 ;  /* 0x0000000002027229 */ /* 0x000fd00000000002 */
[C---:B------:R-:W-:Y:S02]  /*0ce0*/  DFMA R12, R2.reuse, R12, R2 ;  /* 0x0000000c020c722b */ /* 0x040fe40000000002 */
[----:B------:R-:W-:-:S06]  /*0cf0*/  DSETP.NEU.AND P0, PT, R2, +INF , PT ;  /* 0x7ff000000200742a */ /* 0x000fcc0003f0d000 */
[----:B------:R-:W-:-:S10]  /*0d00*/  DADD R12, -R6, R12 ;  /* 0x00000000060c7229 */ /* 0x000fd4000000010c */
[----:B------:R-:W-:Y:S02]  /*0d10*/  FSEL R6, R12, RZ, P0 ;  /* 0x000000ff0c067208 */ /* 0x000fe40000000000 */
[----:B------:R-:W-:-:S07]  /*0d20*/  FSEL R7, R13, +QNAN , P0 ;  /* 0x7ff000000d077808 */ /* 0x000fce0000000000 */
.L_x_350:
[----:B------:R-:W-:Y:S05]  /*0d30*/  BSYNC.RECONVERGENT B0 ;  /* 0x0000000000007941 */ /* 0x000fea0003800200 */
.L_x_349:
[----:B------:R-:W0:Y:S02]  /*0d40*/  LDCU.64 UR6, c[0x0][0x388] ;  /* 0x00007100ff0677ac */ /* 0x000e240008000a00 */
[----:B0-----:R-:W-:-:S04]  /*0d50*/  IADD3 R2, P0, PT, R0, UR6, RZ ;  /* 0x0000000600027c10 */ /* 0x001fc8000ff1e0ff */
[----:B------:R-:W-:-:S05]  /*0d60*/  IADD3.X R3, PT, PT, R4, UR7, RZ, P0, !PT ;  /* 0x0000000704037c10 */ /* 0x000fca00087fe4ff */
[----:B------:R-:W-:Y:S01]  /*0d70*/  STG.E.64 desc[UR4][R2.64], R6 ;  /* 0x0000000602007986 */ /* 0x000fe2000c101b04 */
[----:B------:R-:W-:Y:S05]  /*0d80*/  EXIT ;  /* 0x000000000000794d */ /* 0x000fea0003800000 */
        .weak           $__internal_16_$__cuda_sm20_dblrcp_rn_slowpath_v3
        .type           $__internal_16_$__cuda_sm20_dblrcp_rn_slowpath_v3,@function
        .size           $__internal_16_$__cuda_sm20_dblrcp_rn_slowpath_v3,(.L_x_491 - $__internal_16_$__cuda_sm20_dblrcp_rn_slowpath_v3)
$__internal_16_$__cuda_sm20_dblrcp_rn_slowpath_v3:
        /* <DEDUP_REMOVED lines=11> */
[----:B------:R-:W-:Y:S01]  /*0e40*/  IADD3 R9, PT, PT, R3, -0x3fe00000, RZ ;  /* 0xc020000003097810 */ /* 0x000fe20007ffe0ff */
[----:B------:R-:W-:Y:S02]  /*0e50*/  IMAD.MOV.U32 R8, RZ, RZ, R2 ;  /* 0x000000ffff087224 */ /* 0x000fe400078e0002 */
[----:B------:R-:W-:Y:S01]  /*0e60*/  IMAD.MOV.U32 R10, RZ, RZ, R5 ;  /* 0x000000ffff0a7224 */ /* 0x000fe200078e0005 */
[----:B------:R-:W0:Y:S05]  /*0e70*/  MUFU.RCP64H R11, R9 ;  /* 0x00000009000b7308 */ /* 0x000e2a0000001800 */
        /* <DEDUP_REMOVED lines=10> */
.L_x_356:
        /* <DEDUP_REMOVED lines=10> */
.L_x_354:
[----:B------:R-:W-:Y:S01]  /*0fc0*/  LOP3.LUT R9, R3, 0x80000, RZ, 0xfc, !PT ;  /* 0x0008000003097812 */ /* 0x000fe200078efcff */
[----:B------:R-:W-:-:S07]  /*0fd0*/  IMAD.MOV.U32 R8, RZ, RZ, R2 ;  /* 0x000000ffff087224 */ /* 0x000fce00078e0002 */
.L_x_355:
[----:B------:R-:W-:Y:S05]  /*0fe0*/  BSYNC.RECONVERGENT B2 ;  /* 0x0000000000027941 */ /* 0x000fea0003800200 */
.L_x_353:
[----:B------:R-:W-:-:S04]  /*0ff0*/  IMAD.MOV.U32 R7, RZ, RZ, 0x0 ;  /* 0x00000000ff077424 */ /* 0x000fc800078e00ff */
[----:B------:R-:W-:Y:S05]  /*1000*/  RET.REL.NODEC R6 `(math_erfcx) ;  /* 0xffffffec06fc7950 */ /* 0x000fea0003c3ffff */
.L_x_357:
        /* <DEDUP_REMOVED lines=15> */
.L_x_491:


//--------------------- .text.math_erfcinv        --------------------------
	.section	.text.math_erfcinv,"ax",@progbits
	.align	128
        .global         math_erfcinv
        .type           math_erfcinv,@function
        .size           math_erfcinv,(.L_x_493 - math_erfcinv)
        .other          math_erfcinv,@"STO_CUDA_ENTRY STV_DEFAULT"
math_erfcinv:
.text.math_erfcinv:
        /* <DEDUP_REMOVED lines=20> */
[C---:B--2---:R-:W-:Y:S01]  /*0140*/  DSETP.GTU.AND P0, PT, R4.reuse, UR6, PT ;  /* 0x0000000604007e2a */ /* 0x044fe2000bf0c000 */
        /* <DEDUP_REMOVED lines=134> */
.L_x_359:
        /* <DEDUP_REMOVED lines=139> */
[----:B------:R-:W-:Y:S05]  /*1260*/  CALL.REL.NOINC `($__internal_17_$__cuda_sm20_div_rn_f64_full) ;  /* 0x0000000800947944 */ /* 0x000fea0003c00000 */
.L_x_364:
[----:B------:R-:W-:Y:S05]  /*1270*/  BSYNC.RECONVERGENT B2 ;  /* 0x0000000000027941 */ /* 0x000fea0003800200 */
.L_x_363:
[----:B------:R-:W-:Y:S05]  /*1280*/  BRA `(.L_x_365) ;  /* 0x0000000800607947 */ /* 0x000fea0003800000 */
.L_x_362:
        /* <DEDUP_REMOVED lines=76> */
.L_x_367:
[----:B------:R-:W-:Y:S01]  /*1750*/  IMAD.MOV.U32 R2, RZ, RZ, 0x0 ;  /* 0x00000000ff027424 */ /* 0x000fe200078e00ff */
[----:B------:R-:W-:Y:S01]  /*1760*/  LOP3.LUT P0, RZ, R9, 0x7fffffff, RZ, 0xc0, !PT ;  /* 0x7fffffff09ff7812 */ /* 0x000fe2000780c0ff */
[----:B------:R-:W-:-:S06]  /*1770*/  IMAD.MOV.U32 R3, RZ, RZ, 0x7ff00000 ;  /* 0x7ff00000ff037424 */ /* 0x000fcc00078e00ff */
[----:B------:R-:W-:-:S10]  /*1780*/  DFMA R2, R8, R2, +INF ;  /* 0x7ff000000802742b */ /* 0x000fd40000000002 */
[----:B------:R-:W-:Y:S02]  /*1790*/  FSEL R16, R2, RZ, P0 ;  /* 0x000000ff02107208 */ /* 0x000fe40000000000 */
[----:B------:R-:W-:-:S07]  /*17a0*/  FSEL R17, R3, -QNAN , P0 ;  /* 0xfff0000003117808 */ /* 0x000fce0000000000 */
.L_x_368:
[----:B------:R-:W-:Y:S05]  /*17b0*/  BSYNC.RECONVERGENT B2 ;  /* 0x0000000000027941 */ /* 0x000fea0003800200 */
.L_x_366:
        /* <DEDUP_REMOVED lines=15> */
[----:B------:R-:W-:Y:S05]  /*18b0*/  CALL.REL.NOINC `($__internal_18_$__cuda_sm20_drsqrt_f64_slowpath_v2) ;  /* 0x0000000800807944 */ /* 0x000fea0003c00000 */
[----:B------:R-:W-:Y:S02]  /*18c0*/  IMAD.MOV.U32 R2, RZ, RZ, R10 ;  /* 0x000000ffff027224 */ /* 0x000fe400078e000a */
[----:B------:R-:W-:-:S07]  /*18d0*/  IMAD.MOV.U32 R3, RZ, RZ, R11 ;  /* 0x000000ffff037224 */ /* 0x000fce00078e000b */
.L_x_370:
[----:B------:R-:W-:Y:S05]  /*18e0*/  BSYNC.RECONVERGENT B2 ;  /* 0x0000000000027941 */ /* 0x000fea0003800200 */
.L_x_369:
        /* <DEDUP_REMOVED lines=48> */
[----:B------:R-:W-:Y:S05]  /*1bf0*/  CALL.REL.NOINC `($__internal_17_$__cuda_sm20_div_rn_f64_full) ;  /* 0x0000000000307944 */ /* 0x000fea0003c00000 */
.L_x_371:
[----:B------:R-:W-:Y:S05]  /*1c00*/  BSYNC.RECONVERGENT B2 ;  /* 0x0000000000027941 */ /* 0x000fea0003800200 */
.L_x_365:
[----:B------:R-:W-:Y:S05]  /*1c10*/  BSYNC.RECONVERGENT B0 ;  /* 0x0000000000007941 */ /* 0x000fea0003800200 */
.L_x_361:
[----:B------:R-:W-:Y:S01]  /*1c20*/  DADD R8, -RZ, -R2 ;  /* 0x00000000ff087229 */ /* 0x000fe20000000902 */
[----:B------:R-:W-:-:S09]  /*1c30*/  ISETP.GT.AND P0, PT, R5, 0x3fefffff, PT ;  /* 0x3fefffff0500780c */ /* 0x000fd20003f04270 */
[----:B------:R-:W-:Y:S02]  /*1c40*/  FSEL R4, R8, R2, P0 ;  /* 0x0000000208047208 */ /* 0x000fe40000000000 */
[----:B------:R-:W-:-:S07]  /*1c50*/  FSEL R5, R9, R3, P0 ;  /* 0x0000000309057208 */ /* 0x000fce0000000000 */
.L_x_360:
[----:B------:R-:W-:Y:S05]  /*1c60*/  BSYNC.RECONVERGENT B1 ;  /* 0x0000000000017941 */ /* 0x000fea0003800200 */
.L_x_358:
[----:B------:R-:W0:Y:S02]  /*1c70*/  LDCU.64 UR6, c[0x0][0x388] ;  /* 0x00007100ff0677ac */ /* 0x000e240008000a00 */
[----:B0-----:R-:W-:-:S04]  /*1c80*/  IADD3 R2, P0, PT, R0, UR6, RZ ;  /* 0x0000000600027c10 */ /* 0x001fc8000ff1e0ff */
[----:B------:R-:W-:-:S05]  /*1c90*/  IADD3.X R3, PT, PT, R6, UR7, RZ, P0, !PT ;  /* 0x0000000706037c10 */ /* 0x000fca00087fe4ff */
[----:B------:R-:W-:Y:S01]  /*1ca0*/  STG.E.64 desc[UR4][R2.64], R4 ;  /* 0x0000000402007986 */ /* 0x000fe2000c101b04 */
[----:B------:R-:W-:Y:S05]  /*1cb0*/  EXIT ;  /* 0x000000000000794d */ /* 0x000fea0003800000 */
        .weak           $__internal_17_$__cuda_sm20_div_rn_f64_full
        .type           $__internal_17_$__cuda_sm20_div_rn_f64_full,@function
        .size           $__internal_17_$__cuda_sm20_div_rn_f64_full,($__internal_18_$__cuda_sm20_drsqrt_f64_slowpath_v2 - $__internal_17_$__cuda_sm20_div_rn_f64_full)
$__internal_17_$__cuda_sm20_div_rn_f64_full:
        /* <DEDUP_REMOVED lines=70> */
.L_x_373:
        /* <DEDUP_REMOVED lines=16> */
.L_x_376:
[----:B------:R-:W-:Y:S01]  /*2220*/  LOP3.LUT R19, R11, 0x80000, RZ, 0xfc, !PT ;  /* 0x000800000b137812 */ /* 0x000fe200078efcff */
[----:B------:R-:W-:Y:S01]  /*2230*/  IMAD.MOV.U32 R18, RZ, RZ, R10 ;  /* 0x000000ffff127224 */ /* 0x000fe200078e000a */
[----:B------:R-:W-:Y:S06]  /*2240*/  BRA `(.L_x_374) ;  /* 0x0000000000087947 */ /* 0x000fec0003800000 */
.L_x_375:
[----:B------:R-:W-:Y:S01]  /*2250*/  LOP3.LUT R19, R9, 0x80000, RZ, 0xfc, !PT ;  /* 0x0008000009137812 */ /* 0x000fe200078efcff */
[----:B------:R-:W-:-:S07]  /*2260*/  IMAD.MOV.U32 R18, RZ, RZ, R8 ;  /* 0x000000ffff127224 */ /* 0x000fce00078e0008 */
.L_x_374:
[----:B------:R-:W-:Y:S05]  /*2270*/  BSYNC.RECONVERGENT B3 ;  /* 0x0000000000037941 */ /* 0x000fea0003800200 */
.L_x_372:
[----:B------:R-:W-:Y:S02]  /*2280*/  IMAD.MOV.U32 R15, RZ, RZ, 0x0 ;  /* 0x00000000ff0f7424 */ /* 0x000fe400078e00ff */
[----:B------:R-:W-:Y:S02]  /*2290*/  IMAD.MOV.U32 R2, RZ, RZ, R18 ;  /* 0x000000ffff027224 */ /* 0x000fe400078e0012 */
[----:B------:R-:W-:Y:S01]  /*22a0*/  IMAD.MOV.U32 R3, RZ, RZ, R19 ;  /* 0x000000ffff037224 */ /* 0x000fe200078e0013 */
[----:B------:R-:W-:Y:S06]  /*22b0*/  RET.REL.NODEC R14 `(math_erfcinv) ;  /* 0xffffffdc0e507950 */ /* 0x000fec0003c3ffff */
        .weak           $__internal_18_$__cuda_sm20_drsqrt_f64_slowpath_v2
        .type           $__internal_18_$__cuda_sm20_drsqrt_f64_slowpath_v2,@function
        .size           $__internal_18_$__cuda_sm20_drsqrt_f64_slowpath_v2,(.L_x_493 - $__internal_18_$__cuda_sm20_drsqrt_f64_slowpath_v2)
$__internal_18_$__cuda_sm20_drsqrt_f64_slowpath_v2:
        /* <DEDUP_REMOVED lines=25> */
.L_x_379:
[----:B------:R-:W-:Y:S01]  /*2450*/  DADD R10, R8, R8 ;  /* 0x00000000080a7229 */ /* 0x000fe20000000008 */
[----:B------:R-:W-:Y:S10]  /*2460*/  BRA `(.L_x_380) ;  /* 0x0000000000087947 */ /* 0x000ff40003800000 */
.L_x_378:
[----:B------:R-:W-:Y:S01]  /*2470*/  LOP3.LUT R11, R10, 0x7ff00000, RZ, 0xfc, !PT ;  /* 0x7ff000000a0b7812 */ /* 0x000fe200078efcff */
[----:B------:R-:W-:-:S07]  /*2480*/  IMAD.MOV.U32 R10, RZ, RZ, RZ ;  /* 0x000000ffff0a7224 */ /* 0x000fce00078e00ff */
.L_x_380:
[----:B------:R-:W-:Y:S05]  /*2490*/  BSYNC.RECONVERGENT B3 ;  /* 0x0000000000037941 */ /* 0x000fea0003800200 */
.L_x_377:
[----:B------:R-:W-:-:S04]  /*24a0*/  IMAD.MOV.U32 R3, RZ, RZ, 0x0 ;  /* 0x00000000ff037424 */ /* 0x000fc800078e00ff */
[----:B------:R-:W-:Y:S05]  /*24b0*/  RET.REL.NODEC R2 `(math_erfcinv) ;  /* 0xffffffd802d07950 */ /* 0x000fea0003c3ffff */
.L_x_381:
        /* <DEDUP_REMOVED lines=12> */
.L_x_493:


//--------------------- .text.math_erfc           --------------------------
	.section	.text.math_erfc,"ax",@progbits
	.align	128
        .global         math_erfc
        .type           math_erfc,@function
        .size           math_erfc,(.L_x_532 - math_erfc)
        .other          math_erfc,@"STO_CUDA_ENTRY STV_DEFAULT"
math_erfc:
.text.math_erfc:
        /* <DEDUP_REMOVED lines=18> */
[----:B--2---:R-:W-:-:S04]  /*0120*/  LOP3.LUT R3, R5, 0x7fffffff, RZ, 0xc0, !PT ;  /* 0x7fffffff05037812 */ /* 0x004fc800078ec0ff */
[----:B------:R-:W-:-:S13]  /*0130*/  ISETP.GT.U32.AND P0, PT, R3, 0x7fefffff, PT ;  /* 0x7fefffff0300780c */ /* 0x000fda0003f04070 */
[----:B------:R-:W-:Y:S05]  /*0140*/  @P0 BRA `(.L_x_383) ;  /* 0x0000000800680947 */ /* 0x000fea0003800000 */
[----:B------:R-:W-:Y:S01]  /*0150*/  IMAD.MOV.U32 R2, RZ, RZ, R4 ;  /* 0x000000ffff027224 */ /* 0x000fe200078e0004 */
[----:B------:R-:W-:Y:S01]  /*0160*/  UMOV UR6, 0xd4e0bfd7 ;  /* 0xd4e0bfd700067882 */ /* 0x000fe20000000000 */
[----:B------:R-:W-:Y:S01]  /*0170*/  IMAD.MOV.U32 R12, RZ, RZ, RZ ;  /* 0x000000ffff0c7224 */ /* 0x000fe200078e00ff */
[----:B------:R-:W-:Y:S01]  /*0180*/  UMOV UR7, 0x3df8774a ;  /* 0x3df8774a00077882 */ /* 0x000fe20000000000 */
[----:B------:R-:W-:Y:S01]  /*0190*/  IMAD.MOV.U32 R16, RZ, RZ, 0x652b82fe ;  /* 0x652b82feff107424 */ /* 0x000fe200078e00ff */
[----:B------:R-:W-:Y:S01]  /*01a0*/  ISETP.GT.U32.AND P0, PT, R3, 0x403b4000, PT ;  /* 0x403b40000300780c */ /* 0x000fe20003f04070 */
[----:B------:R-:W-:Y:S01]  /*01b0*/  DADD R8, R2, 4 ;  /* 0x4010000002087429 */ /* 0x000fe20000000000 */
[----:B------:R-:W-:Y:S02]  /*01c0*/  IMAD.MOV.U32 R17, RZ, RZ, 0x3ff71547 ;  /* 0x3ff71547ff117424 */ /* 0x000fe400078e00ff */
[----:B------:R-:W-:Y:S02]  /*01d0*/  IMAD.MOV.U32 R22, RZ, RZ, 0x0 ;  /* 0x00000000ff167424 */ /* 0x000fe400078e00ff */
[----:B------:R-:W-:Y:S01]  /*01e0*/  IMAD.MOV.U32 R23, RZ, RZ, 0x3ff00000 ;  /* 0x3ff00000ff177424 */ /* 0x000fe200078e00ff */
[----:B------:R-:W0:Y:S02]  /*01f0*/  MUFU.RCP64H R13, R9 ;  /* 0x00000009000d7308 */ /* 0x000e240000001800 */
[----:B0-----:R-:W-:-:S02]  /*0200*/  DFMA R6, -R8, R12, 1 ;  /* 0x3ff000000806742b */ /* 0x001fc4000000010c */
[----:B------:R-:W-:-:S06]  /*0210*/  DMUL R8, R2, -R2 ;  /* 0x8000000202087228 */ /* 0x000fcc0000000000 */
        /* <DEDUP_REMOVED lines=9> */
[----:B------:R-:W-:-:S06]  /*02b0*/  IMAD.MOV.U32 R7, RZ, RZ, 0x3e44e1c6 ;  /* 0x3e44e1c6ff077424 */ /* 0x000fcc00078e00ff */
[----:B------:R-:W-:Y:S01]  /*02c0*/  DFMA R6, R12, -UR6, -R6 ;  /* 0x800000060c067c2b */ /* 0x000fe20008000806 */
        /* <DEDUP_REMOVED lines=25> */
[----:B------:R-:W-:Y:S01]  /*0460*/  DFMA R6, R8, R16, 6.75539944105574400000e+15 ;  /* 0x433800000806742b */ /* 0x000fe20000000010 */
[----:B------:R-:W-:-:S05]  /*0470*/  UMOV UR7, 0x3f23be27 ;  /* 0x3f23be2700077882 */ /* 0x000fca0000000000 */
[----:B------:R-:W-:Y:S01]  /*0480*/  DFMA R14, R12, R14, UR6 ;  /* 0x000000060c0e7e2b */ /* 0x000fe2000800000e */
[----:B------:R-:W-:Y:S01]  /*0490*/  UMOV UR6, 0x3e81672e ;  /* 0x3e81672e00067882 */ /* 0x000fe20000000000 */
[----:B------:R-:W-:Y:S01]  /*04a0*/  DADD R18, R6, -6.75539944105574400000e+15 ;  /* 0xc338000006127429 */ /* 0x000fe20000000000 */
[----:B------:R-:W-:Y:S01]  /*04b0*/  UMOV UR7, 0x3f2a1def ;  /* 0x3f2a1def00077882 */ /* 0x000fe20000000000 */
[----:B------:R-:W-:-:S04]  /*04c0*/  LEA.HI R4, R6, R6, RZ, 0x1 ;  /* 0x0000000606047211 */ /* 0x000fc800078f08ff */
[----:B------:R-:W-:Y:S01]  /*04d0*/  DFMA R14, R12, R14, -UR6 ;  /* 0x800000060c0e7e2b */ /* 0x000fe2000800000e */
[----:B------:R-:W-:Y:S01]  /*04e0*/  UMOV UR6, 0xfefa39ef ;  /* 0xfefa39ef00067882 */ /* 0x000fe20000000000 */
[----:B------:R-:W-:Y:S01]  /*04f0*/  UMOV UR7, 0x3fe62e42 ;  /* 0x3fe62e4200077882 */ /* 0x000fe20000000000 */
[----:B------:R-:W-:Y:S01]  /*0500*/  SHF.R.S32.HI R7, RZ, 0x1, R4 ;  /* 0x00000001ff077819 */ /* 0x000fe20000011404 */
[--C-:B------:R-:W-:Y:S01]  /*0510*/  DFMA R20, R18, -UR6, R8.reuse ;  /* 0x8000000612147c2b */ /* 0x100fe20008000008 */
[----:B------:R-:W-:Y:S01]  /*0520*/  UMOV UR6, 0xe68c1713 ;  /* 0xe68c171300067882 */ /* 0x000fe20000000000 */
[----:B------:R-:W-:Y:S01]  /*0530*/  UMOV UR7, 0x3f48d4ab ;  /* 0x3f48d4ab00077882 */ /* 0x000fe20000000000 */
[----:B------:R-:W-:Y:S01]  /*0540*/  DFMA R8, -R2, R2, -R8 ;  /* 0x000000020208722b */ /* 0x000fe20000000908 */
[----:B------:R-:W-:Y:S01]  /*0550*/  IMAD.IADD R6, R6, 0x1, -R7 ;  /* 0x0000000106067824 */ /* 0x000fe200078e0a07 */
[----:B------:R-:W-:Y:S01]  /*0560*/  DFMA R16, R12, R14, -UR6 ;  /* 0x800000060c107e2b */ /* 0x000fe2000800000e */
[----:B------:R-:W-:Y:S01]  /*0570*/  UMOV UR6, 0x3b39803f ;  /* 0x3b39803f00067882 */ /* 0x000fe20000000000 */
[----:B------:R-:W-:-:S02]  /*0580*/  UMOV UR7, 0x3c7abc9e ;  /* 0x3c7abc9e00077882 */ /* 0x000fc40000000000 */
[----:B------:R-:W-:Y:S01]  /*0590*/  DFMA R14, R18, -UR6, R20 ;  /* 0x80000006120e7c2b */ /* 0x000fe20008000014 */
[----:B------:R-:W-:Y:S01]  /*05a0*/  UMOV UR6, 0x210dd6b4 ;  /* 0x210dd6b400067882 */ /* 0x000fe20000000000 */
[----:B------:R-:W-:Y:S01]  /*05b0*/  UMOV UR7, 0x3f749c67 ;  /* 0x3f749c6700077882 */ /* 0x000fe20000000000 */
[----:B------:R-:W-:Y:S01]  /*05c0*/  IMAD.MOV.U32 R18, RZ, RZ, -0x35dec16 ;  /* 0xfca213eaff127424 */ /* 0x000fe200078e00ff */
[----:B------:R-:W-:Y:S01]  /*05d0*/  DFMA R16, R12, R16, UR6 ;  /* 0x000000060c107e2b */ /* 0x000fe20008000010 */
[----:B------:R-:W-:Y:S01]  /*05e0*/  IMAD.MOV.U32 R19, RZ, RZ, 0x3e928af3 ;  /* 0x3e928af3ff137424 */ /* 0x000fe200078e00ff */
[----:B------:R-:W-:Y:S01]  /*05f0*/  UMOV UR6, 0x69ce2bdf ;  /* 0x69ce2bdf00067882 */ /* 0x000fe20000000000 */
[----:B------:R-:W-:-:S04]  /*0600*/  UMOV UR7, 0x3e5ade15 ;  /* 0x3e5ade1500077882 */ /* 0x000fc80000000000 */
[----:B------:R-:W-:Y:S01]  /*0610*/  DFMA R18, R14, UR6, R18 ;  /* 0x000000060e127c2b */ /* 0x000fe20008000012 */
[----:B------:R-:W-:Y:S01]  /*0620*/  UMOV UR6, 0x8568e357 ;  /* 0x8568e35700067882 */ /* 0x000fe20000000000 */
[----:B------:R-:W-:Y:S02]  /*0630*/  UMOV UR7, 0x3f909623 ;  /* 0x3f90962300077882 */ /* 0x000fe40000000000 */
[----:B------:R-:W-:Y:S01]  /*0640*/  DFMA R16, R12, R16, -UR6 ;  /* 0x800000060c107e2b */ /* 0x000fe20008000010 */
[----:B------:R-:W-:Y:S01]  /*0650*/  UMOV UR6, 0x62401315 ;  /* 0x6240131500067882 */ /* 0x000fe20000000000 */
[----:B------:R-:W-:Y:S02]  /*0660*/  UMOV UR7, 0x3ec71dee ;  /* 0x3ec71dee00077882 */ /* 0x000fe40000000000 */
[----:B------:R-:W-:Y:S01]  /*0670*/  DFMA R18, R14, R18, UR6 ;  /* 0x000000060e127e2b */ /* 0x000fe20008000012 */
[----:B------:R-:W-:Y:S01]  /*0680*/  UMOV UR6, 0xdf8c2dc9 ;  /* 0xdf8c2dc900067882 */ /* 0x000fe20000000000 */
[----:B------:R-:W-:-:S02]  /*0690*/  UMOV UR7, 0x3fa3079e ;  /* 0x3fa3079e00077882 */ /* 0x000fc40000000000 */
[----:B------:R-:W-:Y:S01]  /*06a0*/  DFMA R16, R12, R16, UR6 ;  /* 0x000000060c107e2b */ /* 0x000fe20008000010 */
[----:B------:R-:W-:Y:S01]  /*06b0*/  UMOV UR6, 0x7c89eb71 ;  /* 0x7c89eb7100067882 */ /* 0x000fe20000000000 */
[----:B------:R-:W-:Y:S02]  /*06c0*/  UMOV UR7, 0x3efa0199 ;  /* 0x3efa019900077882 */ /* 0x000fe40000000000 */
[----:B------:R-:W-:Y:S01]  /*06d0*/  DFMA R20, R14, R18, UR6 ;  /* 0x000000060e147e2b */ /* 0x000fe20008000012 */
[----:B------:R-:W-:Y:S01]  /*06e0*/  UMOV UR6, 0xdff601fc ;  /* 0xdff601fc00067882 */ /* 0x000fe20000000000 */
[----:B------:R-:W-:Y:S01]  /*06f0*/  UMOV UR7, 0x3fb0fb06 ;  /* 0x3fb0fb0600077882 */ /* 0x000fe20000000000 */
[----:B------:R-:W-:Y:S02]  /*0700*/  DFMA R18, R2, 2, R22 ;  /* 0x400000000212782b */ /* 0x000fe40000000016 */
[----:B------:R-:W-:Y:S01]  /*0710*/  DFMA R16, R12, R16, -UR6 ;  /* 0x800000060c107e2b */ /* 0x000fe20008000010 */
        /* <DEDUP_REMOVED lines=8> */
[----:B------:R-:W0:Y:S01]  /*07a0*/  MUFU.RCP64H R17, R19 ;  /* 0x0000001300117308 */ /* 0x000e220000001800 */
[----:B------:R-:W-:Y:S01]  /*07b0*/  DFMA R22, R14, R22, UR6 ;  /* 0x000000060e167e2b */ /* 0x000fe20008000016 */
[----:B------:R-:W-:Y:S01]  /*07c0*/  UMOV UR6, 0x3c3db8c6 ;  /* 0x3c3db8c600067882 */ /* 0x000fe20000000000 */
[----:B------:R-:W-:Y:S01]  /*07d0*/  UMOV UR7, 0x3fb9ddb2 ;  /* 0x3fb9ddb200077882 */ /* 0x000fe20000000000 */
[----:B------:R-:W-:Y:S01]  /*07e0*/  IMAD.MOV.U32 R16, RZ, RZ, RZ ;  /* 0x000000ffff107224 */ /* 0x000fe200078e00ff */
        /* <DEDUP_REMOVED lines=8> */
[----:B------:R-:W-:Y:S02]  /*0870*/  UMOV UR7, 0x3fa55555 ;  /* 0x3fa5555500077882 */ /* 0x000fe40000000000 */
[----:B------:R-:W-:Y:S01]  /*0880*/  DFMA R24, R14, R24, UR6 ;  /* 0x000000060e187e2b */ /* 0x000fe20008000018 */
[----:B------:R-:W-:Y:S01]  /*0890*/  UMOV UR6, 0xf66fb6d6 ;  /* 0xf66fb6d600067882 */ /* 0x000fe20000000000 */
[----:B------:R-:W-:Y:S01]  /*08a0*/  UMOV UR7, 0x3f8f7f5d ;  /* 0x3f8f7f5d00077882 */ /* 0x000fe20000000000 */
[----:B0-----:R-:W-:-:S02]  /*08b0*/  DFMA R22, -R18, R16, 1 ;  /* 0x3ff000001216742b */ /* 0x001fc40000000110 */
[----:B------:R-:W-:Y:S01]  /*08c0*/  DFMA R20, R12, R20, UR6 ;  /* 0x000000060c147e2b */ /* 0x000fe20008000014 */
[----:B------:R-:W-:Y:S01]  /*08d0*/  UMOV UR6, 0x55555511 ;  /* 0x5555551100067882 */ /* 0x000fe20000000000 */
[----:B------:R-:W-:Y:S02]  /*08e0*/  UMOV UR7, 0x3fc55555 ;  /* 0x3fc5555500077882 */ /* 0x000fe40000000000 */
[----:B------:R-:W-:Y:S01]  /*08f0*/  DFMA R24, R14, R24, UR6 ;  /* 0x000000060e187e2b */ /* 0x000fe20008000018 */
[----:B------:R-:W-:Y:S01]  /*0900*/  UMOV UR6, 0xd154a29d ;  /* 0xd154a29d00067882 */ /* 0x000fe20000000000 */
[----:B------:R-:W-:Y:S01]  /*0910*/  UMOV UR7, 0x3fc1df1a ;  /* 0x3fc1df1a00077882 */ /* 0x000fe20000000000 */
[----:B------:R-:W-:Y:S02]  /*0920*/  DFMA R22, R22, R22, R22 ;  /* 0x000000161616722b */ /* 0x000fe40000000016 */
[----:B------:R-:W-:Y:S01]  /*0930*/  DFMA R18, R12, R20, -UR6 ;  /* 0x800000060c127e2b */ /* 0x000fe20008000014 */
[----:B------:R-:W-:Y:S01]  /*0940*/  UMOV UR6, 0xb ;  /* 0x0000000b00067882 */ /* 0x000fe20000000000 */
[----:B------:R-:W-:-:S02]  /*0950*/  UMOV UR7, 0x3fe00000 ;  /* 0x3fe0000000077882 */ /* 0x000fc40000000000 */
[----:B------:R-:W-:Y:S01]  /*0960*/  DFMA R24, R14, R24, UR6 ;  /* 0x000000060e187e2b */ /* 0x000fe20008000018 */
[----:B------:R-:W-:Y:S01]  /*0970*/  UMOV UR6, 0x16e9fd7f ;  /* 0x16e9fd7f00067882 */ /* 0x000fe20000000000 */
[----:B------:R-:W-:Y:S01]  /*0980*/  UMOV UR7, 0x3ff3ba59 ;  /* 0x3ff3ba5900077882 */ /* 0x000fe20000000000 */
[----:B------:R-:W-:Y:S02]  /*0990*/  DFMA R16, R16, R22, R16 ;  /* 0x000000161010722b */ /* 0x000fe40000000010 */
[----:B------:R-:W-:-:S03]  /*09a0*/  DFMA R18, R12, R18, UR6 ;  /* 0x000000060c127e2b */ /* 0x000fc60008000012 */
[----:B------:R-:W-:-:S05]  /*09b0*/  DFMA R24, R14, R24, 1 ;  /* 0x3ff000000e18742b */ /* 0x000fca0000000018 */
[----:B------:R-:W-:-:S03]  /*09c0*/  DMUL R12, R18, R16 ;  /* 0x00000010120c7228 */ /* 0x000fc60000000000 */
[----:B------:R-:W-:-:S05]  /*09d0*/  DFMA R14, R14, R24, 1 ;  /* 0x3ff000000e0e742b */ /* 0x000fca0000000018 */
[----:B------:R-:W-:-:S05]  /*09e0*/  DMUL R20, R12, -2 ;  /* 0xc00000000c147828 */ /* 0x000fca0000000000 */
[----:B------:R-:W-:Y:S01]  /*09f0*/  IMAD R15, R7, 0x100000, R15 ;  /* 0x00100000070f7824 */ /* 0x000fe200078e020f */
[----:B------:R-:W-:Y:S01]  /*0a00*/  LEA R7, R6, 0x3ff00000, 0x14 ;  /* 0x3ff0000006077811 */ /* 0x000fe200078ea0ff */
[----:B------:R-:W-:Y:S01]  /*0a10*/  IMAD.MOV.U32 R6, RZ, RZ, RZ ;  /* 0x000000ffff067224 */ /* 0x000fe200078e00ff */
[----:B------:R-:W-:-:S05]  /*0a20*/  DFMA R20, R2, R20, R18 ;  /* 0x000000140214722b */ /* 0x000fca0000000012 */
[----:B------:R-:W-:-:S03]  /*0a30*/  DMUL R6, R14, R6 ;  /* 0x000000060e067228 */ /* 0x000fc60000000000 */
[----:B------:R-:W-:-:S05]  /*0a40*/  DADD R20, -R12, R20 ;  /* 0x000000000c147229 */ /* 0x000fca0000000114 */
[----:B------:R-:W-:-:S03]  /*0a50*/  DFMA R8, R6, R8, R6 ;  /* 0x000000080608722b */ /* 0x000fc60000000006 */
        /* <DEDUP_REMOVED lines=9> */
.L_x_383:
        /* <DEDUP_REMOVED lines=9> */
.L_x_384:
[----:B------:R-:W-:Y:S05]  /*0b80*/  BSYNC.RECONVERGENT B0 ;  /* 0x0000000000007941 */ /* 0x000fea0003800200 */
.L_x_382:
[----:B------:R-:W0:Y:S02]  /*0b90*/  LDCU.64 UR6, c[0x0][0x388] ;  /* 0x00007100ff0677ac */ /* 0x000e240008000a00 */
[----:B0-----:R-:W-:-:S04]  /*0ba0*/  IADD3 R4, P0, PT, R0, UR6, RZ ;  /* 0x0000000600047c10 */ /* 0x001fc8000ff1e0ff */
[----:B------:R-:W-:-:S05]  /*0bb0*/  IADD3.X R5, PT, PT, R10, UR7, RZ, P0, !PT ;  /* 0x000000070a057c10 */ /* 0x000fca00087fe4ff */
[----:B------:R-:W-:Y:S01]  /*0bc0*/  STG.E.64 desc[UR4][R4.64], R2 ;  /* 0x0000000204007986 */ /* 0x000fe2000c101b04 */
[----:B------:R-:W-:Y:S05]  /*0bd0*/  EXIT ;  /* 0x000000000000794d */ /* 0x000fea0003800000 */
.L_x_385:
        /* <DEDUP_REMOVED lines=10> */
.L_x_532:


//--------------------- .text.math_erf            --------------------------
	.section	.text.math_erf,"ax",@progbits
	.align	128
        .global         math_erf
        .type           math_erf,@function
        .size           math_erf,(.L_x_533 - math_erf)
        .other          math_erf,@"STO_CUDA_ENTRY STV_DEFAULT"
math_erf:
.text.math_erf:
        /* <DEDUP_REMOVED lines=13> */
[----:B------:R-:W1:Y:S01]  /*00d0*/  LDCU.64 UR4, c[0x0][0x358] ;  /* 0x00006b00ff0477ac */ /* 0x000e620008000a00 */
[----:B------:R-:W-:Y:S02]  /*00e0*/  IMAD.MOV.U32 R6, RZ, RZ, -0x24b905a1 ;  /* 0xdb46fa5fff067424 */ /* 0x000fe400078e00ff */
[----:B------:R-:W-:Y:S01]  /*00f0*/  IMAD.MOV.U32 R7, RZ, RZ, 0x3d47088f ;  /* 0x3d47088fff077424 */ /* 0x000fe200078e00ff */
[----:B------:R-:W2:Y:S01]  /*0100*/  LDCU.64 UR8, c[0x0][0x388] ;  /* 0x00007100ff0877ac */ /* 0x000ea20008000a00 */
[----:B0-----:R-:W-:-:S04]  /*0110*/  IADD3 R2, P0, PT, R0, UR6, RZ ;  /* 0x0000000600027c10 */ /* 0x001fc8000ff1e0ff */
[----:B------:R-:W-:-:S06]  /*0120*/  IADD3.X R3, PT, PT, R4, UR7, RZ, P0, !PT ;  /* 0x0000000704037c10 */ /* 0x000fcc00087fe4ff */
[----:B-1----:R-:W3:Y:S01]  /*0130*/  LDG.E.64 R2, desc[UR4][R2.64] ;  /* 0x0000000402027981 */ /* 0x002ee2000c1e1b00 */
[----:B------:R-:W-:Y:S01]  /*0140*/  UMOV UR6, 0xfba6f279 ;  /* 0xfba6f27900067882 */ /* 0x000fe20000000000 */
[----:B------:R-:W-:Y:S01]  /*0150*/  UMOV UR7, 0x3cf0679a ;  /* 0x3cf0679a00077882 */ /* 0x000fe20000000000 */
[----:B------:R-:W-:Y:S02]  /*0160*/  IMAD.MOV.U32 R12, RZ, RZ, -0x7649667 ;  /* 0xf89b6999ff0c7424 */ /* 0x000fe400078e00ff */
[----:B------:R-:W-:Y:S01]  /*0170*/  IMAD.MOV.U32 R13, RZ, RZ, 0x3e928a27 ;  /* 0x3e928a27ff0d7424 */ /* 0x000fe200078e00ff */
[----:B---3--:R-:W-:Y:S01]  /*0180*/  DFMA R6, |R2|, -UR6, R6 ;  /* 0x8000000602067c2b */ /* 0x008fe20008000206 */
        /* <DEDUP_REMOVED lines=68> */
[----:B------:R-:W-:-:S06]  /*05d0*/  DFMA R10, |R2|, R8, |R2| ;  /* 0x00000008020a722b */ /* 0x000fcc0000000602 */
[----:B------:R-:W0:Y:S02]  /*05e0*/  F2F.F32.F64 R5, R10 ;  /* 0x0000000a00057310 */ /* 0x000e240000301000 */
[----:B0-----:R-:W-:-:S06]  /*05f0*/  FMUL R5, R5, -1.4426950216293334961 ;  /* 0xbfb8aa3b05057820 */ /* 0x001fcc0000400000 */
[----:B------:R-:W0:Y:S08]  /*0600*/  FRND R5, R5 ;  /* 0x0000000500057307 */ /* 0x000e300000201000 */
[----:B0-----:R0:W1:Y:S08]  /*0610*/  F2F.F64.F32 R6, R5 ;  /* 0x0000000500067310 */ /* 0x0010700000201800 */
[----:B0-----:R-:W0:Y:S01]  /*0620*/  MUFU.EX2 R5, R5 ;  /* 0x0000000500057308 */ /* 0x001e220000000800 */
[--C-:B-1----:R-:W-:Y:S01]  /*0630*/  DFMA R6, R6, -UR6, -R10.reuse ;  /* 0x8000000606067c2b */ /* 0x102fe2000800080a */
[----:B------:R-:W-:Y:S01]  /*0640*/  UMOV UR6, 0xa4741b81 ;  /* 0xa4741b8100067882 */ /* 0x000fe20000000000 */
[----:B------:R-:W-:Y:S01]  /*0650*/  UMOV UR7, 0x3e5ae904 ;  /* 0x3e5ae90400077882 */ /* 0x000fe20000000000 */
[----:B------:R-:W-:-:S05]  /*0660*/  DADD R10, |R2|, -R10 ;  /* 0x00000000020a7229 */ /* 0x000fca0000000a0a */
[----:B------:R-:W-:Y:S01]  /*0670*/  DFMA R12, R6, UR6, R12 ;  /* 0x00000006060c7c2b */ /* 0x000fe2000800000c */
[----:B------:R-:W-:Y:S01]  /*0680*/  UMOV UR6, 0x15ff7e07 ;  /* 0x15ff7e0700067882 */ /* 0x000fe20000000000 */
[----:B------:R-:W-:Y:S01]  /*0690*/  UMOV UR7, 0x3ec71de7 ;  /* 0x3ec71de700077882 */ /* 0x000fe20000000000 */
[----:B------:R-:W-:Y:S01]  /*06a0*/  DFMA R10, |R2|, R8, R10 ;  /* 0x00000008020a722b */ /* 0x000fe2000000020a */
[----:B0-----:R-:W0:Y:S04]  /*06b0*/  F2F.F64.F32 R8, R5 ;  /* 0x0000000500087310 */ /* 0x001e280000201800 */
        /* <DEDUP_REMOVED lines=24> */
[----:B------:R-:W-:-:S04]  /*0840*/  DSETP.GE.AND P0, PT, |R2|, UR6, PT ;  /* 0x0000000602007e2a */ /* 0x000fc8000bf06200 */
[----:B------:R-:W-:-:S08]  /*0850*/  DMUL R12, R6, R12 ;  /* 0x0000000c060c7228 */ /* 0x000fd00000000000 */
[----:B------:R-:W-:Y:S02]  /*0860*/  DFMA R10, R6, R12, -R10 ;  /* 0x0000000c060a722b */ /* 0x000fe4000000080a */
[----:B0-----:R-:W-:-:S06]  /*0870*/  DADD R12, -R8, 1 ;  /* 0x3ff00000080c7429 */ /* 0x001fcc0000000100 */
[----:B------:R-:W-:Y:S01]  /*0880*/  DADD R10, R6, R10 ;  /* 0x00000000060a7229 */ /* 0x000fe2000000000a */
[----:B--2---:R-:W-:-:S04]  /*0890*/  IADD3 R6, P1, PT, R0, UR8, RZ ;  /* 0x0000000800067c10 */ /* 0x004fc8000ff3e0ff */
[----:B------:R-:W-:-:S03]  /*08a0*/  IADD3.X R7, PT, PT, R4, UR9, RZ, P1, !PT ;  /* 0x0000000904077c10 */ /* 0x000fc60008ffe4ff */
[----:B------:R-:W-:-:S10]  /*08b0*/  DFMA R10, -R10, R8, R12 ;  /* 0x000000080a0a722b */ /* 0x000fd4000000010c */
[----:B------:R-:W-:Y:S02]  /*08c0*/  FSEL R2, R11, 1.875, !P0 ;  /* 0x3ff000000b027808 */ /* 0x000fe40004000000 */
[----:B------:R-:W-:Y:S02]  /*08d0*/  FSEL R10, R10, RZ, !P0 ;  /* 0x000000ff0a0a7208 */ /* 0x000fe40004000000 */
[----:B------:R-:W-:-:S05]  /*08e0*/  LOP3.LUT R11, R2, 0x80000000, R3, 0xb8, !PT ;  /* 0x80000000020b7812 */ /* 0x000fca00078eb803 */
[----:B------:R-:W-:Y:S01]  /*08f0*/  STG.E.64 desc[UR4][R6.64], R10 ;  /* 0x0000000a06007986 */ /* 0x000fe2000c101b04 */
[----:B------:R-:W-:Y:S05]  /*0900*/  EXIT ;  /* 0x000000000000794d */ /* 0x000fea0003800000 */
.L_x_386:
        /* <DEDUP_REMOVED lines=15> */
.L_x_533:


//--------------------- .text.math_cyl_bessel_i1  --------------------------
	.section	.text.math_cyl_bessel_i1,"ax",@progbits
	.align	128
        .global         math_cyl_bessel_i1
        .type           math_cyl_bessel_i1,@function
        .size           math_cyl_bessel_i1,(.L_x_534 - math_cyl_bessel_i1)
        .other          math_cyl_bessel_i1,@"STO_CUDA_ENTRY STV_DEFAULT"
math_cyl_bessel_i1:
.text.math_cyl_bessel_i1:
        /* <DEDUP_REMOVED lines=18> */
[----:B--2---:R-:W-:-:S10]  /*0120*/  DADD R6, -RZ, |R2| ;  /* 0x00000000ff067229 */ /* 0x004fd40000000502 */
[----:B------:R-:W-:-:S04]  /*0130*/  IMAD.MOV.U32 R5, RZ, RZ, R7 ;  /* 0x000000ffff057224 */ /* 0x000fc800078e0007 */
[----:B------:R-:W-:-:S05]  /*0140*/  VIADD R6, R5, 0xbfda0000 ;  /* 0xbfda000005067836 */ /* 0x000fca0000000000 */
[----:B------:R-:W-:-:S13]  /*0150*/  ISETP.GT.U32.AND P0, PT, R6, 0x799ffff, PT ;  /* 0x0799ffff0600780c */ /* 0x000fda0003f04070 */
[----:B------:R-:W-:Y:S05]  /*0160*/  @P0 BRA `(.L_x_388) ;  /* 0x0000000800100947 */ /* 0x000fea0003800000 */
[----:B------:R-:W-:Y:S01]  /*0170*/  DMUL R6, |R2|, 0.5 ;  /* 0x3fe0000002067828 */ /* 0x000fe20000000200 */
[----:B------:R-:W-:Y:S01]  /*0180*/  IMAD.MOV.U32 R8, RZ, RZ, 0x652b82fe ;  /* 0x652b82feff087424 */ /* 0x000fe200078e00ff */
[----:B------:R-:W-:Y:S01]  /*0190*/  UMOV UR6, 0xfefa39ef ;  /* 0xfefa39ef00067882 */ /* 0x000fe20000000000 */
[----:B------:R-:W-:Y:S01]  /*01a0*/  IMAD.MOV.U32 R9, RZ, RZ, 0x3ff71547 ;  /* 0x3ff71547ff097424 */ /* 0x000fe200078e00ff */
[----:B------:R-:W-:Y:S01]  /*01b0*/  UMOV UR7, 0x3fe62e42 ;  /* 0x3fe62e4200077882 */ /* 0x000fe20000000000 */
[----:B------:R-:W0:Y:S01]  /*01c0*/  MUFU.RCP64H R17, R5 ;  /* 0x0000000500117308 */ /* 0x000e220000001800 */
[----:B------:R-:W-:Y:S01]  /*01d0*/  IMAD.MOV.U32 R16, RZ, RZ, RZ ;  /* 0x000000ffff107224 */ /* 0x000fe200078e00ff */
[----:B------:R-:W-:Y:S02]  /*01e0*/  BSSY.RECONVERGENT B1, `(.L_x_389) ;  /* 0x000003b000017945 */ /* 0x000fe40003800200 */
[----:B------:R-:W-:Y:S01]  /*01f0*/  DFMA R8, R6, R8, 6.75539944105574400000e+15 ;  /* 0x433800000608742b */ /* 0x000fe20000000008 */
[----:B------:R-:W-:-:S07]  /*0200*/  FSETP.GEU.AND P0, PT, |R7|, 4.1917929649353027344, PT ;  /* 0x4086232b0700780b */ /* 0x000fce0003f0e200 */
[----:B------:R-:W-:Y:S02]  /*0210*/  DADD R10, R8, -6.75539944105574400000e+15 ;  /* 0xc3380000080a7429 */ /* 0x000fe40000000000 */
[----:B0-----:R-:W-:-:S06]  /*0220*/  DFMA R18, -|R2|, R16, 1 ;  /* 0x3ff000000212742b */ /* 0x001fcc0000000310 */
[----:B------:R-:W-:Y:S01]  /*0230*/  DFMA R12, R10, -UR6, R6 ;  /* 0x800000060a0c7c2b */ /* 0x000fe20008000006 */
[----:B------:R-:W-:Y:S01]  /*0240*/  UMOV UR6, 0x3b39803f ;  /* 0x3b39803f00067882 */ /* 0x000fe20000000000 */
[----:B------:R-:W-:-:S06]  /*0250*/  UMOV UR7, 0x3c7abc9e ;  /* 0x3c7abc9e00077882 */ /* 0x000fcc0000000000 */
[----:B------:R-:W-:Y:S01]  /*0260*/  DFMA R10, R10, -UR6, R12 ;  /* 0x800000060a0a7c2b */ /* 0x000fe2000800000c */
[----:B------:R-:W-:Y:S01]  /*0270*/  UMOV UR6, 0x69ce2bdf ;  /* 0x69ce2bdf00067882 */ /* 0x000fe20000000000 */
[----:B------:R-:W-:Y:S01]  /*0280*/  IMAD.MOV.U32 R12, RZ, RZ, -0x35dec16 ;  /* 0xfca213eaff0c7424 */ /* 0x000fe200078e00ff */
[----:B------:R-:W-:Y:S01]  /*0290*/  MOV R13, 0x3e928af3 ;  /* 0x3e928af3000d7802 */ /* 0x000fe20000000f00 */
        /* <DEDUP_REMOVED lines=28> */
[----:B------:R-:W-:-:S08]  /*0460*/  DFMA R12, R18, R18, R18 ;  /* 0x00000012120c722b */ /* 0x000fd00000000012 */
[----:B------:R-:W-:Y:S01]  /*0470*/  DFMA R12, R16, R12, R16 ;  /* 0x0000000c100c722b */ /* 0x000fe20000000010 */
[----:B------:R-:W-:Y:S01]  /*0480*/  IMAD R11, R8, 0x100000, R15 ;  /* 0x00100000080b7824 */ /* 0x000fe200078e020f */
[----:B------:R-:W-:Y:S01]  /*0490*/  MOV R10, R14 ;  /* 0x0000000e000a7202 */ /* 0x000fe20000000f00 */
[----:B------:R-:W-:Y:S02]  /*04a0*/  IMAD.MOV.U32 R16, RZ, RZ, -0x597efbda ;  /* 0xa6810426ff107424 */ /* 0x000fe400078e00ff */
[----:B------:R-:W-:Y:S01]  /*04b0*/  IMAD.MOV.U32 R17, RZ, RZ, 0x420a9923 ;  /* 0x420a9923ff117424 */ /* 0x000fe200078e00ff */
        /* <DEDUP_REMOVED lines=13> */
.L_x_390:
[----:B------:R-:W-:Y:S05]  /*0590*/  BSYNC.RECONVERGENT B1 ;  /* 0x0000000000017941 */ /* 0x000fea0003800200 */
.L_x_389:
[----:B------:R-:W-:Y:S01]  /*05a0*/  UMOV UR6, 0xa7e5a092 ;  /* 0xa7e5a09200067882 */ /* 0x000fe20000000000 */
[----:B------:R-:W-:Y:S01]  /*05b0*/  UMOV UR7, 0x41d8729d ;  /* 0x41d8729d00077882 */ /* 0x000fe20000000000 */
[----:B------:R-:W0:Y:S01]  /*05c0*/  MUFU.RSQ64H R7, R5 ;  /* 0x0000000500077308 */ /* 0x000e220000001c00 */
[----:B------:R-:W-:Y:S01]  /*05d0*/  DFMA R16, R12, UR6, -R16 ;  /* 0x000000060c107c2b */ /* 0x000fe20008000810 */
[----:B------:R-:W-:Y:S01]  /*05e0*/  UMOV UR6, 0xb3c5ffe0 ;  /* 0xb3c5ffe000067882 */ /* 0x000fe20000000000 */
[----:B------:R-:W-:Y:S01]  /*05f0*/  UMOV UR7, 0x42015d3d ;  /* 0x42015d3d00077882 */ /* 0x000fe20000000000 */
[----:B------:R-:W-:Y:S01]  /*0600*/  IMAD.MOV.U32 R6, RZ, RZ, RZ ;  /* 0x000000ffff067224 */ /* 0x000fe200078e00ff */
[----:B------:R-:W-:Y:S01]  /*0610*/  MOV R14, 0x0 ;  /* 0x00000000000e7802 */ /* 0x000fe20000000f00 */
[----:B------:R-:W-:-:S03]  /*0620*/  IMAD.MOV.U32 R15, RZ, RZ, 0x3fd80000 ;  /* 0x3fd80000ff0f7424 */ /* 0x000fc600078e00ff */
[----:B------:R-:W-:Y:S01]  /*0630*/  DFMA R16, R12, R16, UR6 ;  /* 0x000000060c107e2b */ /* 0x000fe20008000010 */
[----:B------:R-:W-:Y:S01]  /*0640*/  UMOV UR6, 0x9a3913c1 ;  /* 0x9a3913c100067882 */ /* 0x000fe20000000000 */
[----:B------:R-:W-:-:S06]  /*0650*/  UMOV UR7, 0x41e4d2d8 ;  /* 0x41e4d2d800077882 */ /* 0x000fcc0000000000 */
[----:B------:R-:W-:Y:S01]  /*0660*/  DFMA R16, R12, R16, -UR6 ;  /* 0x800000060c107e2b */ /* 0x000fe20008000010 */
[----:B------:R-:W-:Y:S01]  /*0670*/  UMOV UR6, 0x9b080398 ;  /* 0x9b08039800067882 */ /* 0x000fe20000000000 */
[----:B------:R-:W-:Y:S01]  /*0680*/  UMOV UR7, 0x41bdcdff ;  /* 0x41bdcdff00077882 */ /* 0x000fe20000000000 */
[----:B0-----:R-:W-:-:S05]  /*0690*/  DMUL R8, R6, R6 ;  /* 0x0000000606087228 */ /* 0x001fca0000000000 */
[----:B------:R-:W-:Y:S01]  /*06a0*/  DFMA R16, R12, R16, UR6 ;  /* 0x000000060c107e2b */ /* 0x000fe20008000010 */
[----:B------:R-:W-:Y:S01]  /*06b0*/  UMOV UR6, 0x1fb2ff9 ;  /* 0x01fb2ff900067882 */ /* 0x000fe20000000000 */
[----:B------:R-:W-:Y:S01]  /*06c0*/  UMOV UR7, 0x418c5f2e ;  /* 0x418c5f2e00077882 */ /* 0x000fe20000000000 */
[----:B------:R-:W-:-:S05]  /*06d0*/  DFMA R8, |R2|, -R8, 1 ;  /* 0x3ff000000208742b */ /* 0x000fca0000000a08 */
[----:B------:R-:W-:Y:S01]  /*06e0*/  DFMA R16, R12, R16, -UR6 ;  /* 0x800000060c107e2b */ /* 0x000fe20008000010 */
[----:B------:R-:W-:Y:S01]  /*06f0*/  UMOV UR6, 0x5fd54150 ;  /* 0x5fd5415000067882 */ /* 0x000fe20000000000 */
[----:B------:R-:W-:Y:S01]  /*0700*/  UMOV UR7, 0x4152fcfb ;  /* 0x4152fcfb00077882 */ /* 0x000fe20000000000 */
[----:B------:R-:W-:Y:S02]  /*0710*/  DFMA R14, R8, R14, 0.5 ;  /* 0x3fe00000080e742b */ /* 0x000fe4000000000e */
[----:B------:R-:W-:-:S03]  /*0720*/  DMUL R8, R6, R8 ;  /* 0x0000000806087228 */ /* 0x000fc60000000000 */
[----:B------:R-:W-:Y:S01]  /*0730*/  DFMA R16, R12, R16, UR6 ;  /* 0x000000060c107e2b */ /* 0x000fe20008000010 */
[----:B------:R-:W-:Y:S01]  /*0740*/  UMOV UR6, 0xd831fc06 ;  /* 0xd831fc0600067882 */ /* 0x000fe20000000000 */
[----:B------:R-:W-:-:S03]  /*0750*/  UMOV UR7, 0x41126d4c ;  /* 0x41126d4c00077882 */ /* 0x000fc60000000000 */
[----:B------:R-:W-:-:S03]  /*0760*/  DFMA R8, R8, R14, R6 ;  /* 0x0000000e0808722b */ /* 0x000fc60000000006 */
        /* <DEDUP_REMOVED lines=32> */
[----:B------:R-:W-:-:S08]  /*0970*/  DMUL R8, R8, R10 ;  /* 0x0000000a08087228 */ /* 0x000fd00000000000 */
[----:B------:R-:W-:-:S10]  /*0980*/  DMUL R8, R8, R10 ;  /* 0x0000000a08087228 */ /* 0x000fd40000000000 */
[----:B------:R-:W-:Y:S01]  /*0990*/  LOP3.LUT R9, R9, 0x80000000, R3, 0xb8, !PT ;  /* 0x8000000009097812 */ /* 0x000fe200078eb803 */
[----:B------:R-:W-:Y:S06]  /*09a0*/  BRA `(.L_x_391) ;  /* 0x0000000000cc7947 */ /* 0x000fec0003800000 */
.L_x_388:
[C---:B------:R-:W-:Y:S01]  /*09b0*/  DMUL R6, R2.reuse, R2 ;  /* 0x0000000202067228 */ /* 0x040fe20000000000 */
[----:B------:R-:W-:Y:S01]  /*09c0*/  IMAD.MOV.U32 R8, RZ, RZ, -0x3d76e750 ;  /* 0xc28918b0ff087424 */ /* 0x000fe200078e00ff */
[----:B------:R-:W-:Y:S01]  /*09d0*/  UMOV UR6, 0xe367973f ;  /* 0xe367973f00067882 */ /* 0x000fe20000000000 */
[----:B------:R-:W-:Y:S01]  /*09e0*/  IMAD.MOV.U32 R9, RZ, RZ, 0x38a76b71 ;  /* 0x38a76b71ff097424 */ /* 0x000fe200078e00ff */
[----:B------:R-:W-:Y:S01]  /*09f0*/  UMOV UR7, 0x38268d52 ;  /* 0x38268d5200077882 */ /* 0x000fe20000000000 */
[----:B------:R-:W-:-:S04]  /*0a00*/  DMUL R10, R2, 0.5 ;  /* 0x3fe00000020a7828 */ /* 0x000fc80000000000 */
        /* <DEDUP_REMOVED lines=44> */
[----:B------:R-:W-:-:S11]  /*0cd0*/  DFMA R8, R2, R8, R10 ;  /* 0x000000080208722b */ /* 0x000fd6000000000a */
.L_x_391:
[----:B------:R-:W-:Y:S05]  /*0ce0*/  BSYNC.RECONVERGENT B0 ;  /* 0x0000000000007941 */ /* 0x000fea0003800200 */
.L_x_387:
[----:B------:R-:W0:Y:S02]  /*0cf0*/  LDCU.64 UR6, c[0x0][0x388] ;  /* 0x00007100ff0677ac */ /* 0x000e240008000a00 */
[----:B0-----:R-:W-:-:S04]  /*0d00*/  IADD3 R2, P0, PT, R0, UR6, RZ ;  /* 0x0000000600027c10 */ /* 0x001fc8000ff1e0ff */
[----:B------:R-:W-:-:S05]  /*0d10*/  IADD3.X R3, PT, PT, R4, UR7, RZ, P0, !PT ;  /* 0x0000000704037c10 */ /* 0x000fca00087fe4ff */
[----:B------:R-:W-:Y:S01]  /*0d20*/  STG.E.64 desc[UR4][R2.64], R8 ;  /* 0x0000000802007986 */ /* 0x000fe2000c101b04 */
[----:B------:R-:W-:Y:S05]  /*0d30*/  EXIT ;  /* 0x000000000000794d */ /* 0x000fea0003800000 */
.L_x_392:
        /* <DEDUP_REMOVED lines=12> */
.L_x_534:


//--------------------- .text.math_cyl_bessel_i0  --------------------------
	.section	.text.math_cyl_bessel_i0,"ax",@progbits
	.align	128
        .global         math_cyl_bessel_i0
        .type           math_cyl_bessel_i0,@function
        .size           math_cyl_bessel_i0,(.L_x_535 - math_cyl_bessel_i0)
        .other          math_cyl_bessel_i0,@"STO_CUDA_ENTRY STV_DEFAULT"
math_cyl_bessel_i0:
.text.math_cyl_bessel_i0:
        /* <DEDUP_REMOVED lines=40> */
[----:B------:R-:W-:Y:S01]  /*0280*/  MOV R12, 0xfca213ea ;  /* 0xfca213ea000c7802 */ /* 0x000fe20000000f00 */
        /* <DEDUP_REMOVED lines=32> */
[----:B------:R-:W-:Y:S01]  /*0490*/  MOV R16, 0x4ff37461 ;  /* 0x4ff3746100107802 */ /* 0x000fe20000000f00 */
[----:B------:R-:W-:Y:S02]  /*04a0*/  IMAD.MOV.U32 R17, RZ, RZ, 0x41ffefdd ;  /* 0x41ffefddff117424 */ /* 0x000fe400078e00ff */
        /* <DEDUP_REMOVED lines=8> */
[----:B------:R-:W-:-:S04]  /*0530*/  @!P1 SHF.R.S32.HI R9, RZ, 0x1, R9 ;  /* 0x00000001ff099819 */ /* 0x000fc80000011409 */
[----:B------:R-:W-:Y:S01]  /*0540*/  @!P1 LEA R15, R9, R15, 0x14 ;  /* 0x0000000f090f9211 */ /* 0x000fe200078ea0ff */
[----:B------:R-:W-:-:S05]  /*0550*/  @!P1 IMAD.IADD R6, R8, 0x1, -R9 ;  /* 0x0000000108069824 */ /* 0x000fca00078e0a09 */
[----:B------:R-:W-:Y:S01]  /*0560*/  @!P1 LEA R7, R6, 0x3ff00000, 0x14 ;  /* 0x3ff0000006079811 */ /* 0x000fe200078ea0ff */
[----:B------:R-:W-:-:S06]  /*0570*/  @!P1 IMAD.MOV.U32 R6, RZ, RZ, RZ ;  /* 0x000000ffff069224 */ /* 0x000fcc00078e00ff */
[----:B------:R-:W-:-:S11]  /*0580*/  @!P1 DMUL R10, R14, R6 ;  /* 0x000000060e0a9228 */ /* 0x000fd60000000000 */
.L_x_396:
[----:B------:R-:W-:Y:S05]  /*0590*/  BSYNC.RECONVERGENT B1 ;  /* 0x0000000000017941 */ /* 0x000fea0003800200 */
.L_x_395:
[----:B------:R-:W-:Y:S01]  /*05a0*/  UMOV UR6, 0xfc237b1d ;  /* 0xfc237b1d00067882 */ /* 0x000fe20000000000 */
[----:B------:R-:W-:Y:S01]  /*05b0*/  UMOV UR7, 0x41f2f851 ;  /* 0x41f2f85100077882 */ /* 0x000fe20000000000 */
[----:B------:R-:W0:Y:S01]  /*05c0*/  MUFU.RSQ64H R7, R5 ;  /* 0x0000000500077308 */ /* 0x000e220000001c00 */
[----:B------:R-:W-:Y:S01]  /*05d0*/  DFMA R16, R12, UR6, R16 ;  /* 0x000000060c107c2b */ /* 0x000fe20008000010 */
[----:B------:R-:W-:Y:S01]  /*05e0*/  UMOV UR6, 0x7f57f70 ;  /* 0x07f57f7000067882 */ /* 0x000fe20000000000 */
[----:B------:R-:W-:Y:S01]  /*05f0*/  UMOV UR7, 0x41fa8a19 ;  /* 0x41fa8a1900077882 */ /* 0x000fe20000000000 */
[----:B------:R-:W-:-:S05]  /*0600*/  IMAD.MOV.U32 R6, RZ, RZ, RZ ;  /* 0x000000ffff067224 */ /* 0x000fca00078e00ff */
[----:B------:R-:W-:Y:S01]  /*0610*/  DFMA R16, R12, R16, -UR6 ;  /* 0x800000060c107e2b */ /* 0x000fe20008000010 */
[----:B------:R-:W-:Y:S01]  /*0620*/  UMOV UR6, 0x52851c22 ;  /* 0x52851c2200067882 */ /* 0x000fe20000000000 */
[----:B------:R-:W-:-:S06]  /*0630*/  UMOV UR7, 0x41e10b68 ;  /* 0x41e10b6800077882 */ /* 0x000fcc0000000000 */
[----:B------:R-:W-:Y:S01]  /*0640*/  DFMA R16, R12, R16, UR6 ;  /* 0x000000060c107e2b */ /* 0x000fe20008000010 */
[----:B------:R-:W-:Y:S01]  /*0650*/  UMOV UR6, 0x57ccb350 ;  /* 0x57ccb35000067882 */ /* 0x000fe20000000000 */
[----:B------:R-:W-:Y:S01]  /*0660*/  UMOV UR7, 0x41b925fc ;  /* 0x41b925fc00077882 */ /* 0x000fe20000000000 */
[----:B0-----:R-:W-:-:S05]  /*0670*/  DMUL R8, R6, R6 ;  /* 0x0000000606087228 */ /* 0x001fca0000000000 */
[----:B------:R-:W-:Y:S01]  /*0680*/  DFMA R16, R12, R16, -UR6 ;  /* 0x800000060c107e2b */ /* 0x000fe20008000010 */
[----:B------:R-:W-:Y:S01]  /*0690*/  UMOV UR6, 0xa7176974 ;  /* 0xa717697400067882 */ /* 0x000fe20000000000 */
[----:B------:R-:W-:Y:S01]  /*06a0*/  UMOV UR7, 0x41885261 ;  /* 0x4188526100077882 */ /* 0x000fe20000000000 */
[----:B------:R-:W-:Y:S01]  /*06b0*/  DFMA R8, |R2|, -R8, 1 ;  /* 0x3ff000000208742b */ /* 0x000fe20000000a08 */
[----:B------:R-:W-:Y:S01]  /*06c0*/  IMAD.MOV.U32 R2, RZ, RZ, 0x0 ;  /* 0x00000000ff027424 */ /* 0x000fe200078e00ff */
[----:B------:R-:W-:-:S03]  /*06d0*/  MOV R3, 0x3fd80000 ;  /* 0x3fd8000000037802 */ /* 0x000fc60000000f00 */
[----:B------:R-:W-:Y:S01]  /*06e0*/  DFMA R16, R12, R16, UR6 ;  /* 0x000000060c107e2b */ /* 0x000fe20008000010 */
[----:B------:R-:W-:Y:S01]  /*06f0*/  UMOV UR6, 0x24be44db ;  /* 0x24be44db00067882 */ /* 0x000fe20000000000 */
[----:B------:R-:W-:Y:S01]  /*0700*/  UMOV UR7, 0x41506bfa ;  /* 0x41506bfa00077882 */ /* 0x000fe20000000000 */
[----:B------:R-:W-:Y:S02]  /*0710*/  DFMA R2, R8, R2, 0.5 ;  /* 0x3fe000000802742b */ /* 0x000fe40000000002 */
[----:B------:R-:W-:-:S03]  /*0720*/  DMUL R8, R6, R8 ;  /* 0x0000000806087228 */ /* 0x000fc60000000000 */
[----:B------:R-:W-:Y:S01]  /*0730*/  DFMA R16, R12, R16, -UR6 ;  /* 0x800000060c107e2b */ /* 0x000fe20008000010 */
[----:B------:R-:W-:Y:S01]  /*0740*/  UMOV UR6, 0xda58b08 ;  /* 0x0da58b0800067882 */ /* 0x000fe20000000000 */
[----:B------:R-:W-:-:S03]  /*0750*/  UMOV UR7, 0x411003cc ;  /* 0x411003cc00077882 */ /* 0x000fc60000000000 */
[----:B------:R-:W-:-:S03]  /*0760*/  DFMA R2, R8, R2, R6 ;  /* 0x000000020802722b */ /* 0x000fc60000000006 */
        /* <DEDUP_REMOVED lines=32> */
[----:B------:R-:W-:-:S08]  /*0970*/  DMUL R2, R2, R10 ;  /* 0x0000000a02027228 */ /* 0x000fd00000000000 */
[----:B------:R-:W-:Y:S01]  /*0980*/  DMUL R2, R2, R10 ;  /* 0x0000000a02027228 */ /* 0x000fe20000000000 */
[----:B------:R-:W-:Y:S10]  /*0990*/  BRA `(.L_x_397) ;  /* 0x0000000000c87947 */ /* 0x000ff40003800000 */
.L_x_394:
        /* <DEDUP_REMOVED lines=48> */
[----:B------:R-:W-:-:S08]  /*0ca0*/  DFMA R6, R2, R6, 0.25 ;  /* 0x3fd000000206742b */ /* 0x000fd00000000006 */
[----:B------:R-:W-:-:S11]  /*0cb0*/  DFMA R2, R2, R6, 1 ;  /* 0x3ff000000202742b */ /* 0x000fd60000000006 */
.L_x_397:
[----:B------:R-:W-:Y:S05]  /*0cc0*/  BSYNC.RECONVERGENT B0 ;  /* 0x0000000000007941 */ /* 0x000fea0003800200 */
.L_x_393:
[----:B------:R-:W0:Y:S02]  /*0cd0*/  LDCU.64 UR6, c[0x0][0x388] ;  /* 0x00007100ff0677ac */ /* 0x000e240008000a00 */
[----:B0-----:R-:W-:-:S04]  /*0ce0*/  IADD3 R6, P0, PT, R0, UR6, RZ ;  /* 0x0000000600067c10 */ /* 0x001fc8000ff1e0ff */
[----:B------:R-:W-:-:S05]  /*0cf0*/  IADD3.X R7, PT, PT, R4, UR7, RZ, P0, !PT ;  /* 0x0000000704077c10 */ /* 0x000fca00087fe4ff */
[----:B------:R-:W-:Y:S01]  /*0d00*/  STG.E.64 desc[UR4][R6.64], R2 ;  /* 0x0000000206007986 */ /* 0x000fe2000c101b04 */
[----:B------:R-:W-:Y:S05]  /*0d10*/  EXIT ;  /* 0x000000000000794d */ /* 0x000fea0003800000 */
.L_x_398:
        /* <DEDUP_REMOVED lines=14> */
.L_x_535:


//--------------------- .text.math_cospi          --------------------------
	.section	.text.math_cospi,"ax",@progbits
	.align	128
        .global         math_cospi
        .type           math_cospi,@function
        .size           math_cospi,(.L_x_536 - math_cospi)
        .other          math_cospi,@"STO_CUDA_ENTRY STV_DEFAULT"
math_cospi:
.text.math_cospi:
        /* <DEDUP_REMOVED lines=17> */
[----:B-1----:R-:W2:Y:S02]  /*0110*/  LDG.E.64 R18, desc[UR4][R6.64] ;  /* 0x0000000406127981 */ /* 0x002ea4000c1e1b00 */
[----:B--2---:R-:W-:Y:S01]  /*0120*/  DMUL R4, RZ, R18 ;  /* 0x00000012ff047228 */ /* 0x004fe20000000000 */
[----:B------:R-:W-:-:S05]  /*0130*/  IMAD.SHL.U32 R3, R19, 0x2, RZ ;  /* 0x0000000213037824 */ /* 0x000fca00078e00ff */
[----:B------:R-:W-:-:S04]  /*0140*/  ISETP.GT.U32.AND P0, PT, R3, -0x79800000, PT ;  /* 0x868000000300780c */ /* 0x000fc80003f04070 */
[----:B------:R-:W-:Y:S02]  /*0150*/  FSEL R21, R5, R19, P0 ;  /* 0x0000001305157208 */ /* 0x000fe40000000000 */
[----:B------:R-:W-:-:S03]  /*0160*/  FSEL R18, R4, R18, P0 ;  /* 0x0000001204127208 */ /* 0x000fc60000000000 */
[----:B------:R-:W-:-:S04]  /*0170*/  VIADD R19, R21, 0x100000 ;  /* 0x0010000015137836 */ /* 0x000fc80000000000 */
[----:B------:R-:W1:Y:S02]  /*0180*/  F2I.S64.F64 R16, R18 ;  /* 0x0000001200107311 */ /* 0x000e640000301900 */
[----:B-1----:R-:W-:-:S04]  /*0190*/  VIADD R3, R16, 0x1 ;  /* 0x0000000110037836 */ /* 0x002fc80000000000 */
[----:B------:R-:W-:-:S05]  /*01a0*/  IMAD.SHL.U32 R4, R3, 0x40, RZ ;  /* 0x0000004003047824 */ /* 0x000fca00078e00ff */
[----:B------:R-:W-:-:S04]  /*01b0*/  LOP3.LUT R4, R4, 0x40, RZ, 0xc0, !PT ;  /* 0x0000004004047812 */ /* 0x000fc800078ec0ff */
[----:B0-----:R-:W-:-:S05]  /*01c0*/  IADD3 R24, P0, PT, R4, UR6, RZ ;  /* 0x0000000604187c10 */ /* 0x001fca000ff1e0ff */
[----:B------:R-:W-:-:S05]  /*01d0*/  IMAD.X R25, RZ, RZ, UR7, P0 ;  /* 0x00000007ff197e24 */ /* 0x000fca00080e06ff */
[----:B------:R-:W2:Y:S04]  /*01e0*/  LDG.E.128.CONSTANT R4, desc[UR4][R24.64] ;  /* 0x0000000418047981 */ /* 0x000ea8000c1e9d00 */
[----:B------:R-:W3:Y:S04]  /*01f0*/  LDG.E.128.CONSTANT R8, desc[UR4][R24.64+0x10] ;  /* 0x0000100418087981 */ /* 0x000ee8000c1e9d00 */
[----:B------:R-:W4:Y:S01]  /*0200*/  LDG.E.128.CONSTANT R12, desc[UR4][R24.64+0x20] ;  /* 0x00002004180c7981 */ /* 0x000f22000c1e9d00 */
[----:B------:R-:W0:Y:S01]  /*0210*/  FRND.F64 R22, R18 ;  /* 0x0000001200167313 */ /* 0x000e220000301800 */
[----:B------:R-:W-:Y:S01]  /*0220*/  IMAD.MOV.U32 R20, RZ, RZ, R18 ;  /* 0x000000ffff147224 */ /* 0x000fe200078e0012 */
[----:B------:R-:W-:Y:S01]  /*0230*/  UMOV UR6, 0x33145c07 ;  /* 0x33145c0700067882 */ /* 0x000fe20000000000 */
[----:B------:R-:W-:Y:S01]  /*0240*/  UMOV UR7, 0x3ca1a626 ;  /* 0x3ca1a62600077882 */ /* 0x000fe20000000000 */
[----:B------:R-:W-:-:S04]  /*0250*/  LOP3.LUT R26, R16, 0x1, RZ, 0xc0, !PT ;  /* 0x00000001101a7812 */ /* 0x000fc800078ec0ff */
[----:B------:R-:W-:-:S04]  /*0260*/  ISETP.NE.U32.AND P0, PT, R26, 0x1, PT ;  /* 0x000000011a00780c */ /* 0x000fc80003f05070 */
[----:B------:R-:W-:Y:S01]  /*0270*/  ISETP.NE.U32.AND.EX P0, PT, RZ, RZ, PT, P0 ;  /* 0x000000ffff00720c */ /* 0x000fe20003f05100 */
[----:B0-----:R-:W-:-:S08]  /*0280*/  DFMA R22, R22, -0.5, R20 ;  /* 0xbfe000001616782b */ /* 0x001fd00000000014 */
[----:B------:R-:W-:Y:S01]  /*0290*/  DMUL R20, R22, UR6 ;  /* 0x0000000616147c28 */ /* 0x000fe20008000000 */
[----:B------:R-:W-:Y:S01]  /*02a0*/  UMOV UR6, 0x54442d18 ;  /* 0x54442d1800067882 */ /* 0x000fe20000000000 */
[----:B------:R-:W-:-:S06]  /*02b0*/  UMOV UR7, 0x400921fb ;  /* 0x400921fb00077882 */ /* 0x000fcc0000000000 */
[----:B------:R-:W-:Y:S01]  /*02c0*/  DFMA R16, R22, UR6, R20 ;  /* 0x0000000616107c2b */ /* 0x000fe20008000014 */
[----:B------:R-:W0:Y:S01]  /*02d0*/  LDCU.64 UR6, c[0x0][0x388] ;  /* 0x00007100ff0677ac */ /* 0x000e220008000a00 */
[----:B------:R-:W-:Y:S02]  /*02e0*/  IMAD.MOV.U32 R20, RZ, RZ, 0x79785eba ;  /* 0x79785ebaff147424 */ /* 0x000fe400078e00ff */
[----:B------:R-:W-:-:S03]  /*02f0*/  IMAD.MOV.U32 R21, RZ, RZ, 0x3de5db65 ;  /* 0x3de5db65ff157424 */ /* 0x000fc600078e00ff */
[----:B------:R-:W-:Y:S01]  /*0300*/  FSEL R20, -R20, 4.2945490664224492434e-19, !P0 ;  /* 0x20fd816414147808 */ /* 0x000fe20004000100 */
[----:B------:R-:W-:Y:S01]  /*0310*/  DMUL R18, R16, R16 ;  /* 0x0000001010127228 */ /* 0x000fe20000000000 */
[----:B------:R-:W-:-:S07]  /*0320*/  FSEL R21, R21, -0.082518599927425384521, !P0 ;  /* 0xbda8ff8315157808 */ /* 0x000fce0004000000 */
[----:B--2---:R-:W-:-:S08]  /*0330*/  DFMA R4, R18, R20, R4 ;  /* 0x000000141204722b */ /* 0x004fd00000000004 */
[----:B------:R-:W-:-:S08]  /*0340*/  DFMA R4, R18, R4, R6 ;  /* 0x000000041204722b */ /* 0x000fd00000000006 */
[----:B---3--:R-:W-:Y:S01]  /*0350*/  DFMA R4, R18, R4, R8 ;  /* 0x000000041204722b */ /* 0x008fe20000000008 */
[----:B0-----:R-:W-:-:S04]  /*0360*/  IADD3 R8, P1, PT, R0, UR6, RZ ;  /* 0x0000000600087c10 */ /* 0x001fc8000ff3e0ff */
[----:B------:R-:W-:-:S03]  /*0370*/  IADD3.X R9, PT, PT, R2, UR7, RZ, P1, !PT ;  /* 0x0000000702097c10 */ /* 0x000fc60008ffe4ff */
        /* <DEDUP_REMOVED lines=13> */
.L_x_399:
        /* <DEDUP_REMOVED lines=11> */
.L_x_536:


//--------------------- .text.math_cosh           --------------------------
	.section	.text.math_cosh,"ax",@progbits
	.align	128
        .global         math_cosh
        .type           math_cosh,@function
        .size           math_cosh,(.L_x_537 - math_cosh)
        .other          math_cosh,@"STO_CUDA_ENTRY STV_DEFAULT"
math_cosh:
.text.math_cosh:
        /* <DEDUP_REMOVED lines=20> */
[----:B------:R-:W-:-:S13]  /*0140*/  ISETP.GT.U32.AND P0, PT, R7, 0x408633ce, PT ;  /* 0x408633ce0700780c */ /* 0x000fda0003f04070 */
[----:B------:R-:W-:Y:S05]  /*0150*/  @P0 BRA `(.L_x_401) ;  /* 0x0000000000c80947 */ /* 0x000fea0003800000 */
[----:B------:R-:W-:Y:S01]  /*0160*/  IMAD.MOV.U32 R4, RZ, RZ, 0x652b82fe ;  /* 0x652b82feff047424 */ /* 0x000fe200078e00ff */
[----:B------:R-:W-:Y:S01]  /*0170*/  UMOV UR6, 0xfefa39ef ;  /* 0xfefa39ef00067882 */ /* 0x000fe20000000000 */
[----:B------:R-:W-:Y:S01]  /*0180*/  IMAD.MOV.U32 R5, RZ, RZ, 0x3ff71547 ;  /* 0x3ff71547ff057424 */ /* 0x000fe200078e00ff */
[----:B------:R-:W-:-:S05]  /*0190*/  UMOV UR7, 0x3fe62e42 ;  /* 0x3fe62e4200077882 */ /* 0x000fca0000000000 */
[----:B------:R-:W-:-:S08]  /*01a0*/  DFMA R4, R6, R4, 6.75539944105574400000e+15 ;  /* 0x433800000604742b */ /* 0x000fd00000000004 */
        /* <DEDUP_REMOVED lines=36> */
[----:B------:R-:W-:-:S04]  /*03f0*/  IMAD R4, R4, 0x100000, R9 ;  /* 0x0010000004047824 */ /* 0x000fc800078e0209 */
[----:B------:R-:W-:Y:S02]  /*0400*/  VIADD R9, R4, 0xffe00000 ;  /* 0xffe0000004097836 */ /* 0x000fe40000000000 */
[----:B------:R-:W-:Y:S02]  /*0410*/  IMAD.MOV.U32 R4, RZ, RZ, RZ ;  /* 0x000000ffff047224 */ /* 0x000fe400078e00ff */
[----:B------:R-:W0:Y:S04]  /*0420*/  MUFU.RCP64H R5, R9 ;  /* 0x0000000900057308 */ /* 0x000e280000001800 */
[----:B0-----:R-:W-:-:S08]  /*0430*/  DFMA R6, -R8, R4, 1 ;  /* 0x3ff000000806742b */ /* 0x001fd00000000104 */
[----:B------:R-:W-:-:S08]  /*0440*/  DFMA R6, R6, R6, R6 ;  /* 0x000000060606722b */ /* 0x000fd00000000006 */
[----:B------:R-:W-:-:S08]  /*0450*/  DFMA R6, R4, R6, R4 ;  /* 0x000000060406722b */ /* 0x000fd00000000004 */
[----:B------:R-:W-:Y:S01]  /*0460*/  DFMA R6, R6, 0.0625, R8 ;  /* 0x3fb000000606782b */ /* 0x000fe20000000008 */
[----:B------:R-:W-:Y:S10]  /*0470*/  BRA `(.L_x_402) ;  /* 0x00000000000c7947 */ /* 0x000ff40003800000 */
.L_x_401:
[----:B------:R-:W-:-:S06]  /*0480*/  DSETP.GTU.AND P0, PT, R4, +INF , PT ;  /* 0x7ff000000400742a */ /* 0x000fcc0003f0c000 */
[----:B------:R-:W-:Y:S02]  /*0490*/  FSEL R6, R4, RZ, P0 ;  /* 0x000000ff04067208 */ /* 0x000fe40000000000 */
[----:B------:R-:W-:-:S07]  /*04a0*/  FSEL R7, R5, +QNAN , P0 ;  /* 0x7ff0000005077808 */ /* 0x000fce0000000000 */
.L_x_402:
[----:B------:R-:W-:Y:S05]  /*04b0*/  BSYNC.RECONVERGENT B0 ;  /* 0x0000000000007941 */ /* 0x000fea0003800200 */
.L_x_400:
[----:B------:R-:W0:Y:S01]  /*04c0*/  LDCU.64 UR6, c[0x0][0x388] ;  /* 0x00007100ff0677ac */ /* 0x000e220008000a00 */
[----:B------:R-:W-:Y:S01]  /*04d0*/  DADD R6, R6, R6 ;  /* 0x0000000006067229 */ /* 0x000fe20000000006 */
[----:B0-----:R-:W-:-:S04]  /*04e0*/  IADD3 R4, P0, PT, R0, UR6, RZ ;  /* 0x0000000600047c10 */ /* 0x001fc8000ff1e0ff */
[----:B------:R-:W-:-:S05]  /*04f0*/  IADD3.X R5, PT, PT, R2, UR7, RZ, P0, !PT ;  /* 0x0000000702057c10 */ /* 0x000fca00087fe4ff */
[----:B------:R-:W-:Y:S01]  /*0500*/  STG.E.64 desc[UR4][R4.64], R6 ;  /* 0x0000000604007986 */ /* 0x000fe2000c101b04 */
[----:B------:R-:W-:Y:S05]  /*0510*/  EXIT ;  /* 0x000000000000794d */ /* 0x000fea0003800000 */
.L_x_403:
        /* <DEDUP_REMOVED lines=14> */
.L_x_537:


//--------------------- .text.math_cos            --------------------------
	.section	.text.math_cos,"ax",@progbits
	.align	128
        .global         math_cos
        .type           math_cos,@function
        .size           math_cos,(.L_x_494 - math_cos)
        .other          math_cos,@"STO_CUDA_ENTRY STV_DEFAULT"
math_cos:
.text.math_cos:
        /* <DEDUP_REMOVED lines=41> */
[----:B------:R-:W-:Y:S05]  /*0290*/  CALL.REL.NOINC `($math_cos$__internal_trig_reduction_slowpathd) ;  /* 0x0000000000947944 */ /* 0x000fea0003c00000 */
.L_x_407:
[----:B------:R-:W-:Y:S05]  /*02a0*/  BSYNC.RECONVERGENT B0 ;  /* 0x0000000000007941 */ /* 0x000fea0003800200 */
.L_x_406:
[----:B------:R-:W-:-:S07]  /*02b0*/  VIADD R0, R0, 0x1 ;  /* 0x0000000100007836 */ /* 0x000fce0000000000 */
.L_x_405:
[----:B------:R-:W-:Y:S05]  /*02c0*/  BSYNC.RECONVERGENT B1 ;  /* 0x0000000000017941 */ /* 0x000fea0003800200 */
.L_x_404:
        /* <DEDUP_REMOVED lines=34> */
        .type           $math_cos$__internal_trig_reduction_slowpathd,@function
        .size           $math_cos$__internal_trig_reduction_slowpathd,(.L_x_494 - $math_cos$__internal_trig_reduction_slowpathd)
$math_cos$__internal_trig_reduction_slowpathd:
        /* <DEDUP_REMOVED lines=25> */
.L_x_412:
        /* <DEDUP_REMOVED lines=29> */
.L_x_411:
[----:B------:R-:W-:-:S07]  /*0850*/  IMAD.MOV.U32 R15, RZ, RZ, R0 ;  /* 0x000000ffff0f7224 */ /* 0x000fce00078e0000 */
.L_x_410:
[----:B------:R-:W-:Y:S05]  /*0860*/  BSYNC.RECONVERGENT B2 ;  /* 0x0000000000027941 */ /* 0x000fea0003800200 */
.L_x_409:
        /* <DEDUP_REMOVED lines=60> */
.L_x_414:
[----:B------:R-:W-:Y:S05]  /*0c30*/  BSYNC.RECONVERGENT B2 ;  /* 0x0000000000027941 */ /* 0x000fea0003800200 */
.L_x_413:
        /* <DEDUP_REMOVED lines=36> */
.L_x_408:
[----:B------:R-:W-:Y:S02]  /*0e80*/  IMAD.MOV.U32 R15, RZ, RZ, 0x0 ;  /* 0x00000000ff0f7424 */ /* 0x000fe400078e00ff */
[----:B------:R-:W-:Y:S02]  /*0e90*/  IMAD.MOV.U32 R0, RZ, RZ, R4 ;  /* 0x000000ffff007224 */ /* 0x000fe400078e0004 */
[----:B------:R-:W-:Y:S05]  /*0ea0*/  RET.REL.NODEC R14 `(math_cos) ;  /* 0xfffffff00e547950 */ /* 0x000fea0003c3ffff */
.L_x_415:
        /* <DEDUP_REMOVED lines=13> */
.L_x_494:


//--------------------- .text.math_ceil           --------------------------
	.section	.text.math_ceil,"ax",@progbits
	.align	128
        .global         math_ceil
        .type           math_ceil,@function
        .size           math_ceil,(.L_x_539 - math_ceil)
        .other          math_ceil,@"STO_CUDA_ENTRY STV_DEFAULT"
math_ceil:
.text.math_ceil:
        /* <DEDUP_REMOVED lines=20> */
[----:B--2---:R-:W0:Y:S04]  /*0140*/  FRND.F64.CEIL R2, R2 ;  /* 0x0000000200027313 */ /* 0x004e280000309800 */
[----:B0-----:R-:W-:Y:S01]  /*0150*/  STG.E.64 desc[UR4][R6.64], R2 ;  /* 0x0000000206007986 */ /* 0x001fe2000c101b04 */
[----:B------:R-:W-:Y:S05]  /*0160*/  EXIT ;  /* 0x000000000000794d */ /* 0x000fea0003800000 */
.L_x_416:
        /* <DEDUP_REMOVED lines=9> */
.L_x_539:


//--------------------- .text.math_cbrt           --------------------------
	.section	.text.math_cbrt,"ax",@progbits
	.align	128
        .global         math_cbrt
        .type           math_cbrt,@function
        .size           math_cbrt,(.L_x_540 - math_cbrt)
        .other          math_cbrt,@"STO_CUDA_ENTRY STV_DEFAULT"
math_cbrt:
.text.math_cbrt:
        /* <DEDUP_REMOVED lines=16> */
[----:B------:R-:W-:Y:S01]  /*0100*/  IMAD.MOV.U32 R14, RZ, RZ, RZ ;  /* 0x000000ffff0e7224 */ /* 0x000fe200078e00ff */
[----:B------:R-:W0:Y:S04]  /*0110*/  LDCU.64 UR6, c[0x0][0x388] ;  /* 0x00007100ff0677ac */ /* 0x000e280008000a00 */
[----:B-1----:R-:W2:Y:S01]  /*0120*/  LDG.E.64 R2, desc[UR4][R2.64] ;  /* 0x0000000402027981 */ /* 0x002ea2000c1e1b00 */
[----:B0-----:R-:W-:Y:S02]  /*0130*/  IADD3 R4, P1, PT, R4, UR6, RZ ;  /* 0x0000000604047c10 */ /* 0x001fe4000ff3e0ff */
        /* <DEDUP_REMOVED lines=13> */
[----:B0-----:R-:W-:-:S06]  /*0210*/  FMUL R19, R18, 0.3333333432674407959 ;  /* 0x3eaaaaab12137820 */ /* 0x001fcc0000400000 */
[----:B------:R-:W0:Y:S08]  /*0220*/  MUFU.EX2 R6, R19 ;  /* 0x0000001300067308 */ /* 0x000e300000000800 */
[----:B0-----:R-:W0:Y:S02]  /*0230*/  F2F.F64.F32 R6, R6 ;  /* 0x0000000600067310 */ /* 0x001e240000201800 */
[----:B0-----:R-:W-:-:S10]  /*0240*/  DMUL R10, R6, R6 ;  /* 0x00000006060a7228 */ /* 0x001fd40000000000 */
[----:B------:R-:W-:Y:S02]  /*0250*/  VIADD R13, R11, 0x100000 ;  /* 0x001000000b0d7836 */ /* 0x000fe40000000000 */
[----:B------:R-:W-:-:S06]  /*0260*/  IMAD.MOV.U32 R12, RZ, RZ, R10 ;  /* 0x000000ffff0c7224 */ /* 0x000fcc00078e000a */
[C-C-:B------:R-:W-:Y:S02]  /*0270*/  DFMA R12, R6.reuse, R12, R8.reuse ;  /* 0x0000000c060c722b */ /* 0x140fe40000000008 */
[----:B------:R-:W-:Y:S01]  /*0280*/  DFMA R8, -R6, R10, R8 ;  /* 0x0000000a0608722b */ /* 0x000fe20000000108 */
[----:B------:R-:W-:-:S03]  /*0290*/  VIADD R11, R5, 0xfee ;  /* 0x00000fee050b7836 */ /* 0x000fc60000000000 */
[----:B------:R-:W0:Y:S01]  /*02a0*/  MUFU.RCP64H R15, R13 ;  /* 0x0000000d000f7308 */ /* 0x000e220000001800 */
[----:B------:R-:W-:Y:S01]  /*02b0*/  @P0 VIADD R11, R5, 0x100000 ;  /* 0x00100000050b0836 */ /* 0x000fe20000000000 */
[----:B0-----:R-:W-:-:S08]  /*02c0*/  DFMA R16, -R12, R14, 1 ;  /* 0x3ff000000c10742b */ /* 0x001fd0000000010e */
[----:B------:R-:W-:-:S08]  /*02d0*/  DFMA R16, R16, R16, R16 ;  /* 0x000000101010722b */ /* 0x000fd00000000010 */
[----:B------:R-:W-:-:S08]  /*02e0*/  DFMA R16, R14, R16, R14 ;  /* 0x000000100e10722b */ /* 0x000fd0000000000e */
[----:B------:R-:W-:-:S08]  /*02f0*/  DMUL R8, R16, R8 ;  /* 0x0000000810087228 */ /* 0x000fd00000000000 */
[----:B------:R-:W-:Y:S02]  /*0300*/  DFMA R8, R6, R8, R6 ;  /* 0x000000080608722b */ /* 0x000fe40000000006 */
[----:B------:R-:W-:-:S08]  /*0310*/  DADD R6, R2, R2 ;  /* 0x0000000002067229 */ /* 0x000fd00000000002 */
[----:B------:R-:W-:Y:S01]  /*0320*/  IMAD R5, R11, 0x100000, R9 ;  /* 0x001000000b057824 */ /* 0x000fe200078e0209 */
[----:B------:R-:W-:-:S04]  /*0330*/  DSETP.NE.AND P0, PT, R6, R2, PT ;  /* 0x000000020600722a */ /* 0x000fc80003f05000 */
[----:B------:R-:W-:Y:S02]  /*0340*/  LOP3.LUT R3, R5, 0x80000000, R3, 0xb8, !PT ;  /* 0x8000000005037812 */ /* 0x000fe400078eb803 */
[----:B------:R-:W-:Y:S02]  /*0350*/  IADD3.X R5, PT, PT, R0, UR7, RZ, P1, !PT ;  /* 0x0000000700057c10 */ /* 0x000fe40008ffe4ff */
[----:B------:R-:W-:Y:S02]  /*0360*/  FSEL R8, R6, R8, !P0 ;  /* 0x0000000806087208 */ /* 0x000fe40004000000 */
[----:B------:R-:W-:-:S05]  /*0370*/  FSEL R9, R7, R3, !P0 ;  /* 0x0000000307097208 */ /* 0x000fca0004000000 */
[----:B------:R-:W-:Y:S01]  /*0380*/  STG.E.64 desc[UR4][R4.64], R8 ;  /* 0x0000000804007986 */ /* 0x000fe2000c101b04 */
[----:B------:R-:W-:Y:S05]  /*0390*/  EXIT ;  /* 0x000000000000794d */ /* 0x000fea0003800000 */
.L_x_417:
        /* <DEDUP_REMOVED lines=14> */
.L_x_540:


//--------------------- .text.math_atanh          --------------------------
	.section	.text.math_atanh,"ax",@progbits
	.align	128
        .global         math_atanh
        .type           math_atanh,@function
        .size           math_atanh,(.L_x_495 - math_atanh)
        .other          math_atanh,@"STO_CUDA_ENTRY STV_DEFAULT"
math_atanh:
.text.math_atanh:
        /* <DEDUP_REMOVED lines=19> */
[----:B--2---:R-:W-:-:S06]  /*0130*/  DADD R4, -|R6|, 1 ;  /* 0x3ff0000006047429 */ /* 0x004fcc0000000300 */
[----:B------:R-:W0:Y:S02]  /*0140*/  MUFU.RCP64H R3, R5 ;  /* 0x0000000500037308 */ /* 0x000e240000001800 */
[----:B0-----:R-:W-:-:S08]  /*0150*/  DFMA R8, -R4, R2, 1 ;  /* 0x3ff000000408742b */ /* 0x001fd00000000102 */
[----:B------:R-:W-:-:S08]  /*0160*/  DFMA R8, R8, R8, R8 ;  /* 0x000000080808722b */ /* 0x000fd00000000008 */
[----:B------:R-:W-:Y:S02]  /*0170*/  DFMA R2, R2, R8, R2 ;  /* 0x000000080202722b */ /* 0x000fe40000000002 */
[----:B------:R-:W-:-:S06]  /*0180*/  DADD R8, |R6|, |R6| ;  /* 0x0000000006087229 */ /* 0x000fcc0000000606 */
[----:B------:R-:W-:-:S04]  /*0190*/  DFMA R10, -R4, R2, 1 ;  /* 0x3ff00000040a742b */ /* 0x000fc80000000102 */
[----:B------:R-:W-:-:S04]  /*01a0*/  FSETP.GEU.AND P1, PT, |R9|, 6.5827683646048100446e-37, PT ;  /* 0x036000000900780b */ /* 0x000fc80003f2e200 */
        /* <DEDUP_REMOVED lines=12> */
[----:B------:R-:W-:Y:S05]  /*0270*/  CALL.REL.NOINC `($__internal_19_$__cuda_sm20_div_rn_f64_full) ;  /* 0x0000000800547944 */ /* 0x000fea0003c00000 */
[----:B------:R-:W-:Y:S02]  /*0280*/  IMAD.MOV.U32 R2, RZ, RZ, R4 ;  /* 0x000000ffff027224 */ /* 0x000fe400078e0004 */
[----:B------:R-:W-:-:S07]  /*0290*/  IMAD.MOV.U32 R3, RZ, RZ, R5 ;  /* 0x000000ffff037224 */ /* 0x000fce00078e0005 */
.L_x_419:
[----:B------:R-:W-:Y:S05]  /*02a0*/  BSYNC.RECONVERGENT B0 ;  /* 0x0000000000007941 */ /* 0x000fea0003800200 */
.L_x_418:
[C---:B------:R-:W-:Y:S01]  /*02b0*/  FSETP.GT.AND P0, PT, R3.reuse, -1.6999999284744262695, PT ;  /* 0xbfd999990300780b */ /* 0x040fe20003f04000 */
[----:B------:R-:W-:Y:S03]  /*02c0*/  BSSY.RECONVERGENT B0, `(.L_x_420) ;  /* 0x0000089000007945 */ /* 0x000fe60003800200 */
        /* <DEDUP_REMOVED lines=21> */
[----:B------:R-:W-:Y:S05]  /*0420*/  CALL.REL.NOINC `($__internal_19_$__cuda_sm20_div_rn_f64_full) ;  /* 0x0000000400e87944 */ /* 0x000fea0003c00000 */
.L_x_423:
[----:B------:R-:W-:Y:S05]  /*0430*/  BSYNC.RECONVERGENT B1 ;  /* 0x0000000000017941 */ /* 0x000fea0003800200 */
.L_x_422:
        /* <DEDUP_REMOVED lines=30> */
.L_x_421:
        /* <DEDUP_REMOVED lines=77> */
.L_x_425:
[----:B------:R-:W-:Y:S01]  /*0af0*/  IMAD.MOV.U32 R2, RZ, RZ, 0x0 ;  /* 0x00000000ff027424 */ /* 0x000fe200078e00ff */
[----:B------:R-:W-:Y:S01]  /*0b00*/  LOP3.LUT P0, RZ, R9, 0x7fffffff, RZ, 0xc0, !PT ;  /* 0x7fffffff09ff7812 */ /* 0x000fe2000780c0ff */
[----:B------:R-:W-:-:S06]  /*0b10*/  IMAD.MOV.U32 R3, RZ, RZ, 0x7ff00000 ;  /* 0x7ff00000ff037424 */ /* 0x000fcc00078e00ff */
[----:B------:R-:W-:-:S10]  /*0b20*/  DFMA R2, R8, R2, +INF ;  /* 0x7ff000000802742b */ /* 0x000fd40000000002 */
[----:B------:R-:W-:Y:S02]  /*0b30*/  FSEL R2, R2, RZ, P0 ;  /* 0x000000ff02027208 */ /* 0x000fe40000000000 */
[----:B------:R-:W-:-:S07]  /*0b40*/  FSEL R3, R3, -QNAN , P0 ;  /* 0xfff0000003037808 */ /* 0x000fce0000000000 */
.L_x_424:
[----:B------:R-:W-:Y:S05]  /*0b50*/  BSYNC.RECONVERGENT B0 ;  /* 0x0000000000007941 */ /* 0x000fea0003800200 */
.L_x_420:
[----:B------:R-:W0:Y:S01]  /*0b60*/  LDCU.64 UR6, c[0x0][0x388] ;  /* 0x00007100ff0677ac */ /* 0x000e220008000a00 */
[----:B------:R-:W-:-:S10]  /*0b70*/  DMUL R2, R2, 0.5 ;  /* 0x3fe0000002027828 */ /* 0x000fd40000000000 */
[----:B------:R-:W-:Y:S02]  /*0b80*/  LOP3.LUT R3, R3, 0x80000000, R7, 0xb8, !PT ;  /* 0x8000000003037812 */ /* 0x000fe400078eb807 */
[----:B0-----:R-:W-:-:S04]  /*0b90*/  IADD3 R4, P0, PT, R0, UR6, RZ ;  /* 0x0000000600047c10 */ /* 0x001fc8000ff1e0ff */
[----:B------:R-:W-:-:S05]  /*0ba0*/  IADD3.X R5, PT, PT, R14, UR7, RZ, P0, !PT ;  /* 0x000000070e057c10 */ /* 0x000fca00087fe4ff */
[----:B------:R-:W-:Y:S01]  /*0bb0*/  STG.E.64 desc[UR4][R4.64], R2 ;  /* 0x0000000204007986 */ /* 0x000fe2000c101b04 */
[----:B------:R-:W-:Y:S05]  /*0bc0*/  EXIT ;  /* 0x000000000000794d */ /* 0x000fea0003800000 */
        .weak           $__internal_19_$__cuda_sm20_div_rn_f64_full
        .type           $__internal_19_$__cuda_sm20_div_rn_f64_full,@function
        .size           $__internal_19_$__cuda_sm20_div_rn_f64_full,(.L_x_495 - $__internal_19_$__cuda_sm20_div_rn_f64_full)
$__internal_19_$__cuda_sm20_div_rn_f64_full:
        /* <DEDUP_REMOVED lines=10> */
[C---:B------:R-:W-:Y:S01]  /*0c70*/  ISETP.GE.U32.AND P1, PT, R16.reuse, R17, PT ;  /* 0x000000111000720c */ /* 0x040fe20003f26070 */
[----:B------:R-:W-:Y:S02]  /*0c80*/  IMAD.MOV.U32 R26, RZ, RZ, R17 ;  /* 0x000000ffff1a7224 */ /* 0x000fe400078e0011 */
[----:B------:R-:W-:Y:S01]  /*0c90*/  @!P2 LOP3.LUT R15, R9, 0x7ff00000, RZ, 0xc0, !PT ;  /* 0x7ff00000090fa812 */ /* 0x000fe200078ec0ff */
[----:B------:R-:W-:Y:S01]  /*0ca0*/  @!P2 IMAD.MOV.U32 R24, RZ, RZ, RZ ;  /* 0x000000ffff18a224 */ /* 0x000fe200078e00ff */
        /* <DEDUP_REMOVED lines=8> */
[----:B------:R-:W-:-:S07]  /*0d30*/  IMAD.MOV.U32 R19, RZ, RZ, R16 ;  /* 0x000000ffff137224 */ /* 0x000fce00078e0010 */
[----:B------:R-:W-:-:S08]  /*0d40*/  DFMA R12, R12, R12, R12 ;  /* 0x0000000c0c0c722b */ /* 0x000fd0000000000c */
[----:B------:R-:W-:Y:S01]  /*0d50*/  DFMA R20, R20, R12, R20 ;  /* 0x0000000c1414722b */ /* 0x000fe20000000014 */
[----:B------:R-:W-:Y:S01]  /*0d60*/  SEL R13, R15, 0x63400000, !P1 ;  /* 0x634000000f0d7807 */ /* 0x000fe20004800000 */
[----:B------:R-:W-:-:S03]  /*0d70*/  IMAD.MOV.U32 R12, RZ, RZ, R10 ;  /* 0x000000ffff0c7224 */ /* 0x000fc600078e000a */
[----:B------:R-:W-:-:S03]  /*0d80*/  LOP3.LUT R13, R13, 0x800fffff, R11, 0xf8, !PT ;  /* 0x800fffff0d0d7812 */ /* 0x000fc600078ef80b */
[----:B------:R-:W-:-:S03]  /*0d90*/  DFMA R22, R20, -R4, 1 ;  /* 0x3ff000001416742b */ /* 0x000fc60000000804 */
[----:B------:R-:W-:-:S05]  /*0da0*/  @!P2 DFMA R12, R12, 2, -R24 ;  /* 0x400000000c0ca82b */ /* 0x000fca0000000818 */
[----:B------:R-:W-:-:S05]  /*0db0*/  DFMA R22, R20, R22, R20 ;  /* 0x000000161416722b */ /* 0x000fca0000000014 */
[----:B------:R-:W-:-:S03]  /*0dc0*/  @!P2 LOP3.LUT R19, R13, 0x7ff00000, RZ, 0xc0, !PT ;  /* 0x7ff000000d13a812 */ /* 0x000fc600078ec0ff */
[----:B------:R-:W-:Y:S02]  /*0dd0*/  DMUL R20, R22, R12 ;  /* 0x0000000c16147228 */ /* 0x000fe40000000000 */
[----:B------:R-:W-:-:S05]  /*0de0*/  VIADD R17, R19, 0xffffffff ;  /* 0xffffffff13117836 */ /* 0x000fca0000000000 */
[----:B------:R-:W-:Y:S01]  /*0df0*/  ISETP.GT.U32.AND P0, PT, R17, 0x7feffffe, PT ;  /* 0x7feffffe1100780c */ /* 0x000fe20003f04070 */
[----:B------:R-:W-:Y:S01]  /*0e00*/  VIADD R17, R26, 0xffffffff ;  /* 0xffffffff1a117836 */ /* 0x000fe20000000000 */
[----:B------:R-:W-:-:S04]  /*0e10*/  DFMA R24, R20, -R4, R12 ;  /* 0x800000041418722b */ /* 0x000fc8000000000c */
[----:B------:R-:W-:-:S04]  /*0e20*/  ISETP.GT.U32.OR P0, PT, R17, 0x7feffffe, P0 ;  /* 0x7feffffe1100780c */ /* 0x000fc80000704470 */
[----:B------:R-:W-:-:S09]  /*0e30*/  DFMA R24, R22, R24, R20 ;  /* 0x000000181618722b */ /* 0x000fd20000000014 */
        /* <DEDUP_REMOVED lines=28> */
.L_x_427:
        /* <DEDUP_REMOVED lines=16> */
.L_x_430:
[----:B------:R-:W-:Y:S01]  /*1100*/  LOP3.LUT R17, R9, 0x80000, RZ, 0xfc, !PT ;  /* 0x0008000009117812 */ /* 0x000fe200078efcff */
[----:B------:R-:W-:Y:S01]  /*1110*/  IMAD.MOV.U32 R16, RZ, RZ, R8 ;  /* 0x000000ffff107224 */ /* 0x000fe200078e0008 */
[----:B------:R-:W-:Y:S06]  /*1120*/  BRA `(.L_x_428) ;  /* 0x0000000000087947 */ /* 0x000fec0003800000 */
.L_x_429:
[----:B------:R-:W-:Y:S01]  /*1130*/  LOP3.LUT R17, R11, 0x80000, RZ, 0xfc, !PT ;  /* 0x000800000b117812 */ /* 0x000fe200078efcff */
[----:B------:R-:W-:-:S07]  /*1140*/  IMAD.MOV.U32 R16, RZ, RZ, R10 ;  /* 0x000000ffff107224 */ /* 0x000fce00078e000a */
.L_x_428:
[----:B------:R-:W-:Y:S05]  /*1150*/  BSYNC.RECONVERGENT B2 ;  /* 0x0000000000027941 */ /* 0x000fea0003800200 */
.L_x_426:
[----:B------:R-:W-:Y:S02]  /*1160*/  IMAD.MOV.U32 R19, RZ, RZ, 0x0 ;  /* 0x00000000ff137424 */ /* 0x000fe400078e00ff */
[----:B------:R-:W-:Y:S02]  /*1170*/  IMAD.MOV.U32 R4, RZ, RZ, R16 ;  /* 0x000000ffff047224 */ /* 0x000fe400078e0010 */
[----:B------:R-:W-:Y:S01]  /*1180*/  IMAD.MOV.U32 R5, RZ, RZ, R17 ;  /* 0x000000ffff057224 */ /* 0x000fe200078e0011 */
[----:B------:R-:W-:Y:S06]  /*1190*/  RET.REL.NODEC R18 `(math_atanh) ;  /* 0xffffffec12987950 */ /* 0x000fec0003c3ffff */
.L_x_431:
        /* <DEDUP_REMOVED lines=14> */
.L_x_495:


//--------------------- .text.math_atan           --------------------------
	.section	.text.math_atan,"ax",@progbits
	.align	128
        .global         math_atan
        .type           math_atan,@function
        .size           math_atan,(.L_x_542 - math_atan)
        .other          math_atan,@"STO_CUDA_ENTRY STV_DEFAULT"
math_atan:
.text.math_atan:
        /* <DEDUP_REMOVED lines=18> */
[----:B--2---:R-:W-:Y:S02]  /*0120*/  DSETP.GT.AND P0, PT, |R2|, 1, PT ;  /* 0x3ff000000200742a */ /* 0x004fe40003f04200 */
[----:B------:R-:W-:-:S10]  /*0130*/  DADD R10, -RZ, |R2| ;  /* 0x00000000ff0a7229 */ /* 0x000fd40000000502 */
[----:B------:R-:W-:Y:S02]  /*0140*/  IMAD.MOV.U32 R6, RZ, RZ, R10 ;  /* 0x000000ffff067224 */ /* 0x000fe400078e000a */
[----:B------:R-:W-:Y:S01]  /*0150*/  IMAD.MOV.U32 R7, RZ, RZ, R11 ;  /* 0x000000ffff077224 */ /* 0x000fe200078e000b */
[----:B------:R-:W-:Y:S06]  /*0160*/  @!P0 BRA `(.L_x_433) ;  /* 0x0000000000208947 */ /* 0x000fec0003800000 */
[----:B------:R-:W0:Y:S01]  /*0170*/  MUFU.RCP64H R7, R11 ;  /* 0x0000000b00077308 */ /* 0x000e220000001800 */
[----:B------:R-:W-:Y:S01]  /*0180*/  IMAD.MOV.U32 R6, RZ, RZ, RZ ;  /* 0x000000ffff067224 */ /* 0x000fe200078e00ff */
[----:B------:R-:W-:-:S05]  /*0190*/  DSETP.NEU.AND P1, PT, |R2|, +INF , PT ;  /* 0x7ff000000200742a */ /* 0x000fca0003f2d200 */
[----:B0-----:R-:W-:-:S08]  /*01a0*/  DFMA R8, -|R2|, R6, 1 ;  /* 0x3ff000000208742b */ /* 0x001fd00000000306 */
[----:B------:R-:W-:-:S08]  /*01b0*/  DFMA R8, R8, R8, R8 ;  /* 0x000000080808722b */ /* 0x000fd00000000008 */
[----:B------:R-:W-:-:S10]  /*01c0*/  DFMA R8, R6, R8, R6 ;  /* 0x000000080608722b */ /* 0x000fd40000000006 */
[----:B------:R-:W-:Y:S02]  /*01d0*/  FSEL R6, R8, RZ, P1 ;  /* 0x000000ff08067208 */ /* 0x000fe40000800000 */
[----:B------:R-:W-:-:S07]  /*01e0*/  FSEL R7, R9, RZ, P1 ;  /* 0x000000ff09077208 */ /* 0x000fce0000800000 */
.L_x_433:
[----:B------:R-:W-:Y:S05]  /*01f0*/  BSYNC.RECONVERGENT B0 ;  /* 0x0000000000007941 */ /* 0x000fea0003800200 */
.L_x_432:
[----:B------:R-:W-:Y:S01]  /*0200*/  DMUL R8, R6, R6 ;  /* 0x0000000606087228 */ /* 0x000fe20000000000 */
[----:B------:R-:W-:Y:S01]  /*0210*/  IMAD.MOV.U32 R10, RZ, RZ, -0x2449a4b7 ;  /* 0xdbb65b49ff0a7424 */ /* 0x000fe200078e00ff */
[----:B------:R-:W-:Y:S01]  /*0220*/  UMOV UR6, 0x2a25ff7e ;  /* 0x2a25ff7e00067882 */ /* 0x000fe20000000000 */
[----:B------:R-:W-:Y:S01]  /*0230*/  IMAD.MOV.U32 R11, RZ, RZ, 0x3f2d3b63 ;  /* 0x3f2d3b63ff0b7424 */ /* 0x000fe200078e00ff */
[----:B------:R-:W-:Y:S01]  /*0240*/  UMOV UR7, 0x3ef53e1d ;  /* 0x3ef53e1d00077882 */ /* 0x000fe20000000000 */
[----:B------:R-:W0:Y:S04]  /*0250*/  LDCU.64 UR8, c[0x0][0x388] ;  /* 0x00007100ff0877ac */ /* 0x000e280008000a00 */
        /* <DEDUP_REMOVED lines=54> */
[----:B------:R-:W-:Y:S01]  /*05c0*/  DMUL R10, R8, R10 ;  /* 0x0000000a080a7228 */ /* 0x000fe20000000000 */
[----:B0-----:R-:W-:-:S04]  /*05d0*/  IADD3 R8, P1, PT, R0, UR8, RZ ;  /* 0x0000000800087c10 */ /* 0x001fc8000ff3e0ff */
[----:B------:R-:W-:-:S03]  /*05e0*/  IADD3.X R9, PT, PT, R4, UR9, RZ, P1, !PT ;  /* 0x0000000904097c10 */ /* 0x000fc60008ffe4ff */
[----:B------:R-:W-:-:S08]  /*05f0*/  DFMA R10, R10, R6, R6 ;  /* 0x000000060a0a722b */ /* 0x000fd00000000006 */
[----:B------:R-:W-:-:S10]  /*0600*/  DADD R6, -R10, UR6 ;  /* 0x000000060a067e29 */ /* 0x000fd40008000100 */
[----:B------:R-:W-:Y:S02]  /*0610*/  FSEL R2, R7, R11, P0 ;  /* 0x0000000b07027208 */ /* 0x000fe40000000000 */
[----:B------:R-:W-:Y:S02]  /*0620*/  FSEL R6, R6, R10, P0 ;  /* 0x0000000a06067208 */ /* 0x000fe40000000000 */
[----:B------:R-:W-:-:S05]  /*0630*/  LOP3.LUT R7, R2, 0x80000000, R3, 0xb8, !PT ;  /* 0x8000000002077812 */ /* 0x000fca00078eb803 */
[----:B------:R-:W-:Y:S01]  /*0640*/  STG.E.64 desc[UR4][R8.64], R6 ;  /* 0x0000000608007986 */ /* 0x000fe2000c101b04 */
[----:B------:R-:W-:Y:S05]  /*0650*/  EXIT ;  /* 0x000000000000794d */ /* 0x000fea0003800000 */
.L_x_434:
        /* <DEDUP_REMOVED lines=10> */
.L_x_542:


//--------------------- .text.math_asinh          --------------------------
	.section	.text.math_asinh,"ax",@progbits
	.align	128
        .global         math_asinh
        .type           math_asinh,@function
        .size           math_asinh,(.L_x_496 - math_asinh)
        .other          math_asinh,@"STO_CUDA_ENTRY STV_DEFAULT"
math_asinh:
.text.math_asinh:
        /* <DEDUP_REMOVED lines=21> */
[----:B--2---:R-:W-:-:S06]  /*0150*/  DFMA R4, R12, R12, 1 ;  /* 0x3ff000000c04742b */ /* 0x004fcc000000000c */
[----:B------:R-:W0:Y:S02]  /*0160*/  MUFU.RSQ64H R7, R5 ;  /* 0x0000000500077308 */ /* 0x000e240000001c00 */
[----:B0-----:R-:W-:-:S08]  /*0170*/  DMUL R8, R6, R6 ;  /* 0x0000000606087228 */ /* 0x001fd00000000000 */
[----:B------:R-:W-:-:S08]  /*0180*/  DFMA R8, R4, -R8, 1 ;  /* 0x3ff000000408742b */ /* 0x000fd00000000808 */
[----:B------:R-:W-:Y:S02]  /*0190*/  DFMA R10, R8, R10, 0.5 ;  /* 0x3fe00000080a742b */ /* 0x000fe4000000000a */
[----:B------:R-:W-:-:S08]  /*01a0*/  DMUL R8, R6, R8 ;  /* 0x0000000806087228 */ /* 0x000fd00000000000 */
[----:B------:R-:W-:Y:S01]  /*01b0*/  DFMA R8, R10, R8, R6 ;  /* 0x000000080a08722b */ /* 0x000fe20000000006 */
[----:B------:R-:W-:Y:S01]  /*01c0*/  LOP3.LUT R11, R13, 0x7fffffff, RZ, 0xc0, !PT ;  /* 0x7fffffff0d0b7812 */ /* 0x000fe200078ec0ff */
[----:B------:R-:W-:-:S03]  /*01d0*/  IMAD.MOV.U32 R10, RZ, RZ, R12 ;  /* 0x000000ffff0a7224 */ /* 0x000fc600078e000c */
[----:B------:R-:W-:-:S03]  /*01e0*/  ISETP.GT.U32.AND P1, PT, R11, 0x43dfffff, PT ;  /* 0x43dfffff0b00780c */ /* 0x000fc60003f24070 */
[----:B------:R-:W-:-:S06]  /*01f0*/  DFMA R8, R4, R8, 1 ;  /* 0x3ff000000408742b */ /* 0x000fcc0000000008 */
[----:B------:R-:W0:Y:S02]  /*0200*/  MUFU.RCP64H R7, R9 ;  /* 0x0000000900077308 */ /* 0x000e240000001800 */
[----:B0-----:R-:W-:-:S08]  /*0210*/  DFMA R4, -R8, R6, 1 ;  /* 0x3ff000000804742b */ /* 0x001fd00000000106 */
[----:B------:R-:W-:-:S08]  /*0220*/  DFMA R4, R4, R4, R4 ;  /* 0x000000040404722b */ /* 0x000fd00000000004 */
[----:B------:R-:W-:-:S08]  /*0230*/  DFMA R4, R6, R4, R6 ;  /* 0x000000040604722b */ /* 0x000fd00000000006 */
[----:B------:R-:W-:-:S08]  /*0240*/  DMUL R4, R10, R4 ;  /* 0x000000040a047228 */ /* 0x000fd00000000000 */
[----:B------:R-:W-:-:S10]  /*0250*/  DFMA R4, R10, R4, R10 ;  /* 0x000000040a04722b */ /* 0x000fd4000000000a */
[----:B------:R-:W-:Y:S02]  /*0260*/  FSEL R23, R11, R5, P1 ;  /* 0x000000050b177208 */ /* 0x000fe40000800000 */
[----:B------:R-:W-:Y:S02]  /*0270*/  FSEL R22, R12, R4, P1 ;  /* 0x000000040c167208 */ /* 0x000fe40000800000 */
[----:B------:R-:W-:-:S04]  /*0280*/  FSETP.GT.AND P0, PT, R23, -1.6999999284744262695, PT ;  /* 0xbfd999991700780b */ /* 0x000fc80003f04000 */
        /* <DEDUP_REMOVED lines=19> */
[----:B------:R-:W-:Y:S05]  /*03c0*/  CALL.REL.NOINC `($__internal_20_$__cuda_sm20_div_rn_f64_full) ;  /* 0x0000000800047944 */ /* 0x000fea0003c00000 */
[----:B------:R-:W-:Y:S02]  /*03d0*/  IMAD.MOV.U32 R4, RZ, RZ, R6 ;  /* 0x000000ffff047224 */ /* 0x000fe400078e0006 */
[----:B------:R-:W-:-:S07]  /*03e0*/  IMAD.MOV.U32 R5, RZ, RZ, R7 ;  /* 0x000000ffff057224 */ /* 0x000fce00078e0007 */
.L_x_438:
[----:B------:R-:W-:Y:S05]  /*03f0*/  BSYNC.RECONVERGENT B1 ;  /* 0x0000000000017941 */ /* 0x000fea0003800200 */
.L_x_437:
        /* <DEDUP_REMOVED lines=30> */
.L_x_436:
[----:B------:R-:W-:-:S10]  /*05e0*/  DADD R4, R22, 1 ;  /* 0x3ff0000016047429 */ /* 0x000fd40000000000 */
[----:B------:R-:W-:Y:S01]  /*05f0*/  ISETP.GT.AND P0, PT, R5, 0xfffff, PT ;  /* 0x000fffff0500780c */ /* 0x000fe20003f04270 */
[----:B------:R-:W-:Y:S02]  /*0600*/  IMAD.MOV.U32 R6, RZ, RZ, R4 ;  /* 0x000000ffff067224 */ /* 0x000fe400078e0004 */
[----:B------:R-:W-:-:S10]  /*0610*/  IMAD.MOV.U32 R7, RZ, RZ, R5 ;  /* 0x000000ffff077224 */ /* 0x000fd400078e0005 */
        /* <DEDUP_REMOVED lines=73> */
.L_x_440:
[----:B------:R-:W-:Y:S01]  /*0ab0*/  IMAD.MOV.U32 R4, RZ, RZ, 0x0 ;  /* 0x00000000ff047424 */ /* 0x000fe200078e00ff */
[----:B------:R-:W-:Y:S01]  /*0ac0*/  LOP3.LUT P0, RZ, R7, 0x7fffffff, RZ, 0xc0, !PT ;  /* 0x7fffffff07ff7812 */ /* 0x000fe2000780c0ff */
[----:B------:R-:W-:-:S06]  /*0ad0*/  IMAD.MOV.U32 R5, RZ, RZ, 0x7ff00000 ;  /* 0x7ff00000ff057424 */ /* 0x000fcc00078e00ff */
[----:B------:R-:W-:-:S10]  /*0ae0*/  DFMA R4, R6, R4, +INF ;  /* 0x7ff000000604742b */ /* 0x000fd40000000004 */
[----:B------:R-:W-:Y:S02]  /*0af0*/  FSEL R6, R4, RZ, P0 ;  /* 0x000000ff04067208 */ /* 0x000fe40000000000 */
[----:B------:R-:W-:-:S07]  /*0b00*/  FSEL R7, R5, -QNAN , P0 ;  /* 0xfff0000005077808 */ /* 0x000fce0000000000 */
.L_x_439:
[----:B------:R-:W-:Y:S05]  /*0b10*/  BSYNC.RECONVERGENT B0 ;  /* 0x0000000000007941 */ /* 0x000fea0003800200 */
.L_x_435:
[----:B------:R-:W0:Y:S01]  /*0b20*/  LDCU.64 UR6, c[0x0][0x388] ;  /* 0x00007100ff0677ac */ /* 0x000e220008000a00 */
[----:B------:R-:W-:Y:S01]  /*0b30*/  ISETP.GT.U32.AND P1, PT, R11, 0x43dfffff, PT ;  /* 0x43dfffff0b00780c */ /* 0x000fe20003f24070 */
[----:B------:R-:W-:Y:S01]  /*0b40*/  UMOV UR8, 0xfefa39ef ;  /* 0xfefa39ef00087882 */ /* 0x000fe20000000000 */
[----:B------:R-:W-:Y:S02]  /*0b50*/  UMOV UR9, 0x3fe62e42 ;  /* 0x3fe62e4200097882 */ /* 0x000fe40000000000 */
[----:B------:R-:W-:-:S10]  /*0b60*/  DADD R4, R6, UR8 ;  /* 0x0000000806047e29 */ /* 0x000fd40008000000 */
[----:B------:R-:W-:Y:S02]  /*0b70*/  FSEL R5, R5, R7, P1 ;  /* 0x0000000705057208 */ /* 0x000fe40000800000 */
[----:B0-----:R-:W-:Y:S02]  /*0b80*/  IADD3 R2, P0, PT, R2, UR6, RZ ;  /* 0x0000000602027c10 */ /* 0x001fe4000ff1e0ff */
[----:B------:R-:W-:Y:S02]  /*0b90*/  FSEL R4, R4, R6, P1 ;  /* 0x0000000604047208 */ /* 0x000fe40000800000 */
[----:B------:R-:W-:Y:S02]  /*0ba0*/  IADD3.X R3, PT, PT, R3, UR7, RZ, P0, !PT ;  /* 0x0000000703037c10 */ /* 0x000fe400087fe4ff */
[----:B------:R-:W-:-:S05]  /*0bb0*/  LOP3.LUT R5, R5, 0x80000000, R13, 0xb8, !PT ;  /* 0x8000000005057812 */ /* 0x000fca00078eb80d */
[----:B------:R-:W-:Y:S01]  /*0bc0*/  STG.E.64 desc[UR4][R2.64], R4 ;  /* 0x0000000402007986 */ /* 0x000fe2000c101b04 */
[----:B------:R-:W-:Y:S05]  /*0bd0*/  EXIT ;  /* 0x000000000000794d */ /* 0x000fea0003800000 */
        .weak           $__internal_20_$__cuda_sm20_div_rn_f64_full
        .type           $__internal_20_$__cuda_sm20_div_rn_f64_full,@function
        .size           $__internal_20_$__cuda_sm20_div_rn_f64_full,(.L_x_496 - $__internal_20_$__cuda_sm20_div_rn_f64_full)
$__internal_20_$__cuda_sm20_div_rn_f64_full:
        /* <DEDUP_REMOVED lines=18> */
[----:B------:R-:W-:Y:S01]  /*0d00*/  @!P2 SEL R19, R5, 0x63400000, !P3 ;  /* 0x634000000513a807 */ /* 0x000fe20005800000 */
[----:B------:R-:W-:-:S03]  /*0d10*/  VIADD R26, R25, 0xffffffff ;  /* 0xffffffff191a7836 */ /* 0x000fc60000000000 */
[----:B------:R-:W-:-:S04]  /*0d20*/  @!P2 LOP3.LUT R19, R19, 0x80000000, R23, 0xf8, !PT ;  /* 0x800000001313a812 */ /* 0x000fc800078ef817 */
[----:B------:R-:W-:Y:S01]  /*0d30*/  @!P2 LOP3.LUT R19, R19, 0x100000, RZ, 0xfc, !PT ;  /* 0x001000001313a812 */ /* 0x000fe200078efcff */
[----:B0-----:R-:W-:-:S08]  /*0d40*/  DFMA R14, R16, -R8, 1 ;  /* 0x3ff00000100e742b */ /* 0x001fd00000000808 */
        /* <DEDUP_REMOVED lines=12> */
[----:B------:R-:W-:-:S03]  /*0e10*/  DFMA R18, R16, -R8, R14 ;  /* 0x800000081012722b */ /* 0x000fc6000000000e */
[----:B------:R-:W-:-:S05]  /*0e20*/  ISETP.GT.U32.OR P0, PT, R26, 0x7feffffe, P0 ;  /* 0x7feffffe1a00780c */ /* 0x000fca0000704470 */
[----:B------:R-:W-:-:S08]  /*0e30*/  DFMA R18, R20, R18, R16 ;  /* 0x000000121412722b */ /* 0x000fd00000000010 */
        /* <DEDUP_REMOVED lines=18> */
[----:B------:R-:W-:Y:S02]  /*0f60*/  IMAD.MOV R7, RZ, RZ, -R16 ;  /* 0x000000ffff077224 */ /* 0x000fe400078e0a10 */
[----:B------:R-:W-:-:S06]  /*0f70*/  IMAD.MOV.U32 R6, RZ, RZ, RZ ;  /* 0x000000ffff067224 */ /* 0x000fcc00078e00ff */
[----:B------:R-:W-:Y:S02]  /*0f80*/  DFMA R6, R4, -R6, R18 ;  /* 0x800000060406722b */ /* 0x000fe40000000012 */
[----:B------:R-:W-:-:S04]  /*0f90*/  DMUL.RP R18, R18, R20 ;  /* 0x0000001412127228 */ /* 0x000fc80000008000 */
[----:B------:R-:W-:-:S04]  /*0fa0*/  IADD3 R6, PT, PT, -R16, -0x43300000, RZ ;  /* 0xbcd0000010067810 */ /* 0x000fc80007ffe1ff */
[----:B------:R-:W-:Y:S02]  /*0fb0*/  FSETP.NEU.AND P0, PT, |R7|, R6, PT ;  /* 0x000000060700720b */ /* 0x000fe40003f0d200 */
[----:B------:R-:W-:Y:S02]  /*0fc0*/  LOP3.LUT R15, R19, R15, RZ, 0x3c, !PT ;  /* 0x0000000f130f7212 */ /* 0x000fe400078e3cff */
[----:B------:R-:W-:Y:S02]  /*0fd0*/  FSEL R4, R18, R4, !P0 ;  /* 0x0000000412047208 */ /* 0x000fe40004000000 */
[----:B------:R-:W-:Y:S01]  /*0fe0*/  FSEL R5, R15, R5, !P0 ;  /* 0x000000050f057208 */ /* 0x000fe20004000000 */
[----:B------:R-:W-:Y:S06]  /*0ff0*/  BRA `(.L_x_443) ;  /* 0x0000000000547947 */ /* 0x000fec0003800000 */
.L_x_442:
        /* <DEDUP_REMOVED lines=16> */
.L_x_445:
[----:B------:R-:W-:Y:S01]  /*1100*/  LOP3.LUT R5, R7, 0x80000, RZ, 0xfc, !PT ;  /* 0x0008000007057812 */ /* 0x000fe200078efcff */
[----:B------:R-:W-:Y:S01]  /*1110*/  IMAD.MOV.U32 R4, RZ, RZ, R6 ;  /* 0x000000ffff047224 */ /* 0x000fe200078e0006 */
[----:B------:R-:W-:Y:S06]  /*1120*/  BRA `(.L_x_443) ;  /* 0x0000000000087947 */ /* 0x000fec0003800000 */
.L_x_444:
[----:B------:R-:W-:Y:S01]  /*1130*/  LOP3.LUT R5, R23, 0x80000, RZ, 0xfc, !PT ;  /* 0x0008000017057812 */ /* 0x000fe200078efcff */
[----:B------:R-:W-:-:S07]  /*1140*/  IMAD.MOV.U32 R4, RZ, RZ, R22 ;  /* 0x000000ffff047224 */ /* 0x000fce00078e0016 */
.L_x_443:
[----:B------:R-:W-:Y:S05]  /*1150*/  BSYNC.RECONVERGENT B2 ;  /* 0x0000000000027941 */ /* 0x000fea0003800200 */
.L_x_441:
[----:B------:R-:W-:Y:S02]  /*1160*/  IMAD.MOV.U32 R6, RZ, RZ, R4 ;  /* 0x000000ffff067224 */ /* 0x000fe400078e0004 */
[----:B------:R-:W-:Y:S02]  /*1170*/  IMAD.MOV.U32 R7, RZ, RZ, R5 ;  /* 0x000000ffff077224 */ /* 0x000fe400078e0005 */
[----:B------:R-:W-:Y:S02]  /*1180*/  IMAD.MOV.U32 R4, RZ, RZ, R0 ;  /* 0x000000ffff047224 */ /* 0x000fe400078e0000 */
[----:B------:R-:W-:-:S04]  /*1190*/  IMAD.MOV.U32 R5, RZ, RZ, 0x0 ;  /* 0x00000000ff057424 */ /* 0x000fc800078e00ff */
[----:B------:R-:W-:Y:S05]  /*11a0*/  RET.REL.NODEC R4 `(math_asinh) ;  /* 0xffffffec04947950 */ /* 0x000fea0003c3ffff */
.L_x_446:
        /* <DEDUP_REMOVED lines=13> */
.L_x_496:


//--------------------- .text.math_asin           --------------------------
	.section	.text.math_asin,"ax",@progbits
	.align	128
        .global         math_asin
        .type           math_asin,@function
        .size           math_asin,(.L_x_544 - math_asin)
        .other          math_asin,@"STO_CUDA_ENTRY STV_DEFAULT"
math_asin:
.text.math_asin:
        /* <DEDUP_REMOVED lines=18> */
[----:B--2---:R-:W-:-:S13]  /*0120*/  FSETP.GEU.AND P0, PT, |R3|, 1.7687499523162841797, PT ;  /* 0x3fe266660300780b */ /* 0x004fda0003f0e200 */
[----:B------:R-:W-:Y:S05]  /*0130*/  @P0 BRA `(.L_x_448) ;  /* 0x0000000000a80947 */ /* 0x000fea0003800000 */
[----:B------:R-:W-:Y:S01]  /*0140*/  DMUL R6, R2, R2 ;  /* 0x0000000202067228 */ /* 0x000fe20000000000 */
[----:B------:R-:W-:Y:S01]  /*0150*/  IMAD.MOV.U32 R8, RZ, RZ, 0x180754af ;  /* 0x180754afff087424 */ /* 0x000fe200078e00ff */
        /* <DEDUP_REMOVED lines=40> */
.L_x_448:
[----:B------:R-:W-:Y:S01]  /*03e0*/  IMAD.MOV.U32 R6, RZ, RZ, 0x0 ;  /* 0x00000000ff067424 */ /* 0x000fe200078e00ff */
[----:B------:R-:W-:Y:S01]  /*03f0*/  UMOV UR6, 0xdc1895e9 ;  /* 0xdc1895e900067882 */ /* 0x000fe20000000000 */
[----:B------:R-:W-:Y:S01]  /*0400*/  IMAD.MOV.U32 R7, RZ, RZ, 0x3fe00000 ;  /* 0x3fe00000ff077424 */ /* 0x000fe200078e00ff */
[----:B------:R-:W-:Y:S01]  /*0410*/  UMOV UR7, 0x3fb0066b ;  /* 0x3fb0066b00077882 */ /* 0x000fe20000000000 */
[----:B------:R-:W-:Y:S01]  /*0420*/  IMAD.MOV.U32 R8, RZ, RZ, 0x180754af ;  /* 0x180754afff087424 */ /* 0x000fe200078e00ff */
[----:B------:R-:W-:Y:S01]  /*0430*/  UMOV UR8, 0x54442d18 ;  /* 0x54442d1800087882 */ /* 0x000fe20000000000 */
[----:B------:R-:W-:Y:S01]  /*0440*/  IMAD.MOV.U32 R9, RZ, RZ, 0x3fb3823b ;  /* 0x3fb3823bff097424 */ /* 0x000fe200078e00ff */
[----:B------:R-:W-:Y:S01]  /*0450*/  UMOV UR9, 0x3fe921fb ;  /* 0x3fe921fb00097882 */ /* 0x000fe20000000000 */
[----:B------:R-:W-:-:S08]  /*0460*/  DFMA R6, |R2|, -R6, 0.5 ;  /* 0x3fe000000206742b */ /* 0x000fd00000000a06 */
[C---:B------:R-:W-:Y:S01]  /*0470*/  DFMA R8, R6.reuse, UR6, -R8 ;  /* 0x0000000606087c2b */ /* 0x040fe20008000808 */
[----:B------:R-:W-:Y:S01]  /*0480*/  UMOV UR6, 0xcc2f79ae ;  /* 0xcc2f79ae00067882 */ /* 0x000fe20000000000 */
[----:B------:R-:W-:Y:S01]  /*0490*/  UMOV UR7, 0x3fb11e52 ;  /* 0x3fb11e5200077882 */ /* 0x000fe20000000000 */
[----:B------:R-:W-:Y:S01]  /*04a0*/  ISETP.GE.AND P1, PT, R7, RZ, PT ;  /* 0x000000ff0700720c */ /* 0x000fe20003f26270 */
[----:B------:R-:W-:-:S04]  /*04b0*/  DSETP.NE.AND P0, PT, R6, RZ, PT ;  /* 0x000000ff0600722a */ /* 0x000fc80003f05000 */
[----:B------:R-:W-:Y:S01]  /*04c0*/  DFMA R8, R6, R8, UR6 ;  /* 0x0000000606087e2b */ /* 0x000fe20008000008 */
[----:B------:R-:W-:Y:S01]  /*04d0*/  UMOV UR6, 0x3526861b ;  /* 0x3526861b00067882 */ /* 0x000fe20000000000 */
[----:B------:R-:W-:-:S06]  /*04e0*/  UMOV UR7, 0x3f924eaf ;  /* 0x3f924eaf00077882 */ /* 0x000fcc0000000000 */
[----:B------:R-:W-:Y:S01]  /*04f0*/  DFMA R10, R6, R8, -UR6 ;  /* 0x80000006060a7e2b */ /* 0x000fe20008000008 */
[----:B------:R-:W-:Y:S01]  /*0500*/  UMOV UR6, 0xa31e6cb7 ;  /* 0xa31e6cb700067882 */ /* 0x000fe20000000000 */
[----:B------:R-:W0:Y:S01]  /*0510*/  MUFU.RSQ64H R9, R7 ;  /* 0x0000000700097308 */ /* 0x000e220000001c00 */
[----:B------:R-:W-:Y:S01]  /*0520*/  UMOV UR7, 0x3f91df02 ;  /* 0x3f91df0200077882 */ /* 0x000fe20000000000 */
[----:B------:R-:W-:-:S04]  /*0530*/  IMAD.MOV.U32 R8, RZ, RZ, RZ ;  /* 0x000000ffff087224 */ /* 0x000fc800078e00ff */
[----:B------:R-:W-:Y:S01]  /*0540*/  DFMA R10, R6, R10, UR6 ;  /* 0x00000006060a7e2b */ /* 0x000fe2000800000a */
[----:B------:R-:W-:Y:S01]  /*0550*/  UMOV UR6, 0xb0eec6cc ;  /* 0xb0eec6cc00067882 */ /* 0x000fe20000000000 */
[----:B------:R-:W-:-:S06]  /*0560*/  UMOV UR7, 0x3f847d18 ;  /* 0x3f847d1800077882 */ /* 0x000fcc0000000000 */
[C---:B------:R-:W-:Y:S01]  /*0570*/  DFMA R10, R6.reuse, R10, UR6 ;  /* 0x00000006060a7e2b */ /* 0x040fe2000800000a */
[----:B------:R-:W-:Y:S01]  /*0580*/  UMOV UR6, 0x61ba53b0 ;  /* 0x61ba53b000067882 */ /* 0x000fe20000000000 */
[----:B------:R-:W-:Y:S01]  /*0590*/  UMOV UR7, 0x3f8d0af9 ;  /* 0x3f8d0af900077882 */ /* 0x000fe20000000000 */
[----:B0-----:R-:W-:-:S05]  /*05a0*/  DMUL R12, R6, R8 ;  /* 0x00000008060c7228 */ /* 0x001fca0000000000 */
[----:B------:R-:W-:Y:S01]  /*05b0*/  DFMA R16, R6, R10, UR6 ;  /* 0x0000000606107e2b */ /* 0x000fe2000800000a */
[----:B------:R-:W-:Y:S01]  /*05c0*/  UMOV UR6, 0x34cf1c48 ;  /* 0x34cf1c4800067882 */ /* 0x000fe20000000000 */
[----:B------:R-:W-:Y:S01]  /*05d0*/  VIADD R11, R9, 0xfff00000 ;  /* 0xfff00000090b7836 */ /* 0x000fe20000000000 */
[----:B------:R-:W-:Y:S01]  /*05e0*/  DFMA R14, R12, -R12, R6 ;  /* 0x8000000c0c0e722b */ /* 0x000fe20000000006 */
[----:B------:R-:W-:Y:S01]  /*05f0*/  UMOV UR7, 0x3f91bf77 ;  /* 0x3f91bf7700077882 */ /* 0x000fe20000000000 */
[----:B------:R-:W-:-:S03]  /*0600*/  IMAD.MOV.U32 R10, RZ, RZ, RZ ;  /* 0x000000ffff0a7224 */ /* 0x000fc600078e00ff */
[----:B------:R-:W-:Y:S01]  /*0610*/  DFMA R16, R6, R16, UR6 ;  /* 0x0000000606107e2b */ /* 0x000fe20008000010 */
[----:B------:R-:W-:Y:S01]  /*0620*/  UMOV UR6, 0x83144ef7 ;  /* 0x83144ef700067882 */ /* 0x000fe20000000000 */
[----:B------:R-:W-:Y:S01]  /*0630*/  UMOV UR7, 0x3f96e914 ;  /* 0x3f96e91400077882 */ /* 0x000fe20000000000 */
[----:B------:R-:W-:-:S05]  /*0640*/  DFMA R14, R10, R14, R12 ;  /* 0x0000000e0a0e722b */ /* 0x000fca000000000c */
[----:B------:R-:W-:Y:S01]  /*0650*/  DFMA R16, R6, R16, UR6 ;  /* 0x0000000606107e2b */ /* 0x000fe20008000010 */
[----:B------:R-:W-:Y:S01]  /*0660*/  UMOV UR6, 0xa4f9f81 ;  /* 0x0a4f9f8100067882 */ /* 0x000fe20000000000 */
[----:B------:R-:W-:Y:S01]  /*0670*/  UMOV UR7, 0x3f9f1c6e ;  /* 0x3f9f1c6e00077882 */ /* 0x000fe20000000000 */
[-C--:B------:R-:W-:Y:S02]  /*0680*/  DFMA R8, R8, -R14.reuse, 1 ;  /* 0x3ff000000808742b */ /* 0x080fe4000000080e */
[----:B------:R-:W-:-:S03]  /*0690*/  DFMA R12, R14, -R14, R6 ;  /* 0x8000000e0e0c722b */ /* 0x000fc60000000006 */
        /* <DEDUP_REMOVED lines=10> */
[----:B------:R-:W-:-:S03]  /*0740*/  UMOV UR7, 0x3fc55555 ;  /* 0x3fc5555500077882 */ /* 0x000fc60000000000 */
[----:B------:R-:W-:Y:S02]  /*0750*/  FSEL R5, R8, RZ, P1 ;  /* 0x000000ff08057208 */ /* 0x000fe40000800000 */
[----:B------:R-:W-:Y:S01]  /*0760*/  FSEL R9, R9, -QNAN , P1 ;  /* 0xfff8000009097808 */ /* 0x000fe20000800000 */
[----:B------:R-:W-:Y:S01]  /*0770*/  DFMA R16, R6, R16, UR6 ;  /* 0x0000000606107e2b */ /* 0x000fe20008000010 */
[----:B------:R-:W-:Y:S01]  /*0780*/  FSEL R8, R5, R6, P0 ;  /* 0x0000000605087208 */ /* 0x000fe20000000000 */
[----:B------:R-:W-:Y:S01]  /*0790*/  UMOV UR6, 0x33145c07 ;  /* 0x33145c0700067882 */ /* 0x000fe20000000000 */
[----:B------:R-:W-:Y:S01]  /*07a0*/  FSEL R9, R9, R7, P0 ;  /* 0x0000000709097208 */ /* 0x000fe20000000000 */
[----:B------:R-:W-:-:S04]  /*07b0*/  UMOV UR7, 0x3c91a626 ;  /* 0x3c91a62600077882 */ /* 0x000fc80000000000 */
[----:B------:R-:W-:Y:S02]  /*07c0*/  DMUL R16, R6, R16 ;  /* 0x0000001006107228 */ /* 0x000fe40000000000 */
[----:B------:R-:W-:-:S08]  /*07d0*/  DMUL R8, R8, -2 ;  /* 0xc000000008087828 */ /* 0x000fd00000000000 */
[----:B------:R-:W-:Y:S02]  /*07e0*/  DADD R6, R8, UR8 ;  /* 0x0000000808067e29 */ /* 0x000fe40008000000 */
[----:B------:R-:W-:-:S08]  /*07f0*/  DFMA R16, R16, R8, UR6 ;  /* 0x0000000610107e2b */ /* 0x000fd00008000008 */
[----:B------:R-:W-:-:S08]  /*0800*/  DADD R6, R16, R6 ;  /* 0x0000000010067229 */ /* 0x000fd00000000006 */
[----:B------:R-:W-:-:S10]  /*0810*/  DADD R6, R6, UR8 ;  /* 0x0000000806067e29 */ /* 0x000fd40008000000 */
[----:B------:R-:W-:Y:S01]  /*0820*/  LOP3.LUT R3, R7, 0x80000000, R3, 0xb8, !PT ;  /* 0x8000000007037812 */ /* 0x000fe200078eb803 */
[----:B------:R-:W-:-:S07]  /*0830*/  IMAD.MOV.U32 R2, RZ, RZ, R6 ;  /* 0x000000ffff027224 */ /* 0x000fce00078e0006 */
.L_x_449:
[----:B------:R-:W-:Y:S05]  /*0840*/  BSYNC.RECONVERGENT B0 ;  /* 0x0000000000007941 */ /* 0x000fea0003800200 */
.L_x_447:
[----:B------:R-:W0:Y:S02]  /*0850*/  LDCU.64 UR6, c[0x0][0x388] ;  /* 0x00007100ff0677ac */ /* 0x000e240008000a00 */
[----:B0-----:R-:W-:-:S04]  /*0860*/  IADD3 R6, P0, PT, R0, UR6, RZ ;  /* 0x0000000600067c10 */ /* 0x001fc8000ff1e0ff */
[----:B------:R-:W-:-:S05]  /*0870*/  IADD3.X R7, PT, PT, R4, UR7, RZ, P0, !PT ;  /* 0x0000000704077c10 */ /* 0x000fca00087fe4ff */
[----:B------:R-:W-:Y:S01]  /*0880*/  STG.E.64 desc[UR4][R6.64], R2 ;  /* 0x0000000206007986 */ /* 0x000fe2000c101b04 */
[----:B------:R-:W-:Y:S05]  /*0890*/  EXIT ;  /* 0x000000000000794d */ /* 0x000fea0003800000 */
.L_x_450:
        /* <DEDUP_REMOVED lines=14> */
.L_x_544:


//--------------------- .text.math_acosh          --------------------------
	.section	.text.math_acosh,"ax",@progbits
	.align	128
        .global         math_acosh
        .type           math_acosh,@function
        .size           math_acosh,(.L_x_497 - math_acosh)
        .other          math_acosh,@"STO_CUDA_ENTRY STV_DEFAULT"
math_acosh:
.text.math_acosh:
        /* <DEDUP_REMOVED lines=19> */
[----:B------:R-:W-:Y:S01]  /*0130*/  IMAD.MOV.U32 R8, RZ, RZ, RZ ;  /* 0x000000ffff087224 */ /* 0x000fe200078e00ff */
[C---:B--2---:R-:W-:Y:S02]  /*0140*/  DFMA R2, R4.reuse, R4, -1 ;  /* 0xbff000000402742b */ /* 0x044fe40000000004 */
[----:B------:R-:W-:-:S04]  /*0150*/  DADD R4, R4, -1 ;  /* 0xbff0000004047429 */ /* 0x000fc80000000000 */
[----:B------:R-:W0:Y:S06]  /*0160*/  MUFU.RSQ64H R7, R3 ;  /* 0x0000000300077308 */ /* 0x000e2c0000001c00 */
[C---:B------:R-:W-:Y:S02]  /*0170*/  ISETP.NE.AND P1, PT, R5.reuse, RZ, PT ;  /* 0x000000ff0500720c */ /* 0x040fe40003f25270 */
[----:B------:R-:W-:Y:S01]  /*0180*/  ISETP.GT.U32.AND P0, PT, R5, 0x432fffff, PT ;  /* 0x432fffff0500780c */ /* 0x000fe20003f04070 */
[----:B0-----:R-:W-:Y:S01]  /*0190*/  DMUL R10, R2, R6 ;  /* 0x00000006020a7228 */ /* 0x001fe20000000000 */
[----:B------:R-:W-:-:S07]  /*01a0*/  VIADD R9, R7, 0xfff00000 ;  /* 0xfff0000007097836 */ /* 0x000fce0000000000 */
[----:B------:R-:W-:-:S08]  /*01b0*/  DFMA R14, R10, -R10, R2 ;  /* 0x8000000a0a0e722b */ /* 0x000fd00000000002 */
[----:B------:R-:W-:-:S08]  /*01c0*/  DFMA R14, R8, R14, R10 ;  /* 0x0000000e080e722b */ /* 0x000fd0000000000a */
[-C--:B------:R-:W-:Y:S02]  /*01d0*/  DFMA R6, R6, -R14.reuse, 1 ;  /* 0x3ff000000606742b */ /* 0x080fe4000000080e */
[----:B------:R-:W-:-:S06]  /*01e0*/  DFMA R10, R14, -R14, R2 ;  /* 0x8000000e0e0a722b */ /* 0x000fcc0000000002 */
[----:B------:R-:W-:-:S08]  /*01f0*/  DFMA R6, R8, R6, R8 ;  /* 0x000000060806722b */ /* 0x000fd00000000008 */
[----:B------:R-:W-:-:S10]  /*0200*/  DFMA R6, R6, R10, R14 ;  /* 0x0000000a0606722b */ /* 0x000fd4000000000e */
[----:B------:R-:W-:Y:S02]  /*0210*/  FSEL R6, R6, RZ, P1 ;  /* 0x000000ff06067208 */ /* 0x000fe40000800000 */
[----:B------:R-:W-:Y:S02]  /*0220*/  FSEL R7, R7, RZ, P1 ;  /* 0x000000ff07077208 */ /* 0x000fe40000800000 */
[----:B------:R-:W-:Y:S02]  /*0230*/  FSEL R6, R6, 1.4012984643248170709e-45, !P0 ;  /* 0x0000000106067808 */ /* 0x000fe40004000000 */
[----:B------:R-:W-:-:S06]  /*0240*/  FSEL R7, R7, -1.875, !P0 ;  /* 0xbff0000007077808 */ /* 0x000fcc0004000000 */
[----:B------:R-:W-:-:S10]  /*0250*/  DADD R6, R4, R6 ;  /* 0x0000000004067229 */ /* 0x000fd40000000006 */
        /* <DEDUP_REMOVED lines=20> */
[----:B------:R-:W-:Y:S05]  /*03a0*/  CALL.REL.NOINC `($__internal_21_$__cuda_sm20_div_rn_f64_full) ;  /* 0x0000000400f87944 */ /* 0x000fea0003c00000 */
.L_x_454:
[----:B------:R-:W-:Y:S05]  /*03b0*/  BSYNC.RECONVERGENT B1 ;  /* 0x0000000000017941 */ /* 0x000fea0003800200 */
.L_x_453:
        /* <DEDUP_REMOVED lines=30> */
.L_x_452:
        /* <DEDUP_REMOVED lines=77> */
.L_x_456:
[----:B------:R-:W-:Y:S01]  /*0a70*/  IMAD.MOV.U32 R2, RZ, RZ, 0x0 ;  /* 0x00000000ff027424 */ /* 0x000fe200078e00ff */
[----:B------:R-:W-:Y:S01]  /*0a80*/  LOP3.LUT P0, RZ, R9, 0x7fffffff, RZ, 0xc0, !PT ;  /* 0x7fffffff09ff7812 */ /* 0x000fe2000780c0ff */
[----:B------:R-:W-:-:S06]  /*0a90*/  IMAD.MOV.U32 R3, RZ, RZ, 0x7ff00000 ;  /* 0x7ff00000ff037424 */ /* 0x000fcc00078e00ff */
[----:B------:R-:W-:-:S10]  /*0aa0*/  DFMA R2, R8, R2, +INF ;  /* 0x7ff000000802742b */ /* 0x000fd40000000002 */
[----:B------:R-:W-:Y:S02]  /*0ab0*/  FSEL R6, R2, RZ, P0 ;  /* 0x000000ff02067208 */ /* 0x000fe40000000000 */
[----:B------:R-:W-:-:S07]  /*0ac0*/  FSEL R7, R3, -QNAN , P0 ;  /* 0xfff0000003077808 */ /* 0x000fce0000000000 */
.L_x_455:
[----:B------:R-:W-:Y:S05]  /*0ad0*/  BSYNC.RECONVERGENT B0 ;  /* 0x0000000000007941 */ /* 0x000fea0003800200 */
.L_x_451:
        /* <DEDUP_REMOVED lines=8> */
[----:B------:R-:W-:-:S05]  /*0b60*/  IADD3.X R5, PT, PT, R12, UR7, RZ, P0, !PT ;  /* 0x000000070c057c10 */ /* 0x000fca00087fe4ff */
[----:B------:R-:W-:Y:S01]  /*0b70*/  STG.E.64 desc[UR4][R4.64], R2 ;  /* 0x0000000204007986 */ /* 0x000fe2000c101b04 */
[----:B------:R-:W-:Y:S05]  /*0b80*/  EXIT ;  /* 0x000000000000794d */ /* 0x000fea0003800000 */
        .weak           $__internal_21_$__cuda_sm20_div_rn_f64_full
        .type           $__internal_21_$__cuda_sm20_div_rn_f64_full,@function
        .size           $__internal_21_$__cuda_sm20_div_rn_f64_full,(.L_x_497 - $__internal_21_$__cuda_sm20_div_rn_f64_full)
$__internal_21_$__cuda_sm20_div_rn_f64_full:
        /* <DEDUP_REMOVED lines=13> */
[----:B------:R-:W-:Y:S01]  /*0c60*/  ISETP.GE.U32.AND P1, PT, R15, R22, PT ;  /* 0x000000160f00720c */ /* 0x000fe20003f26070 */
[----:B------:R-:W-:-:S02]  /*0c70*/  IMAD.MOV.U32 R23, RZ, RZ, R15 ;  /* 0x000000ffff177224 */ /* 0x000fc400078e000f */
[----:B------:R-:W-:Y:S02]  /*0c80*/  @!P2 LOP3.LUT R18, R9, 0x7ff00000, RZ, 0xc0, !PT ;  /* 0x7ff000000912a812 */ /* 0x000fe400078ec0ff */
[----:B------:R-:W0:Y:S02]  /*0c90*/  MUFU.RCP64H R17, R3 ;  /* 0x0000000300117308 */ /* 0x000e240000001800 */
[----:B------:R-:W-:Y:S02]  /*0ca0*/  @!P2 ISETP.GE.U32.AND P3, PT, R15, R18, PT ;  /* 0x000000120f00a20c */ /* 0x000fe40003f66070 */
[----:B------:R-:W-:Y:S02]  /*0cb0*/  @!P0 LOP3.LUT R22, R3, 0x7ff00000, RZ, 0xc0, !PT ;  /* 0x7ff0000003168812 */ /* 0x000fe400078ec0ff */
[----:B------:R-:W-:-:S04]  /*0cc0*/  @!P2 SEL R19, R13, 0x63400000, !P3 ;  /* 0x634000000d13a807 */ /* 0x000fc80005800000 */
[----:B------:R-:W-:-:S04]  /*0cd0*/  @!P2 LOP3.LUT R20, R19, 0x80000000, R7, 0xf8, !PT ;  /* 0x800000001314a812 */ /* 0x000fc800078ef807 */
[----:B------:R-:W-:Y:S01]  /*0ce0*/  @!P2 LOP3.LUT R21, R20, 0x100000, RZ, 0xfc, !PT ;  /* 0x001000001415a812 */ /* 0x000fe200078efcff */
[----:B------:R-:W-:Y:S01]  /*0cf0*/  @!P2 IMAD.MOV.U32 R20, RZ, RZ, RZ ;  /* 0x000000ffff14a224 */ /* 0x000fe200078e00ff */
        /* <DEDUP_REMOVED lines=37> */
[----:B------:R-:W-:Y:S01]  /*0f50*/  IMAD.MOV.U32 R2, RZ, RZ, RZ ;  /* 0x000000ffff027224 */ /* 0x000fe200078e00ff */
[----:B------:R-:W-:-:S05]  /*0f60*/  IADD3 R13, PT, PT, -R13, -0x43300000, RZ ;  /* 0xbcd000000d0d7810 */ /* 0x000fca0007ffe1ff */
[----:B------:R-:W-:-:S03]  /*0f70*/  DFMA R2, R16, -R2, R20 ;  /* 0x800000021002722b */ /* 0x000fc60000000014 */
[----:B------:R-:W-:-:S07]  /*0f80*/  LOP3.LUT R9, R19, R9, RZ, 0x3c, !PT ;  /* 0x0000000913097212 */ /* 0x000fce00078e3cff */
[----:B------:R-:W-:-:S04]  /*0f90*/  FSETP.NEU.AND P0, PT, |R3|, R13, PT ;  /* 0x0000000d0300720b */ /* 0x000fc80003f0d200 */
[----:B------:R-:W-:Y:S02]  /*0fa0*/  FSEL R16, R18, R16, !P0 ;  /* 0x0000001012107208 */ /* 0x000fe40004000000 */
[----:B------:R-:W-:Y:S01]  /*0fb0*/  FSEL R17, R9, R17, !P0 ;  /* 0x0000001109117208 */ /* 0x000fe20004000000 */
[----:B------:R-:W-:Y:S06]  /*0fc0*/  BRA `(.L_x_459) ;  /* 0x0000000000547947 */ /* 0x000fec0003800000 */
.L_x_458:
        /* <DEDUP_REMOVED lines=16> */
.L_x_461:
[----:B------:R-:W-:Y:S01]  /*10d0*/  LOP3.LUT R17, R9, 0x80000, RZ, 0xfc, !PT ;  /* 0x0008000009117812 */ /* 0x000fe200078efcff */
[----:B------:R-:W-:Y:S01]  /*10e0*/  IMAD.MOV.U32 R16, RZ, RZ, R8 ;  /* 0x000000ffff107224 */ /* 0x000fe200078e0008 */
[----:B------:R-:W-:Y:S06]  /*10f0*/  BRA `(.L_x_459) ;  /* 0x0000000000087947 */ /* 0x000fec0003800000 */
.L_x_460:
[----:B------:R-:W-:Y:S01]  /*1100*/  LOP3.LUT R17, R7, 0x80000, RZ, 0xfc, !PT ;  /* 0x0008000007117812 */ /* 0x000fe200078efcff */
[----:B------:R-:W-:-:S07]  /*1110*/  IMAD.MOV.U32 R16, RZ, RZ, R6 ;  /* 0x000000ffff107224 */ /* 0x000fce00078e0006 */
.L_x_459:
[----:B------:R-:W-:Y:S05]  /*1120*/  BSYNC.RECONVERGENT B2 ;  /* 0x0000000000027941 */ /* 0x000fea0003800200 */
.L_x_457:
[----:B------:R-:W-:Y:S02]  /*1130*/  IMAD.MOV.U32 R15, RZ, RZ, 0x0 ;  /* 0x00000000ff0f7424 */ /* 0x000fe400078e00ff */
[----:B------:R-:W-:Y:S02]  /*1140*/  IMAD.MOV.U32 R2, RZ, RZ, R16 ;  /* 0x000000ffff027224 */ /* 0x000fe400078e0010 */
[----:B------:R-:W-:Y:S01]  /*1150*/  IMAD.MOV.U32 R3, RZ, RZ, R17 ;  /* 0x000000ffff037224 */ /* 0x000fe200078e0011 */
[----:B------:R-:W-:Y:S06]  /*1160*/  RET.REL.NODEC R14 `(math_acosh) ;  /* 0xffffffec0ea47950 */ /* 0x000fec0003c3ffff */
.L_x_462:
        /* <DEDUP_REMOVED lines=9> */
.L_x_497:


//--------------------- .text.math_acos           --------------------------
	.section	.text.math_acos,"ax",@progbits
	.align	128
        .global         math_acos
        .type           math_acos,@function
        .size           math_acos,(.L_x_546 - math_acos)
        .other          math_acos,@"STO_CUDA_ENTRY STV_DEFAULT"
math_acos:
.text.math_acos:
        /* <DEDUP_REMOVED lines=19> */
[----:B------:R-:W-:-:S13]  /*0130*/  ISETP.GT.AND P0, PT, R7, 0x3fe26665, PT ;  /* 0x3fe266650700780c */ /* 0x000fda0003f04270 */
[----:B------:R-:W-:Y:S05]  /*0140*/  @P0 BRA `(.L_x_464) ;  /* 0x0000000000d40947 */ /* 0x000fea0003800000 */
[----:B------:R-:W-:Y:S01]  /*0150*/  DMUL R6, R2, R2 ;  /* 0x0000000202067228 */ /* 0x000fe20000000000 */
[----:B------:R-:W-:Y:S01]  /*0160*/  IMAD.MOV.U32 R8, RZ, RZ, 0x180754af ;  /* 0x180754afff087424 */ /* 0x000fe200078e00ff */
[----:B------:R-:W-:Y:S01]  /*0170*/  UMOV UR6, 0xdc1895e9 ;  /* 0xdc1895e900067882 */ /* 0x000fe20000000000 */
[----:B------:R-:W-:Y:S01]  /*0180*/  IMAD.MOV.U32 R9, RZ, RZ, 0x3fb3823b ;  /* 0x3fb3823bff097424 */ /* 0x000fe200078e00ff */
[----:B------:R-:W-:Y:S01]  /*0190*/  UMOV UR7, 0x3fb0066b ;  /* 0x3fb0066b00077882 */ /* 0x000fe20000000000 */
[----:B------:R-:W-:-:S04]  /*01a0*/  ISETP.GT.AND P0, PT, R3, -0x1, PT ;  /* 0xffffffff0300780c */ /* 0x000fc80003f04270 */
        /* <DEDUP_REMOVED lines=36> */
[----:B------:R-:W-:Y:S01]  /*03f0*/  DMUL R8, R6, R8 ;  /* 0x0000000806087228 */ /* 0x000fe20000000000 */
[----:B------:R-:W-:Y:S02]  /*0400*/  @P0 IMAD.MOV.U32 R6, RZ, RZ, 0x33145c07 ;  /* 0x33145c07ff060424 */ /* 0x000fe400078e00ff */
[----:B------:R-:W-:-:S05]  /*0410*/  @P0 IMAD.MOV.U32 R7, RZ, RZ, 0x3c91a626 ;  /* 0x3c91a626ff070424 */ /* 0x000fca00078e00ff */
[----:B------:R-:W-:Y:S01]  /*0420*/  DFMA R8, |R2|, R8, |R2| ;  /* 0x000000080208722b */ /* 0x000fe20000000602 */
[----:B------:R-:W-:Y:S02]  /*0430*/  @!P0 IMAD.MOV.U32 R2, RZ, RZ, 0x33145c07 ;  /* 0x33145c07ff028424 */ /* 0x000fe400078e00ff */
[----:B------:R-:W-:-:S06]  /*0440*/  @!P0 IMAD.MOV.U32 R3, RZ, RZ, 0x3c91a626 ;  /* 0x3c91a626ff038424 */ /* 0x000fcc00078e00ff */
[C---:B------:R-:W-:Y:S02]  /*0450*/  @!P0 DADD R2, R8.reuse, R2 ;  /* 0x0000000008028229 */ /* 0x040fe40000000002 */
[----:B------:R-:W-:-:S06]  /*0460*/  @P0 DADD R8, R8, -R6 ;  /* 0x0000000008080229 */ /* 0x000fcc0000000806 */
[----:B------:R-:W-:Y:S02]  /*0470*/  @!P0 DADD R2, R2, UR6 ;  /* 0x0000000602028e29 */ /* 0x000fe40008000000 */
[----:B------:R-:W-:Y:S01]  /*0480*/  @P0 DADD R2, -R8, UR6 ;  /* 0x0000000608020e29 */ /* 0x000fe20008000100 */
[----:B------:R-:W-:Y:S10]  /*0490*/  BRA `(.L_x_465) ;  /* 0x0000000400207947 */ /* 0x000ff40003800000 */
.L_x_464:
[----:B------:R-:W-:Y:S01]  /*04a0*/  DADD R6, -|R2|, 1 ;  /* 0x3ff0000002067429 */ /* 0x000fe20000000300 */
[----:B------:R-:W-:Y:S01]  /*04b0*/  IMAD.MOV.U32 R8, RZ, RZ, 0x66faac4b ;  /* 0x66faac4bff087424 */ /* 0x000fe200078e00ff */
[----:B------:R-:W-:Y:S01]  /*04c0*/  UMOV UR6, 0x71155f70 ;  /* 0x71155f7000067882 */ /* 0x000fe20000000000 */
[----:B------:R-:W-:Y:S01]  /*04d0*/  IMAD.MOV.U32 R9, RZ, RZ, 0x3ebac2fe ;  /* 0x3ebac2feff097424 */ /* 0x000fe200078e00ff */
[----:B------:R-:W-:-:S05]  /*04e0*/  UMOV UR7, 0x3ec715b3 ;  /* 0x3ec715b300077882 */ /* 0x000fca0000000000 */
[----:B------:R-:W-:Y:S01]  /*04f0*/  DFMA R8, R6, UR6, -R8 ;  /* 0x0000000606087c2b */ /* 0x000fe20008000808 */
[----:B------:R-:W-:Y:S01]  /*0500*/  UMOV UR6, 0x8efcd9b8 ;  /* 0x8efcd9b800067882 */ /* 0x000fe20000000000 */
[----:B------:R-:W-:Y:S01]  /*0510*/  UMOV UR7, 0x3ed9a9b8 ;  /* 0x3ed9a9b800077882 */ /* 0x000fe20000000000 */
[----:B------:R-:W-:-:S05]  /*0520*/  ISETP.GE.AND P0, PT, R7, 0x1, PT ;  /* 0x000000010700780c */ /* 0x000fca0003f06270 */
[----:B------:R-:W-:Y:S01]  /*0530*/  DFMA R8, R6, R8, UR6 ;  /* 0x0000000606087e2b */ /* 0x000fe20008000008 */
[----:B------:R-:W-:Y:S01]  /*0540*/  UMOV UR6, 0xa8a0c4c3 ;  /* 0xa8a0c4c300067882 */ /* 0x000fe20000000000 */
[----:B------:R-:W-:-:S06]  /*0550*/  UMOV UR7, 0x3edd0f40 ;  /* 0x3edd0f4000077882 */ /* 0x000fcc0000000000 */
[----:B------:R-:W-:Y:S01]  /*0560*/  DFMA R10, R6, R8, UR6 ;  /* 0x00000006060a7e2b */ /* 0x000fe20008000008 */
[----:B------:R-:W-:Y:S01]  /*0570*/  UMOV UR6, 0xfa9e0e1f ;  /* 0xfa9e0e1f00067882 */ /* 0x000fe20000000000 */
[----:B------:R-:W-:Y:S01]  /*0580*/  UMOV UR7, 0x3ef46d4c ;  /* 0x3ef46d4c00077882 */ /* 0x000fe20000000000 */
[----:B------:R-:W-:Y:S02]  /*0590*/  VIADD R9, R7, 0xfff00000 ;  /* 0xfff0000007097836 */ /* 0x000fe40000000000 */
[----:B------:R-:W-:-:S03]  /*05a0*/  IMAD.MOV.U32 R8, RZ, RZ, R6 ;  /* 0x000000ffff087224 */ /* 0x000fc600078e0006 */
[----:B------:R-:W-:Y:S01]  /*05b0*/  DFMA R12, R6, R10, UR6 ;  /* 0x00000006060c7e2b */ /* 0x000fe2000800000a */
[----:B------:R-:W-:Y:S01]  /*05c0*/  UMOV UR6, 0x8d1e2422 ;  /* 0x8d1e242200067882 */ /* 0x000fe20000000000 */
[----:B------:R-:W-:Y:S01]  /*05d0*/  UMOV UR7, 0x3f079c16 ;  /* 0x3f079c1600077882 */ /* 0x000fe20000000000 */
[----:B------:R-:W0:Y:S01]  /*05e0*/  MUFU.RSQ64H R11, R9 ;  /* 0x00000009000b7308 */ /* 0x000e220000001c00 */
[----:B------:R-:W-:-:S04]  /*05f0*/  IMAD.MOV.U32 R10, RZ, RZ, RZ ;  /* 0x000000ffff0a7224 */ /* 0x000fc800078e00ff */
[----:B------:R-:W-:Y:S01]  /*0600*/  DFMA R12, R6, R12, UR6 ;  /* 0x00000006060c7e2b */ /* 0x000fe2000800000c */
[----:B------:R-:W-:Y:S01]  /*0610*/  UMOV UR6, 0xc3bca540 ;  /* 0xc3bca54000067882 */ /* 0x000fe20000000000 */
[----:B------:R-:W-:-:S06]  /*0620*/  UMOV UR7, 0x3f1c9a88 ;  /* 0x3f1c9a8800077882 */ /* 0x000fcc0000000000 */
[----:B------:R-:W-:Y:S01]  /*0630*/  DFMA R12, R6, R12, UR6 ;  /* 0x00000006060c7e2b */ /* 0x000fe2000800000c */
[----:B------:R-:W-:Y:S01]  /*0640*/  UMOV UR6, 0x4bd476df ;  /* 0x4bd476df00067882 */ /* 0x000fe20000000000 */
[----:B------:R-:W-:Y:S01]  /*0650*/  UMOV UR7, 0x3f31c4e6 ;  /* 0x3f31c4e600077882 */ /* 0x000fe20000000000 */
[----:B0-----:R-:W-:-:S05]  /*0660*/  DMUL R14, R8, R10 ;  /* 0x0000000a080e7228 */ /* 0x001fca0000000000 */
[----:B------:R-:W-:Y:S01]  /*0670*/  DFMA R18, R6, R12, UR6 ;  /* 0x0000000606127e2b */ /* 0x000fe2000800000c */
[----:B------:R-:W-:Y:S01]  /*0680*/  UMOV UR6, 0x60009c8f ;  /* 0x60009c8f00067882 */ /* 0x000fe20000000000 */
[----:B------:R-:W-:Y:S01]  /*0690*/  UMOV UR7, 0x3f46e8ba ;  /* 0x3f46e8ba00077882 */ /* 0x000fe20000000000 */
[----:B------:R-:W-:Y:S01]  /*06a0*/  VIADD R13, R11, 0xfff00000 ;  /* 0xfff000000b0d7836 */ /* 0x000fe20000000000 */
[----:B------:R-:W-:Y:S01]  /*06b0*/  DFMA R16, R14, -R14, R8 ;  /* 0x8000000e0e10722b */ /* 0x000fe20000000008 */
[----:B------:R-:W-:-:S03]  /*06c0*/  IMAD.MOV.U32 R12, RZ, RZ, RZ ;  /* 0x000000ffff0c7224 */ /* 0x000fc600078e00ff */
[----:B------:R-:W-:Y:S01]  /*06d0*/  DFMA R18, R6, R18, UR6 ;  /* 0x0000000606127e2b */ /* 0x000fe20008000012 */
[----:B------:R-:W-:Y:S01]  /*06e0*/  UMOV UR6, 0xc62b05a2 ;  /* 0xc62b05a200067882 */ /* 0x000fe20000000000 */
[----:B------:R-:W-:Y:S02]  /*06f0*/  UMOV UR7, 0x3f5f1c71 ;  /* 0x3f5f1c7100077882 */ /* 0x000fe40000000000 */
[----:B------:R-:W-:-:S04]  /*0700*/  DFMA R14, R12, R16, R14 ;  /* 0x000000100c0e722b */ /* 0x000fc8000000000e */
[----:B------:R-:W-:Y:S01]  /*0710*/  DFMA R18, R6, R18, UR6 ;  /* 0x0000000606127e2b */ /* 0x000fe20008000012 */
[----:B------:R-:W-:Y:S01]  /*0720*/  UMOV UR6, 0xb6dc9f2c ;  /* 0xb6dc9f2c00067882 */ /* 0x000fe20000000000 */
[----:B------:R-:W-:Y:S02]  /*0730*/  UMOV UR7, 0x3f76db6d ;  /* 0x3f76db6d00077882 */ /* 0x000fe40000000000 */
[-C--:B------:R-:W-:Y:S02]  /*0740*/  DFMA R10, R10, -R14.reuse, 1 ;  /* 0x3ff000000a0a742b */ /* 0x080fe4000000080e */
[----:B------:R-:W-:Y:S02]  /*0750*/  DFMA R8, R14, -R14, R8 ;  /* 0x8000000e0e08722b */ /* 0x000fe40000000008 */
[----:B------:R-:W-:Y:S01]  /*0760*/  DFMA R18, R6, R18, UR6 ;  /* 0x0000000606127e2b */ /* 0x000fe20008000012 */
[----:B------:R-:W-:Y:S01]  /*0770*/  UMOV UR6, 0x3333329c ;  /* 0x3333329c00067882 */ /* 0x000fe20000000000 */
[----:B------:R-:W-:-:S02]  /*0780*/  UMOV UR7, 0x3f933333 ;  /* 0x3f93333300077882 */ /* 0x000fc40000000000 */
[----:B------:R-:W-:-:S04]  /*0790*/  DFMA R10, R12, R10, R12 ;  /* 0x0000000a0c0a722b */ /* 0x000fc8000000000c */
[----:B------:R-:W-:Y:S01]  /*07a0*/  DFMA R18, R6, R18, UR6 ;  /* 0x0000000606127e2b */ /* 0x000fe20008000012 */
[----:B------:R-:W-:Y:S01]  /*07b0*/  UMOV UR6, 0x55555555 ;  /* 0x5555555500067882 */ /* 0x000fe20000000000 */
[----:B------:R-:W-:Y:S02]  /*07c0*/  UMOV UR7, 0x3fb55555 ;  /* 0x3fb5555500077882 */ /* 0x000fe40000000000 */
[----:B------:R-:W-:Y:S02]  /*07d0*/  DFMA R8, R10, R8, R14 ;  /* 0x000000080a08722b */ /* 0x000fe4000000000e */
[----:B------:R-:W-:Y:S02]  /*07e0*/  DMUL R10, RZ, |R2| ;  /* 0x40000002ff0a7228 */ /* 0x000fe40000000000 */
[----:B------:R-:W-:Y:S01]  /*07f0*/  DFMA R18, R6, R18, UR6 ;  /* 0x0000000606127e2b */ /* 0x000fe20008000012 */
[----:B------:R-:W-:Y:S01]  /*0800*/  UMOV UR6, 0x33145c07 ;  /* 0x33145c0700067882 */ /* 0x000fe20000000000 */
[----:B------:R-:W-:-:S04]  /*0810*/  UMOV UR7, 0x3ca1a626 ;  /* 0x3ca1a62600077882 */ /* 0x000fc80000000000 */
[----:B------:R-:W-:Y:S02]  /*0820*/  VIADD R9, R9, 0x100000 ;  /* 0x0010000009097836 */ /* 0x000fe40000000000 */
[----:B------:R-:W-:-:S08]  /*0830*/  DMUL R18, R6, R18 ;  /* 0x0000001206127228 */ /* 0x000fd00000000000 */
[----:B------:R-:W-:-:S10]  /*0840*/  DFMA R18, R8, R18, R8 ;  /* 0x000000120812722b */ /* 0x000fd40000000008 */
[----:B------:R-:W-:Y:S02]  /*0850*/  FSEL R10, R10, R18, !P0 ;  /* 0x000000120a0a7208 */ /* 0x000fe40004000000 */
[----:B------:R-:W-:Y:S02]  /*0860*/  FSEL R11, R11, R19, !P0 ;  /* 0x000000130b0b7208 */ /* 0x000fe40004000000 */
[----:B------:R-:W-:-:S04]  /*0870*/  ISETP.GE.AND P0, PT, R7, RZ, PT ;  /* 0x000000ff0700720c */ /* 0x000fc80003f06270 */
[----:B------:R-:W-:-:S10]  /*0880*/  DMUL R8, R10, +INF ;  /* 0x7ff000000a087828 */ /* 0x000fd40000000000 */
[----:B------:R-:W-:Y:S02]  /*0890*/  FSEL R8, R8, R10, !P0 ;  /* 0x0000000a08087208 */ /* 0x000fe40004000000 */
[----:B------:R-:W-:Y:S02]  /*08a0*/  FSEL R9, R9, R11, !P0 ;  /* 0x0000000b09097208 */ /* 0x000fe40004000000 */
[----:B------:R-:W-:-:S04]  /*08b0*/  ISETP.GE.AND P0, PT, R3, RZ, PT ;  /* 0x000000ff0300720c */ /* 0x000fc80003f06270 */
[----:B------:R-:W-:Y:S01]  /*08c0*/  DADD R6, R8, -UR6 ;  /* 0x8000000608067e29 */ /* 0x000fe20008000000 */
[----:B------:R-:W-:Y:S01]  /*08d0*/  UMOV UR6, 0x54442d18 ;  /* 0x54442d1800067882 */ /* 0x000fe20000000000 */
[----:B------:R-:W-:-:S06]  /*08e0*/  UMOV UR7, 0x400921fb ;  /* 0x400921fb00077882 */ /* 0x000fcc0000000000 */
[----:B------:R-:W-:-:S10]  /*08f0*/  DADD R6, -R6, UR6 ;  /* 0x0000000606067e29 */ /* 0x000fd40008000100 */
[----:B------:R-:W-:Y:S02]  /*0900*/  FSEL R2, R6, R8, !P0 ;  /* 0x0000000806027208 */ /* 0x000fe40004000000 */
[----:B------:R-:W-:-:S07]  /*0910*/  FSEL R3, R7, R9, !P0 ;  /* 0x0000000907037208 */ /* 0x000fce0004000000 */
.L_x_465:
[----:B------:R-:W-:Y:S05]  /*0920*/  BSYNC.RECONVERGENT B0 ;  /* 0x0000000000007941 */ /* 0x000fea0003800200 */
.L_x_463:
[----:B------:R-:W0:Y:S02]  /*0930*/  LDCU.64 UR6, c[0x0][0x388] ;  /* 0x00007100ff0677ac */ /* 0x000e240008000a00 */
[----:B0-----:R-:W-:-:S04]  /*0940*/  IADD3 R6, P0, PT, R0, UR6, RZ ;  /* 0x0000000600067c10 */ /* 0x001fc8000ff1e0ff */
[----:B------:R-:W-:-:S05]  /*0950*/  IADD3.X R7, PT, PT, R4, UR7, RZ, P0, !PT ;  /* 0x0000000704077c10 */ /* 0x000fca00087fe4ff */
[----:B------:R-:W-:Y:S01]  /*0960*/  STG.E.64 desc[UR4][R6.64], R2 ;  /* 0x0000000206007986 */ /* 0x000fe2000c101b04 */
[----:B------:R-:W-:Y:S05]  /*0970*/  EXIT ;  /* 0x000000000000794d */ /* 0x000fea0003800000 */
.L_x_466:
        /* <DEDUP_REMOVED lines=16> */
.L_x_546:


//--------------------- .nv.global.init           --------------------------
	.section	.nv.global.init,"aw",@progbits
	.align	16
.nv.global.init:
	.type		__cudart_sin_cos_coeffs,@object
	.size		__cudart_sin_cos_coeffs,(__cudart_i2opi_d - __cudart_sin_cos_coeffs)
__cudart_sin_cos_coeffs:
        /*0000*/ 	.byte	0x46, 0xd2, 0xb0, 0x2c, 0xf1, 0xe5, 0x5a, 0xbe, 0x92, 0xe3, 0xac, 0x69, 0xe3, 0x1d, 0xc7, 0x3e
        /*0010*/ 	.byte	0xa1, 0x62, 0xdb, 0x19, 0xa0, 0x01, 0x2a, 0xbf, 0x18, 0x08, 0x11, 0x11, 0x11, 0x11, 0x81, 0x3f
        /*0020*/ 	.byte	0x54, 0x55, 0x55, 0x55, 0x55, 0x55, 0xc5, 0xbf, 0x00, 0x00, 0x00, 0x00, 0x00, 0x00, 0x00, 0x00
        /*0030*/ 	.byte	0x00, 0x00, 0x00, 0x00, 0x00, 0x00, 0x00, 0x00, 0x64, 0x81, 0xfd, 0x20, 0x83, 0xff, 0xa8, 0xbd
        /*0040*/ 	.byte	0x28, 0x85, 0xef, 0xc1, 0xa7, 0xee, 0x21, 0x3e, 0xd9, 0xe6, 0x06, 0x8e, 0x4f, 0x7e, 0x92, 0xbe
        /*0050*/ 	.byte	0xe9, 0xbc, 0xdd, 0x19, 0xa0, 0x01, 0xfa, 0x3e, 0x47, 0x5d, 0xc1, 0x16, 0x6c, 0xc1, 0x56, 0xbf
        /*0060*/ 	.byte	0x51, 0x55, 0x55, 0x55, 0x55, 0x55, 0xa5, 0x3f, 0x00, 0x00, 0x00, 0x00, 0x00, 0x00, 0xe0, 0xbf
        /*0070*/ 	.byte	0x00, 0x00, 0x00, 0x00, 0x00, 0x00, 0xf0, 0x3f, 0x00, 0x00, 0x00, 0x00, 0x00, 0x00, 0x00, 0x00
	.type		__cudart_i2opi_d,@object
	.size		__cudart_i2opi_d,(.L_0 - __cudart_i2opi_d)
__cudart_i2opi_d:
        /* <DEDUP_REMOVED lines=9> */
.L_0:


//--------------------- .nv.shared.reserved.0     --------------------------
	.section	.nv.shared.reserved.0,"aw",@nobits
	.weak		__nv_reservedSMEM_offset_0_alias
	.size		__nv_reservedSMEM_offset_0_alias, 0, 64
	.other		__nv_reservedSMEM_offset_0_alias,@"STO_CUDA_RESERVED_SHARED STV_DEFAULT"
__nv_reservedSMEM_offset_0_alias:
	.zero		0
	.zero		64


//--------------------- .nv.constant0.math_y1     --------------------------
	.section	.nv.constant0.math_y1,"a",@progbits
	.sectionflags	@""
	.align	4
.nv.constant0.math_y1:
	.zero		920


//--------------------- .nv.constant0.math_y0     --------------------------
	.section	.nv.constant0.math_y0,"a",@progbits
	.sectionflags	@""
	.align	4
.nv.constant0.math_y0:
	.zero		920


//--------------------- .nv.constant0.math_trunc  --------------------------
	.section	.nv.constant0.math_trunc,"a",@progbits
	.sectionflags	@""
	.align	4
.nv.constant0.math_trunc:
	.zero		920


//--------------------- .nv.constant0.math_tgamma --------------------------
	.section	.nv.constant0.math_tgamma,"a",@progbits
	.sectionflags	@""
	.align	4
.nv.constant0.math_tgamma:
	.zero		920


//--------------------- .nv.constant0.math_tanh   --------------------------
	.section	.nv.constant0.math_tanh,"a",@progbits
	.sectionflags	@""
	.align	4
.nv.constant0.math_tanh:
	.zero		920


//--------------------- .nv.constant0.math_tan    --------------------------
	.section	.nv.constant0.math_tan,"a",@progbits
	.sectionflags	@""
	.align	4
.nv.constant0.math_tan:
	.zero		920


//--------------------- .nv.constant0.math_sqrt   --------------------------
	.section	.nv.constant0.math_sqrt,"a",@progbits
	.sectionflags	@""
	.align	4
.nv.constant0.math_sqrt:
	.zero		920


//--------------------- .nv.constant0.math_sinpi  --------------------------
	.section	.nv.constant0.math_sinpi,"a",@progbits
	.sectionflags	@""
	.align	4
.nv.constant0.math_sinpi:
	.zero		920


//--------------------- .nv.constant0.math_sinh   --------------------------
	.section	.nv.constant0.math_sinh,"a",@progbits
	.sectionflags	@""
	.align	4
.nv.constant0.math_sinh:
	.zero		920


//--------------------- .nv.constant0.math_sin    --------------------------
	.section	.nv.constant0.math_sin,"a",@progbits
	.sectionflags	@""
	.align	4
.nv.constant0.math_sin:
	.zero		920


//--------------------- .nv.constant0.math_rsqrt  --------------------------
	.section	.nv.constant0.math_rsqrt,"a",@progbits
	.sectionflags	@""
	.align	4
.nv.constant0.math_rsqrt:
	.zero		920


//--------------------- .nv.constant0.math_round  --------------------------
	.section	.nv.constant0.math_round,"a",@progbits
	.sectionflags	@""
	.align	4
.nv.constant0.math_round:
	.zero		920


//--------------------- .nv.constant0.math_rint   --------------------------
	.section	.nv.constant0.math_rint,"a",@progbits
	.sectionflags	@""
	.align	4
.nv.constant0.math_rint:
	.zero		920


//--------------------- .nv.constant0.math_rcbrt  --------------------------
	.section	.nv.constant0.math_rcbrt,"a",@progbits
	.sectionflags	@""
	.align	4
.nv.constant0.math_rcbrt:
	.zero		920


//--------------------- .nv.constant0.math_normcdfinv --------------------------
	.section	.nv.constant0.math_normcdfinv,"a",@progbits
	.sectionflags	@""
	.align	4
.nv.constant0.math_normcdfinv:
	.zero		920


//--------------------- .nv.constant0.math_normcdf --------------------------
	.section	.nv.constant0.math_normcdf,"a",@progbits
	.sectionflags	@""
	.align	4
.nv.constant0.math_normcdf:
	.zero		920


//--------------------- .nv.constant0.math_nearbyint --------------------------
	.section	.nv.constant0.math_nearbyint,"a",@progbits
	.sectionflags	@""
	.align	4
.nv.constant0.math_nearbyint:
	.zero		920


//--------------------- .nv.constant0.math_logb   --------------------------
	.section	.nv.constant0.math_logb,"a",@progbits
	.sectionflags	@""
	.align	4
.nv.constant0.math_logb:
	.zero		920


//--------------------- .nv.constant0.math_log2   --------------------------
	.section	.nv.constant0.math_log2,"a",@progbits
	.sectionflags	@""
	.align	4
.nv.constant0.math_log2:
	.zero		920


//--------------------- .nv.constant0.math_log1p  --------------------------
	.section	.nv.constant0.math_log1p,"a",@progbits
	.sectionflags	@""
	.align	4
.nv.constant0.math_log1p:
	.zero		920


//--------------------- .nv.constant0.math_log10  --------------------------
	.section	.nv.constant0.math_log10,"a",@progbits
	.sectionflags	@""
	.align	4
.nv.constant0.math_log10:
	.zero		920


//--------------------- .nv.constant0.math_log    --------------------------
	.section	.nv.constant0.math_log,"a",@progbits
	.sectionflags	@""
	.align	4
.nv.constant0.math_log:
	.zero		920


//--------------------- .nv.constant0.math_lgamma --------------------------
	.section	.nv.constant0.math_lgamma,"a",@progbits
	.sectionflags	@""
	.align	4
.nv.constant0.math_lgamma:
	.zero		920


//--------------------- .nv.constant0.math_j1     --------------------------
	.section	.nv.constant0.math_j1,"a",@progbits
	.sectionflags	@""
	.align	4
.nv.constant0.math_j1:
	.zero		920


//--------------------- .nv.constant0.math_j0     --------------------------
	.section	.nv.constant0.math_j0,"a",@progbits
	.sectionflags	@""
	.align	4
.nv.constant0.math_j0:
	.zero		920


//--------------------- .nv.constant0.math_floor  --------------------------
	.section	.nv.constant0.math_floor,"a",@progbits
	.sectionflags	@""
	.align	4
.nv.constant0.math_floor:
	.zero		920


//--------------------- .nv.constant0.math_fabs   --------------------------
	.section	.nv.constant0.math_fabs,"a",@progbits
	.sectionflags	@""
	.align	4
.nv.constant0.math_fabs:
	.zero		920


//--------------------- .nv.constant0.math_expm1  --------------------------
	.section	.nv.constant0.math_expm1,"a",@progbits
	.sectionflags	@""
	.align	4
.nv.constant0.math_expm1:
	.zero		920


//--------------------- .nv.constant0.math_exp2   --------------------------
	.section	.nv.constant0.math_exp2,"a",@progbits
	.sectionflags	@""
	.align	4
.nv.constant0.math_exp2:
	.zero		920


//--------------------- .nv.constant0.math_exp10  --------------------------
	.section	.nv.constant0.math_exp10,"a",@progbits
	.sectionflags	@""
	.align	4
.nv.constant0.math_exp10:
	.zero		920


//--------------------- .nv.constant0.math_exp    --------------------------
	.section	.nv.constant0.math_exp,"a",@progbits
	.sectionflags	@""
	.align	4
.nv.constant0.math_exp:
	.zero		920


//--------------------- .nv.constant0.math_erfinv --------------------------
	.section	.nv.constant0.math_erfinv,"a",@progbits
	.sectionflags	@""
	.align	4
.nv.constant0.math_erfinv:
	.zero		920


//--------------------- .nv.constant0.math_erfcx  --------------------------
	.section	.nv.constant0.math_erfcx,"a",@progbits
	.sectionflags	@""
	.align	4
.nv.constant0.math_erfcx:
	.zero		920


//--------------------- .nv.constant0.math_erfcinv --------------------------
	.section	.nv.constant0.math_erfcinv,"a",@progbits
	.sectionflags	@""
	.align	4
.nv.constant0.math_erfcinv:
	.zero		920


//--------------------- .nv.constant0.math_erfc   --------------------------
	.section	.nv.constant0.math_erfc,"a",@progbits
	.sectionflags	@""
	.align	4
.nv.constant0.math_erfc:
	.zero		920


//--------------------- .nv.constant0.math_erf    --------------------------
	.section	.nv.constant0.math_erf,"a",@progbits
	.sectionflags	@""
	.align	4
.nv.constant0.math_erf:
	.zero		920


//--------------------- .nv.constant0.math_cyl_bessel_i1 --------------------------
	.section	.nv.constant0.math_cyl_bessel_i1,"a",@progbits
	.sectionflags	@""
	.align	4
.nv.constant0.math_cyl_bessel_i1:
	.zero		920


//--------------------- .nv.constant0.math_cyl_bessel_i0 --------------------------
	.section	.nv.constant0.math_cyl_bessel_i0,"a",@progbits
	.sectionflags	@""
	.align	4
.nv.constant0.math_cyl_bessel_i0:
	.zero		920


//--------------------- .nv.constant0.math_cospi  --------------------------
	.section	.nv.constant0.math_cospi,"a",@progbits
	.sectionflags	@""
	.align	4
.nv.constant0.math_cospi:
	.zero		920


//--------------------- .nv.constant0.math_cosh   --------------------------
	.section	.nv.constant0.math_cosh,"a",@progbits
	.sectionflags	@""
	.align	4
.nv.constant0.math_cosh:
	.zero		920


//--------------------- .nv.constant0.math_cos    --------------------------
	.section	.nv.constant0.math_cos,"a",@progbits
	.sectionflags	@""
	.align	4
.nv.constant0.math_cos:
	.zero		920


//--------------------- .nv.constant0.math_ceil   --------------------------
	.section	.nv.constant0.math_ceil,"a",@progbits
	.sectionflags	@""
	.align	4
.nv.constant0.math_ceil:
	.zero		920


//--------------------- .nv.constant0.math_cbrt   --------------------------
	.section	.nv.constant0.math_cbrt,"a",@progbits
	.sectionflags	@""
	.align	4
.nv.constant0.math_cbrt:
	.zero		920


//--------------------- .nv.constant0.math_atanh  --------------------------
	.section	.nv.constant0.math_atanh,"a",@progbits
	.sectionflags	@""
	.align	4
.nv.constant0.math_atanh:
	.zero		920


//--------------------- .nv.constant0.math_atan   --------------------------
	.section	.nv.constant0.math_atan,"a",@progbits
	.sectionflags	@""
	.align	4
.nv.constant0.math_atan:
	.zero		920


//--------------------- .nv.constant0.math_asinh  --------------------------
	.section	.nv.constant0.math_asinh,"a",@progbits
	.sectionflags	@""
	.align	4
.nv.constant0.math_asinh:
	.zero		920


//--------------------- .nv.constant0.math_asin   --------------------------
	.section	.nv.constant0.math_asin,"a",@progbits
	.sectionflags	@""
	.align	4
.nv.constant0.math_asin:
	.zero		920


//--------------------- .nv.constant0.math_acosh  --------------------------
	.section	.nv.constant0.math_acosh,"a",@progbits
	.sectionflags	@""
	.align	4
.nv.constant0.math_acosh:
	.zero		920


//--------------------- .nv.constant0.math_acos   --------------------------
	.section	.nv.constant0.math_acos,"a",@progbits
	.sectionflags	@""
	.align	4
.nv.constant0.math_acos:
	.zero		920


//--------------------- SYMBOLS --------------------------

	.type		.nv.reservedSmem.offset0,@object
	.size		.nv.reservedSmem.offset0,0x4
